//
// Generated by NVIDIA NVVM Compiler
//
// Compiler Build ID: CL-36424714
// Cuda compilation tools, release 13.0, V13.0.88
// Based on NVVM 20.0.0
//

.version 9.0
.target sm_100
.address_size 64

	// .globl	_Z17k_GlobalHistogramPjS_i
.extern .func  (.param .b32 func_retval0) vprintf
(
	.param .b64 vprintf_param_0,
	.param .b64 vprintf_param_1
)
;
// _ZZ17k_GlobalHistogramPjS_iE17s_globalHistFirst has been demoted
// _ZZ17k_GlobalHistogramPjS_iE15s_globalHistSec has been demoted
// _ZZ17k_GlobalHistogramPjS_iE17s_globalHistThird has been demoted
// _ZZ17k_GlobalHistogramPjS_iE18s_globalHistFourth has been demoted
// _ZZ14k_DigitBinningPjS_S_PVjS_ijE16s_warpHistograms has been demoted
// _ZZ14k_DigitBinningPjS_S_PVjS_ijE16s_localHistogram has been demoted
.global .align 1 .b8 $str[9] = {37, 100, 58, 32, 37, 117, 32, 10};

.visible .entry _Z17k_GlobalHistogramPjS_i(
	.param .u64 .ptr .align 1 _Z17k_GlobalHistogramPjS_i_param_0,
	.param .u64 .ptr .align 1 _Z17k_GlobalHistogramPjS_i_param_1,
	.param .u32 _Z17k_GlobalHistogramPjS_i_param_2
)
{
	.reg .pred 	%p<92>;
	.reg .b32 	%r<488>;
	.reg .b64 	%rd<15>;
	// demoted variable
	.shared .align 4 .b8 _ZZ17k_GlobalHistogramPjS_iE17s_globalHistFirst[1024];
	// demoted variable
	.shared .align 4 .b8 _ZZ17k_GlobalHistogramPjS_iE15s_globalHistSec[1024];
	// demoted variable
	.shared .align 4 .b8 _ZZ17k_GlobalHistogramPjS_iE17s_globalHistThird[1024];
	// demoted variable
	.shared .align 4 .b8 _ZZ17k_GlobalHistogramPjS_iE18s_globalHistFourth[1024];
	ld.param.u64 	%rd4, [_Z17k_GlobalHistogramPjS_i_param_0];
	ld.param.u64 	%rd3, [_Z17k_GlobalHistogramPjS_i_param_1];
	ld.param.u32 	%r46, [_Z17k_GlobalHistogramPjS_i_param_2];
	cvta.to.global.u64 	%rd1, %rd4;
	mov.u32 	%r1, %tid.x;
	mov.u32 	%r2, %tid.y;
	shl.b32 	%r47, %r2, 5;
	add.s32 	%r3, %r47, %r1;
	setp.gt.u32 	%p8, %r3, 255;
	shl.b32 	%r48, %r3, 2;
	mov.u32 	%r49, _ZZ17k_GlobalHistogramPjS_iE17s_globalHistFirst;
	add.s32 	%r4, %r49, %r48;
	mov.u32 	%r50, _ZZ17k_GlobalHistogramPjS_iE15s_globalHistSec;
	add.s32 	%r5, %r50, %r48;
	mov.u32 	%r51, _ZZ17k_GlobalHistogramPjS_iE17s_globalHistThird;
	add.s32 	%r6, %r51, %r48;
	mov.u32 	%r52, _ZZ17k_GlobalHistogramPjS_iE18s_globalHistFourth;
	add.s32 	%r7, %r52, %r48;
	@%p8 bra 	$L__BB0_2;
	mov.b32 	%r53, 0;
	st.shared.u32 	[%r4], %r53;
	st.shared.u32 	[%r5], %r53;
	st.shared.u32 	[%r6], %r53;
	st.shared.u32 	[%r7], %r53;
$L__BB0_2:
	bar.sync 	0;
	mov.u32 	%r54, %ctaid.x;
	mov.u32 	%r55, %nctaid.x;
	add.s32 	%r56, %r55, -1;
	setp.eq.s32 	%p9, %r54, %r56;
	shr.s32 	%r57, %r46, 11;
	mul.lo.s32 	%r9, %r57, %r54;
	add.s32 	%r58, %r9, %r57;
	selp.b32 	%r8, %r46, %r58, %p9;
	add.s32 	%r477, %r9, %r3;
	setp.ge.s32 	%p10, %r477, %r8;
	@%p10 bra 	$L__BB0_14;
	add.s32 	%r59, %r477, 256;
	max.s32 	%r60, %r8, %r59;
	not.b32 	%r61, %r9;
	add.s32 	%r62, %r60, %r61;
	sub.s32 	%r11, %r62, %r3;
	shr.u32 	%r63, %r11, 8;
	add.s32 	%r12, %r63, 1;
	setp.lt.u32 	%p11, %r11, 1792;
	@%p11 bra 	$L__BB0_6;
	and.b32  	%r64, %r12, 33554424;
	neg.s32 	%r475, %r64;
$L__BB0_5:
	.pragma "nounroll";
	mul.wide.s32 	%rd5, %r477, 4;
	add.s64 	%rd6, %rd1, %rd5;
	ld.global.u32 	%r65, [%rd6];
	shl.b32 	%r66, %r65, 2;
	and.b32  	%r67, %r66, 1020;
	mov.u32 	%r68, _ZZ17k_GlobalHistogramPjS_iE17s_globalHistFirst;
	add.s32 	%r69, %r68, %r67;
	atom.shared.add.u32 	%r70, [%r69], 1;
	shr.u32 	%r71, %r65, 6;
	and.b32  	%r72, %r71, 1020;
	mov.u32 	%r73, _ZZ17k_GlobalHistogramPjS_iE15s_globalHistSec;
	add.s32 	%r74, %r73, %r72;
	atom.shared.add.u32 	%r75, [%r74], 1;
	shr.u32 	%r76, %r65, 14;
	and.b32  	%r77, %r76, 1020;
	mov.u32 	%r78, _ZZ17k_GlobalHistogramPjS_iE17s_globalHistThird;
	add.s32 	%r79, %r78, %r77;
	atom.shared.add.u32 	%r80, [%r79], 1;
	shr.u32 	%r81, %r65, 22;
	and.b32  	%r82, %r81, 1020;
	mov.u32 	%r83, _ZZ17k_GlobalHistogramPjS_iE18s_globalHistFourth;
	add.s32 	%r84, %r83, %r82;
	atom.shared.add.u32 	%r85, [%r84], 1;
	ld.global.u32 	%r86, [%rd6+1024];
	shl.b32 	%r87, %r86, 2;
	and.b32  	%r88, %r87, 1020;
	add.s32 	%r89, %r68, %r88;
	atom.shared.add.u32 	%r90, [%r89], 1;
	shr.u32 	%r91, %r86, 6;
	and.b32  	%r92, %r91, 1020;
	add.s32 	%r93, %r73, %r92;
	atom.shared.add.u32 	%r94, [%r93], 1;
	shr.u32 	%r95, %r86, 14;
	and.b32  	%r96, %r95, 1020;
	add.s32 	%r97, %r78, %r96;
	atom.shared.add.u32 	%r98, [%r97], 1;
	shr.u32 	%r99, %r86, 22;
	and.b32  	%r100, %r99, 1020;
	add.s32 	%r101, %r83, %r100;
	atom.shared.add.u32 	%r102, [%r101], 1;
	ld.global.u32 	%r103, [%rd6+2048];
	shl.b32 	%r104, %r103, 2;
	and.b32  	%r105, %r104, 1020;
	add.s32 	%r106, %r68, %r105;
	atom.shared.add.u32 	%r107, [%r106], 1;
	shr.u32 	%r108, %r103, 6;
	and.b32  	%r109, %r108, 1020;
	add.s32 	%r110, %r73, %r109;
	atom.shared.add.u32 	%r111, [%r110], 1;
	shr.u32 	%r112, %r103, 14;
	and.b32  	%r113, %r112, 1020;
	add.s32 	%r114, %r78, %r113;
	atom.shared.add.u32 	%r115, [%r114], 1;
	shr.u32 	%r116, %r103, 22;
	and.b32  	%r117, %r116, 1020;
	add.s32 	%r118, %r83, %r117;
	atom.shared.add.u32 	%r119, [%r118], 1;
	ld.global.u32 	%r120, [%rd6+3072];
	shl.b32 	%r121, %r120, 2;
	and.b32  	%r122, %r121, 1020;
	add.s32 	%r123, %r68, %r122;
	atom.shared.add.u32 	%r124, [%r123], 1;
	shr.u32 	%r125, %r120, 6;
	and.b32  	%r126, %r125, 1020;
	add.s32 	%r127, %r73, %r126;
	atom.shared.add.u32 	%r128, [%r127], 1;
	shr.u32 	%r129, %r120, 14;
	and.b32  	%r130, %r129, 1020;
	add.s32 	%r131, %r78, %r130;
	atom.shared.add.u32 	%r132, [%r131], 1;
	shr.u32 	%r133, %r120, 22;
	and.b32  	%r134, %r133, 1020;
	add.s32 	%r135, %r83, %r134;
	atom.shared.add.u32 	%r136, [%r135], 1;
	ld.global.u32 	%r137, [%rd6+4096];
	shl.b32 	%r138, %r137, 2;
	and.b32  	%r139, %r138, 1020;
	add.s32 	%r140, %r68, %r139;
	atom.shared.add.u32 	%r141, [%r140], 1;
	shr.u32 	%r142, %r137, 6;
	and.b32  	%r143, %r142, 1020;
	add.s32 	%r144, %r73, %r143;
	atom.shared.add.u32 	%r145, [%r144], 1;
	shr.u32 	%r146, %r137, 14;
	and.b32  	%r147, %r146, 1020;
	add.s32 	%r148, %r78, %r147;
	atom.shared.add.u32 	%r149, [%r148], 1;
	shr.u32 	%r150, %r137, 22;
	and.b32  	%r151, %r150, 1020;
	add.s32 	%r152, %r83, %r151;
	atom.shared.add.u32 	%r153, [%r152], 1;
	ld.global.u32 	%r154, [%rd6+5120];
	shl.b32 	%r155, %r154, 2;
	and.b32  	%r156, %r155, 1020;
	add.s32 	%r157, %r68, %r156;
	atom.shared.add.u32 	%r158, [%r157], 1;
	shr.u32 	%r159, %r154, 6;
	and.b32  	%r160, %r159, 1020;
	add.s32 	%r161, %r73, %r160;
	atom.shared.add.u32 	%r162, [%r161], 1;
	shr.u32 	%r163, %r154, 14;
	and.b32  	%r164, %r163, 1020;
	add.s32 	%r165, %r78, %r164;
	atom.shared.add.u32 	%r166, [%r165], 1;
	shr.u32 	%r167, %r154, 22;
	and.b32  	%r168, %r167, 1020;
	add.s32 	%r169, %r83, %r168;
	atom.shared.add.u32 	%r170, [%r169], 1;
	ld.global.u32 	%r171, [%rd6+6144];
	shl.b32 	%r172, %r171, 2;
	and.b32  	%r173, %r172, 1020;
	add.s32 	%r174, %r68, %r173;
	atom.shared.add.u32 	%r175, [%r174], 1;
	shr.u32 	%r176, %r171, 6;
	and.b32  	%r177, %r176, 1020;
	add.s32 	%r178, %r73, %r177;
	atom.shared.add.u32 	%r179, [%r178], 1;
	shr.u32 	%r180, %r171, 14;
	and.b32  	%r181, %r180, 1020;
	add.s32 	%r182, %r78, %r181;
	atom.shared.add.u32 	%r183, [%r182], 1;
	shr.u32 	%r184, %r171, 22;
	and.b32  	%r185, %r184, 1020;
	add.s32 	%r186, %r83, %r185;
	atom.shared.add.u32 	%r187, [%r186], 1;
	ld.global.u32 	%r188, [%rd6+7168];
	shl.b32 	%r189, %r188, 2;
	and.b32  	%r190, %r189, 1020;
	add.s32 	%r191, %r68, %r190;
	atom.shared.add.u32 	%r192, [%r191], 1;
	shr.u32 	%r193, %r188, 6;
	and.b32  	%r194, %r193, 1020;
	add.s32 	%r195, %r73, %r194;
	atom.shared.add.u32 	%r196, [%r195], 1;
	shr.u32 	%r197, %r188, 14;
	and.b32  	%r198, %r197, 1020;
	add.s32 	%r199, %r78, %r198;
	atom.shared.add.u32 	%r200, [%r199], 1;
	shr.u32 	%r201, %r188, 22;
	and.b32  	%r202, %r201, 1020;
	add.s32 	%r203, %r83, %r202;
	atom.shared.add.u32 	%r204, [%r203], 1;
	add.s32 	%r477, %r477, 2048;
	add.s32 	%r475, %r475, 8;
	setp.ne.s32 	%p12, %r475, 0;
	@%p12 bra 	$L__BB0_5;
$L__BB0_6:
	and.b32  	%r19, %r12, 7;
	setp.eq.s32 	%p13, %r19, 0;
	@%p13 bra 	$L__BB0_14;
	setp.lt.u32 	%p14, %r19, 4;
	@%p14 bra 	$L__BB0_9;
	mul.wide.s32 	%rd7, %r477, 4;
	add.s64 	%rd8, %rd1, %rd7;
	ld.global.u32 	%r205, [%rd8];
	shl.b32 	%r206, %r205, 2;
	and.b32  	%r207, %r206, 1020;
	mov.u32 	%r208, _ZZ17k_GlobalHistogramPjS_iE17s_globalHistFirst;
	add.s32 	%r209, %r208, %r207;
	atom.shared.add.u32 	%r210, [%r209], 1;
	shr.u32 	%r211, %r205, 6;
	and.b32  	%r212, %r211, 1020;
	mov.u32 	%r213, _ZZ17k_GlobalHistogramPjS_iE15s_globalHistSec;
	add.s32 	%r214, %r213, %r212;
	atom.shared.add.u32 	%r215, [%r214], 1;
	shr.u32 	%r216, %r205, 14;
	and.b32  	%r217, %r216, 1020;
	mov.u32 	%r218, _ZZ17k_GlobalHistogramPjS_iE17s_globalHistThird;
	add.s32 	%r219, %r218, %r217;
	atom.shared.add.u32 	%r220, [%r219], 1;
	shr.u32 	%r221, %r205, 22;
	and.b32  	%r222, %r221, 1020;
	mov.u32 	%r223, _ZZ17k_GlobalHistogramPjS_iE18s_globalHistFourth;
	add.s32 	%r224, %r223, %r222;
	atom.shared.add.u32 	%r225, [%r224], 1;
	ld.global.u32 	%r226, [%rd8+1024];
	shl.b32 	%r227, %r226, 2;
	and.b32  	%r228, %r227, 1020;
	add.s32 	%r229, %r208, %r228;
	atom.shared.add.u32 	%r230, [%r229], 1;
	shr.u32 	%r231, %r226, 6;
	and.b32  	%r232, %r231, 1020;
	add.s32 	%r233, %r213, %r232;
	atom.shared.add.u32 	%r234, [%r233], 1;
	shr.u32 	%r235, %r226, 14;
	and.b32  	%r236, %r235, 1020;
	add.s32 	%r237, %r218, %r236;
	atom.shared.add.u32 	%r238, [%r237], 1;
	shr.u32 	%r239, %r226, 22;
	and.b32  	%r240, %r239, 1020;
	add.s32 	%r241, %r223, %r240;
	atom.shared.add.u32 	%r242, [%r241], 1;
	ld.global.u32 	%r243, [%rd8+2048];
	shl.b32 	%r244, %r243, 2;
	and.b32  	%r245, %r244, 1020;
	add.s32 	%r246, %r208, %r245;
	atom.shared.add.u32 	%r247, [%r246], 1;
	shr.u32 	%r248, %r243, 6;
	and.b32  	%r249, %r248, 1020;
	add.s32 	%r250, %r213, %r249;
	atom.shared.add.u32 	%r251, [%r250], 1;
	shr.u32 	%r252, %r243, 14;
	and.b32  	%r253, %r252, 1020;
	add.s32 	%r254, %r218, %r253;
	atom.shared.add.u32 	%r255, [%r254], 1;
	shr.u32 	%r256, %r243, 22;
	and.b32  	%r257, %r256, 1020;
	add.s32 	%r258, %r223, %r257;
	atom.shared.add.u32 	%r259, [%r258], 1;
	ld.global.u32 	%r260, [%rd8+3072];
	shl.b32 	%r261, %r260, 2;
	and.b32  	%r262, %r261, 1020;
	add.s32 	%r263, %r208, %r262;
	atom.shared.add.u32 	%r264, [%r263], 1;
	shr.u32 	%r265, %r260, 6;
	and.b32  	%r266, %r265, 1020;
	add.s32 	%r267, %r213, %r266;
	atom.shared.add.u32 	%r268, [%r267], 1;
	shr.u32 	%r269, %r260, 14;
	and.b32  	%r270, %r269, 1020;
	add.s32 	%r271, %r218, %r270;
	atom.shared.add.u32 	%r272, [%r271], 1;
	shr.u32 	%r273, %r260, 22;
	and.b32  	%r274, %r273, 1020;
	add.s32 	%r275, %r223, %r274;
	atom.shared.add.u32 	%r276, [%r275], 1;
	add.s32 	%r477, %r477, 1024;
$L__BB0_9:
	and.b32  	%r277, %r12, 3;
	setp.eq.s32 	%p15, %r277, 0;
	@%p15 bra 	$L__BB0_14;
	setp.eq.s32 	%p16, %r277, 1;
	@%p16 bra 	$L__BB0_12;
	mul.wide.s32 	%rd9, %r477, 4;
	add.s64 	%rd10, %rd1, %rd9;
	ld.global.u32 	%r278, [%rd10];
	shl.b32 	%r279, %r278, 2;
	and.b32  	%r280, %r279, 1020;
	mov.u32 	%r281, _ZZ17k_GlobalHistogramPjS_iE17s_globalHistFirst;
	add.s32 	%r282, %r281, %r280;
	atom.shared.add.u32 	%r283, [%r282], 1;
	shr.u32 	%r284, %r278, 6;
	and.b32  	%r285, %r284, 1020;
	mov.u32 	%r286, _ZZ17k_GlobalHistogramPjS_iE15s_globalHistSec;
	add.s32 	%r287, %r286, %r285;
	atom.shared.add.u32 	%r288, [%r287], 1;
	shr.u32 	%r289, %r278, 14;
	and.b32  	%r290, %r289, 1020;
	mov.u32 	%r291, _ZZ17k_GlobalHistogramPjS_iE17s_globalHistThird;
	add.s32 	%r292, %r291, %r290;
	atom.shared.add.u32 	%r293, [%r292], 1;
	shr.u32 	%r294, %r278, 22;
	and.b32  	%r295, %r294, 1020;
	mov.u32 	%r296, _ZZ17k_GlobalHistogramPjS_iE18s_globalHistFourth;
	add.s32 	%r297, %r296, %r295;
	atom.shared.add.u32 	%r298, [%r297], 1;
	ld.global.u32 	%r299, [%rd10+1024];
	shl.b32 	%r300, %r299, 2;
	and.b32  	%r301, %r300, 1020;
	add.s32 	%r302, %r281, %r301;
	atom.shared.add.u32 	%r303, [%r302], 1;
	shr.u32 	%r304, %r299, 6;
	and.b32  	%r305, %r304, 1020;
	add.s32 	%r306, %r286, %r305;
	atom.shared.add.u32 	%r307, [%r306], 1;
	shr.u32 	%r308, %r299, 14;
	and.b32  	%r309, %r308, 1020;
	add.s32 	%r310, %r291, %r309;
	atom.shared.add.u32 	%r311, [%r310], 1;
	shr.u32 	%r312, %r299, 22;
	and.b32  	%r313, %r312, 1020;
	add.s32 	%r314, %r296, %r313;
	atom.shared.add.u32 	%r315, [%r314], 1;
	add.s32 	%r477, %r477, 512;
$L__BB0_12:
	and.b32  	%r316, %r11, 256;
	setp.ne.s32 	%p17, %r316, 0;
	@%p17 bra 	$L__BB0_14;
	mul.wide.s32 	%rd11, %r477, 4;
	add.s64 	%rd12, %rd1, %rd11;
	ld.global.u32 	%r317, [%rd12];
	shl.b32 	%r318, %r317, 2;
	and.b32  	%r319, %r318, 1020;
	mov.u32 	%r320, _ZZ17k_GlobalHistogramPjS_iE17s_globalHistFirst;
	add.s32 	%r321, %r320, %r319;
	atom.shared.add.u32 	%r322, [%r321], 1;
	shr.u32 	%r323, %r317, 6;
	and.b32  	%r324, %r323, 1020;
	mov.u32 	%r325, _ZZ17k_GlobalHistogramPjS_iE15s_globalHistSec;
	add.s32 	%r326, %r325, %r324;
	atom.shared.add.u32 	%r327, [%r326], 1;
	shr.u32 	%r328, %r317, 14;
	and.b32  	%r329, %r328, 1020;
	mov.u32 	%r330, _ZZ17k_GlobalHistogramPjS_iE17s_globalHistThird;
	add.s32 	%r331, %r330, %r329;
	atom.shared.add.u32 	%r332, [%r331], 1;
	shr.u32 	%r333, %r317, 22;
	and.b32  	%r334, %r333, 1020;
	mov.u32 	%r335, _ZZ17k_GlobalHistogramPjS_iE18s_globalHistFourth;
	add.s32 	%r336, %r335, %r334;
	atom.shared.add.u32 	%r337, [%r336], 1;
$L__BB0_14:
	setp.gt.u32 	%p18, %r3, 255;
	bar.sync 	0;
	@%p18 bra 	$L__BB0_52;
	setp.eq.s32 	%p20, %r1, 0;
	mov.pred 	%p85, 0;
	mov.pred 	%p86, %p85;
	mov.pred 	%p87, %p85;
	mov.pred 	%p88, %p85;
	@%p20 bra 	$L__BB0_21;
	ld.volatile.shared.u32 	%r338, [%r4+-4];
	ld.volatile.shared.u32 	%r339, [%r4];
	add.s32 	%r340, %r339, %r338;
	st.volatile.shared.u32 	[%r4], %r340;
	setp.eq.s32 	%p22, %r1, 1;
	@%p22 bra 	$L__BB0_21;
	ld.volatile.shared.u32 	%r341, [%r4+-8];
	ld.volatile.shared.u32 	%r342, [%r4];
	add.s32 	%r343, %r342, %r341;
	st.volatile.shared.u32 	[%r4], %r343;
	setp.lt.u32 	%p25, %r1, 4;
	mov.pred 	%p87, -1;
	mov.pred 	%p86, %p85;
	mov.pred 	%p88, %p85;
	@%p25 bra 	$L__BB0_21;
	ld.volatile.shared.u32 	%r344, [%r4+-16];
	ld.volatile.shared.u32 	%r345, [%r4];
	add.s32 	%r346, %r345, %r344;
	st.volatile.shared.u32 	[%r4], %r346;
	setp.lt.u32 	%p28, %r1, 8;
	mov.pred 	%p86, -1;
	mov.pred 	%p87, %p86;
	mov.pred 	%p88, %p85;
	@%p28 bra 	$L__BB0_21;
	ld.volatile.shared.u32 	%r347, [%r4+-32];
	ld.volatile.shared.u32 	%r348, [%r4];
	add.s32 	%r349, %r348, %r347;
	st.volatile.shared.u32 	[%r4], %r349;
	setp.lt.u32 	%p31, %r1, 16;
	mov.pred 	%p86, -1;
	mov.pred 	%p88, %p86;
	@%p31 bra 	$L__BB0_21;
	ld.volatile.shared.u32 	%r350, [%r4+-64];
	ld.volatile.shared.u32 	%r351, [%r4];
	add.s32 	%r352, %r351, %r350;
	st.volatile.shared.u32 	[%r4], %r352;
	mov.pred 	%p85, -1;
	mov.pred 	%p86, %p85;
	mov.pred 	%p87, %p85;
	mov.pred 	%p88, %p85;
$L__BB0_21:
	setp.eq.s32 	%p33, %r1, 0;
	// begin inline asm
	activemask.b32 %r353;
	// end inline asm
	ld.volatile.shared.u32 	%r354, [%r4];
	add.s32 	%r355, %r1, -1;
	and.b32  	%r24, %r355, 31;
	shfl.sync.idx.b32	%r356|%p34, %r354, %r24, 31, %r353;
	st.volatile.shared.u32 	[%r4], %r356;
	@%p33 bra 	$L__BB0_23;
	ld.volatile.shared.u32 	%r357, [%r5+-4];
	ld.volatile.shared.u32 	%r358, [%r5];
	add.s32 	%r359, %r358, %r357;
	st.volatile.shared.u32 	[%r5], %r359;
$L__BB0_23:
	not.pred 	%p35, %p87;
	@%p35 bra 	$L__BB0_25;
	ld.volatile.shared.u32 	%r360, [%r5+-8];
	ld.volatile.shared.u32 	%r361, [%r5];
	add.s32 	%r362, %r361, %r360;
	st.volatile.shared.u32 	[%r5], %r362;
$L__BB0_25:
	not.pred 	%p36, %p86;
	@%p36 bra 	$L__BB0_27;
	ld.volatile.shared.u32 	%r363, [%r5+-16];
	ld.volatile.shared.u32 	%r364, [%r5];
	add.s32 	%r365, %r364, %r363;
	st.volatile.shared.u32 	[%r5], %r365;
$L__BB0_27:
	not.pred 	%p37, %p88;
	@%p37 bra 	$L__BB0_29;
	ld.volatile.shared.u32 	%r366, [%r5+-32];
	ld.volatile.shared.u32 	%r367, [%r5];
	add.s32 	%r368, %r367, %r366;
	st.volatile.shared.u32 	[%r5], %r368;
$L__BB0_29:
	not.pred 	%p38, %p85;
	@%p38 bra 	$L__BB0_31;
	ld.volatile.shared.u32 	%r369, [%r5+-64];
	ld.volatile.shared.u32 	%r370, [%r5];
	add.s32 	%r371, %r370, %r369;
	st.volatile.shared.u32 	[%r5], %r371;
$L__BB0_31:
	setp.eq.s32 	%p39, %r1, 0;
	// begin inline asm
	activemask.b32 %r372;
	// end inline asm
	ld.volatile.shared.u32 	%r373, [%r5];
	shfl.sync.idx.b32	%r374|%p40, %r373, %r24, 31, %r372;
	st.volatile.shared.u32 	[%r5], %r374;
	@%p39 bra 	$L__BB0_33;
	ld.volatile.shared.u32 	%r375, [%r6+-4];
	ld.volatile.shared.u32 	%r376, [%r6];
	add.s32 	%r377, %r376, %r375;
	st.volatile.shared.u32 	[%r6], %r377;
$L__BB0_33:
	@%p35 bra 	$L__BB0_35;
	ld.volatile.shared.u32 	%r378, [%r6+-8];
	ld.volatile.shared.u32 	%r379, [%r6];
	add.s32 	%r380, %r379, %r378;
	st.volatile.shared.u32 	[%r6], %r380;
$L__BB0_35:
	@%p36 bra 	$L__BB0_37;
	ld.volatile.shared.u32 	%r381, [%r6+-16];
	ld.volatile.shared.u32 	%r382, [%r6];
	add.s32 	%r383, %r382, %r381;
	st.volatile.shared.u32 	[%r6], %r383;
$L__BB0_37:
	@%p37 bra 	$L__BB0_39;
	ld.volatile.shared.u32 	%r384, [%r6+-32];
	ld.volatile.shared.u32 	%r385, [%r6];
	add.s32 	%r386, %r385, %r384;
	st.volatile.shared.u32 	[%r6], %r386;
$L__BB0_39:
	@%p38 bra 	$L__BB0_41;
	ld.volatile.shared.u32 	%r387, [%r6+-64];
	ld.volatile.shared.u32 	%r388, [%r6];
	add.s32 	%r389, %r388, %r387;
	st.volatile.shared.u32 	[%r6], %r389;
$L__BB0_41:
	setp.eq.s32 	%p45, %r1, 0;
	// begin inline asm
	activemask.b32 %r390;
	// end inline asm
	ld.volatile.shared.u32 	%r391, [%r6];
	shfl.sync.idx.b32	%r392|%p46, %r391, %r24, 31, %r390;
	st.volatile.shared.u32 	[%r6], %r392;
	@%p45 bra 	$L__BB0_43;
	ld.volatile.shared.u32 	%r393, [%r7+-4];
	ld.volatile.shared.u32 	%r394, [%r7];
	add.s32 	%r395, %r394, %r393;
	st.volatile.shared.u32 	[%r7], %r395;
$L__BB0_43:
	@%p35 bra 	$L__BB0_45;
	ld.volatile.shared.u32 	%r396, [%r7+-8];
	ld.volatile.shared.u32 	%r397, [%r7];
	add.s32 	%r398, %r397, %r396;
	st.volatile.shared.u32 	[%r7], %r398;
$L__BB0_45:
	@%p36 bra 	$L__BB0_47;
	ld.volatile.shared.u32 	%r399, [%r7+-16];
	ld.volatile.shared.u32 	%r400, [%r7];
	add.s32 	%r401, %r400, %r399;
	st.volatile.shared.u32 	[%r7], %r401;
$L__BB0_47:
	@%p37 bra 	$L__BB0_49;
	ld.volatile.shared.u32 	%r402, [%r7+-32];
	ld.volatile.shared.u32 	%r403, [%r7];
	add.s32 	%r404, %r403, %r402;
	st.volatile.shared.u32 	[%r7], %r404;
$L__BB0_49:
	@%p38 bra 	$L__BB0_51;
	ld.volatile.shared.u32 	%r405, [%r7+-64];
	ld.volatile.shared.u32 	%r406, [%r7];
	add.s32 	%r407, %r406, %r405;
	st.volatile.shared.u32 	[%r7], %r407;
$L__BB0_51:
	// begin inline asm
	activemask.b32 %r408;
	// end inline asm
	ld.volatile.shared.u32 	%r409, [%r7];
	shfl.sync.idx.b32	%r410|%p51, %r409, %r24, 31, %r408;
	st.volatile.shared.u32 	[%r7], %r410;
$L__BB0_52:
	bar.sync 	0;
	setp.gt.u32 	%p52, %r1, 7;
	setp.ne.s32 	%p53, %r2, 0;
	or.pred  	%p54, %p52, %p53;
	@%p54 bra 	$L__BB0_69;
	shl.b32 	%r25, %r1, 5;
	setp.eq.s32 	%p55, %r1, 0;
	@%p55 bra 	$L__BB0_69;
	shl.b32 	%r411, %r25, 2;
	mov.u32 	%r412, _ZZ17k_GlobalHistogramPjS_iE17s_globalHistFirst;
	add.s32 	%r26, %r412, %r411;
	ld.volatile.shared.u32 	%r413, [%r26+-128];
	ld.volatile.shared.u32 	%r414, [%r26];
	add.s32 	%r415, %r414, %r413;
	st.volatile.shared.u32 	[%r26], %r415;
	setp.eq.s32 	%p57, %r1, 1;
	mov.pred 	%p89, 0;
	@%p57 bra 	$L__BB0_57;
	ld.volatile.shared.u32 	%r416, [%r26+-256];
	ld.volatile.shared.u32 	%r417, [%r26];
	add.s32 	%r418, %r417, %r416;
	st.volatile.shared.u32 	[%r26], %r418;
	setp.lt.u32 	%p59, %r1, 4;
	@%p59 bra 	$L__BB0_57;
	ld.volatile.shared.u32 	%r419, [%r26+-512];
	ld.volatile.shared.u32 	%r420, [%r26];
	add.s32 	%r421, %r420, %r419;
	st.volatile.shared.u32 	[%r26], %r421;
	mov.pred 	%p89, -1;
$L__BB0_57:
	setp.eq.s32 	%p61, %r1, 1;
	mov.u32 	%r423, _ZZ17k_GlobalHistogramPjS_iE15s_globalHistSec;
	add.s32 	%r27, %r423, %r411;
	ld.volatile.shared.u32 	%r424, [%r27+-128];
	ld.volatile.shared.u32 	%r425, [%r27];
	add.s32 	%r426, %r425, %r424;
	st.volatile.shared.u32 	[%r27], %r426;
	@%p61 bra 	$L__BB0_59;
	ld.volatile.shared.u32 	%r427, [%r27+-256];
	ld.volatile.shared.u32 	%r428, [%r27];
	add.s32 	%r429, %r428, %r427;
	st.volatile.shared.u32 	[%r27], %r429;
	mov.pred 	%p90, 0;
	@%p89 bra 	$L__BB0_60;
	bra.uni 	$L__BB0_61;
$L__BB0_59:
	mov.pred 	%p90, 0;
	not.pred 	%p64, %p89;
	@%p64 bra 	$L__BB0_61;
$L__BB0_60:
	ld.volatile.shared.u32 	%r430, [%r27+-512];
	ld.volatile.shared.u32 	%r431, [%r27];
	add.s32 	%r432, %r431, %r430;
	st.volatile.shared.u32 	[%r27], %r432;
	mov.pred 	%p90, -1;
$L__BB0_61:
	setp.eq.s32 	%p66, %r1, 1;
	mov.u32 	%r434, _ZZ17k_GlobalHistogramPjS_iE17s_globalHistThird;
	add.s32 	%r28, %r434, %r411;
	ld.volatile.shared.u32 	%r435, [%r28+-128];
	ld.volatile.shared.u32 	%r436, [%r28];
	add.s32 	%r437, %r436, %r435;
	st.volatile.shared.u32 	[%r28], %r437;
	@%p66 bra 	$L__BB0_63;
	ld.volatile.shared.u32 	%r438, [%r28+-256];
	ld.volatile.shared.u32 	%r439, [%r28];
	add.s32 	%r440, %r439, %r438;
	st.volatile.shared.u32 	[%r28], %r440;
	mov.pred 	%p91, 0;
	@%p90 bra 	$L__BB0_64;
	bra.uni 	$L__BB0_65;
$L__BB0_63:
	mov.pred 	%p91, 0;
	not.pred 	%p69, %p90;
	@%p69 bra 	$L__BB0_65;
$L__BB0_64:
	ld.volatile.shared.u32 	%r441, [%r28+-512];
	ld.volatile.shared.u32 	%r442, [%r28];
	add.s32 	%r443, %r442, %r441;
	st.volatile.shared.u32 	[%r28], %r443;
	mov.pred 	%p91, -1;
$L__BB0_65:
	setp.eq.s32 	%p71, %r1, 1;
	mov.u32 	%r445, _ZZ17k_GlobalHistogramPjS_iE18s_globalHistFourth;
	add.s32 	%r29, %r445, %r411;
	ld.volatile.shared.u32 	%r446, [%r29+-128];
	ld.volatile.shared.u32 	%r447, [%r29];
	add.s32 	%r448, %r447, %r446;
	st.volatile.shared.u32 	[%r29], %r448;
	@%p71 bra 	$L__BB0_67;
	ld.volatile.shared.u32 	%r449, [%r29+-256];
	ld.volatile.shared.u32 	%r450, [%r29];
	add.s32 	%r451, %r450, %r449;
	st.volatile.shared.u32 	[%r29], %r451;
	@%p91 bra 	$L__BB0_68;
	bra.uni 	$L__BB0_69;
$L__BB0_67:
	not.pred 	%p72, %p91;
	@%p72 bra 	$L__BB0_69;
$L__BB0_68:
	ld.volatile.shared.u32 	%r452, [%r29+-512];
	ld.volatile.shared.u32 	%r453, [%r29];
	add.s32 	%r454, %r453, %r452;
	st.volatile.shared.u32 	[%r29], %r454;
$L__BB0_69:
	bar.sync 	0;
	cvta.to.global.u64 	%rd13, %rd3;
	mul.wide.u32 	%rd14, %r3, 4;
	add.s64 	%rd2, %rd13, %rd14;
	setp.eq.s32 	%p73, %r1, 0;
	mov.b32 	%r480, 0;
	@%p73 bra 	$L__BB0_71;
	ld.shared.u32 	%r480, [%r4];
$L__BB0_71:
	setp.eq.s32 	%p74, %r2, 0;
	mov.b32 	%r481, 0;
	@%p74 bra 	$L__BB0_73;
	ld.shared.u32 	%r457, [%r4+-128];
	shfl.sync.idx.b32	%r481|%p75, %r457, 0, 31, -1;
$L__BB0_73:
	setp.eq.s32 	%p76, %r1, 0;
	add.s32 	%r459, %r481, %r480;
	atom.global.add.u32 	%r460, [%rd2], %r459;
	mov.b32 	%r482, 0;
	@%p76 bra 	$L__BB0_75;
	ld.shared.u32 	%r482, [%r5];
$L__BB0_75:
	setp.eq.s32 	%p77, %r2, 0;
	mov.b32 	%r483, 0;
	@%p77 bra 	$L__BB0_77;
	ld.shared.u32 	%r462, [%r5+-128];
	shfl.sync.idx.b32	%r483|%p78, %r462, 0, 31, -1;
$L__BB0_77:
	setp.eq.s32 	%p79, %r1, 0;
	add.s32 	%r464, %r483, %r482;
	atom.global.add.u32 	%r465, [%rd2+1024], %r464;
	mov.b32 	%r484, 0;
	@%p79 bra 	$L__BB0_79;
	ld.shared.u32 	%r484, [%r6];
$L__BB0_79:
	setp.eq.s32 	%p80, %r2, 0;
	mov.b32 	%r485, 0;
	@%p80 bra 	$L__BB0_81;
	ld.shared.u32 	%r467, [%r6+-128];
	shfl.sync.idx.b32	%r485|%p81, %r467, 0, 31, -1;
$L__BB0_81:
	setp.eq.s32 	%p82, %r1, 0;
	add.s32 	%r469, %r485, %r484;
	atom.global.add.u32 	%r470, [%rd2+2048], %r469;
	mov.b32 	%r486, 0;
	@%p82 bra 	$L__BB0_83;
	ld.shared.u32 	%r486, [%r7];
$L__BB0_83:
	setp.eq.s32 	%p83, %r2, 0;
	mov.b32 	%r487, 0;
	@%p83 bra 	$L__BB0_85;
	ld.shared.u32 	%r472, [%r7+-128];
	shfl.sync.idx.b32	%r487|%p84, %r472, 0, 31, -1;
$L__BB0_85:
	add.s32 	%r473, %r487, %r486;
	atom.global.add.u32 	%r474, [%rd2+3072], %r473;
	ret;

}
	// .globl	_Z14k_DigitBinningPjS_S_PVjS_ij
.visible .entry _Z14k_DigitBinningPjS_S_PVjS_ij(
	.param .u64 .ptr .align 1 _Z14k_DigitBinningPjS_S_PVjS_ij_param_0,
	.param .u64 .ptr .align 1 _Z14k_DigitBinningPjS_S_PVjS_ij_param_1,
	.param .u64 .ptr .align 1 _Z14k_DigitBinningPjS_S_PVjS_ij_param_2,
	.param .u64 .ptr .align 1 _Z14k_DigitBinningPjS_S_PVjS_ij_param_3,
	.param .u64 .ptr .align 1 _Z14k_DigitBinningPjS_S_PVjS_ij_param_4,
	.param .u32 _Z14k_DigitBinningPjS_S_PVjS_ij_param_5,
	.param .u32 _Z14k_DigitBinningPjS_S_PVjS_ij_param_6
)
{
	.reg .pred 	%p<349>;
	.reg .b32 	%r<1562>;
	.reg .b64 	%rd<36>;
	// demoted variable
	.shared .align 4 .b8 _ZZ14k_DigitBinningPjS_S_PVjS_ijE16s_warpHistograms[30720];
	// demoted variable
	.shared .align 4 .b8 _ZZ14k_DigitBinningPjS_S_PVjS_ijE16s_localHistogram[1024];
	ld.param.u64 	%rd5, [_Z14k_DigitBinningPjS_S_PVjS_ij_param_0];
	ld.param.u64 	%rd6, [_Z14k_DigitBinningPjS_S_PVjS_ij_param_1];
	ld.param.u64 	%rd9, [_Z14k_DigitBinningPjS_S_PVjS_ij_param_3];
	ld.param.u64 	%rd8, [_Z14k_DigitBinningPjS_S_PVjS_ij_param_4];
	ld.param.u32 	%r264, [_Z14k_DigitBinningPjS_S_PVjS_ij_param_6];
	cvta.to.global.u64 	%rd1, %rd6;
	cvta.to.global.u64 	%rd2, %rd9;
	mov.u32 	%r1, %tid.y;
	mov.u32 	%r2, %tid.x;
	or.b32  	%r265, %r2, %r1;
	setp.ne.s32 	%p1, %r265, 0;
	@%p1 bra 	$L__BB1_2;
	cvta.to.global.u64 	%rd10, %rd8;
	shr.u32 	%r266, %r264, 3;
	mul.wide.u32 	%rd11, %r266, 4;
	add.s64 	%rd12, %rd10, %rd11;
	atom.global.add.u32 	%r267, [%rd12], 1;
	st.shared.u32 	[_ZZ14k_DigitBinningPjS_S_PVjS_ijE16s_localHistogram], %r267;
$L__BB1_2:
	bar.sync 	0;
	ld.shared.u32 	%r3, [_ZZ14k_DigitBinningPjS_S_PVjS_ijE16s_localHistogram];
	mov.u32 	%r268, _ZZ14k_DigitBinningPjS_S_PVjS_ijE16s_localHistogram;
	bar.sync 	0;
	shl.b32 	%r269, %r1, 5;
	add.s32 	%r4, %r269, %r2;
	setp.gt.u32 	%p2, %r4, 255;
	add.s32 	%r270, %r1, %r264;
	shl.b32 	%r271, %r270, 5;
	add.s32 	%r272, %r271, %r2;
	cvta.to.global.u64 	%rd13, %rd5;
	mul.wide.u32 	%rd14, %r272, 4;
	add.s64 	%rd3, %rd13, %rd14;
	shl.b32 	%r273, %r4, 2;
	add.s32 	%r5, %r268, %r273;
	@%p2 bra 	$L__BB1_4;
	ld.global.u32 	%r274, [%rd3];
	st.shared.u32 	[%r5], %r274;
$L__BB1_4:
	shl.b32 	%r275, %r1, 10;
	mov.u32 	%r276, _ZZ14k_DigitBinningPjS_S_PVjS_ijE16s_warpHistograms;
	add.s32 	%r6, %r276, %r275;
	setp.gt.u32 	%p3, %r2, 255;
	@%p3 bra 	$L__BB1_13;
	shl.b32 	%r277, %r2, 2;
	add.s32 	%r7, %r6, %r277;
	mov.b32 	%r278, 0;
	st.shared.u32 	[%r7], %r278;
	setp.gt.u32 	%p4, %r2, 223;
	@%p4 bra 	$L__BB1_13;
	mov.b32 	%r279, 0;
	st.shared.u32 	[%r7+128], %r279;
	setp.gt.u32 	%p5, %r2, 191;
	@%p5 bra 	$L__BB1_13;
	mov.b32 	%r280, 0;
	st.shared.u32 	[%r7+256], %r280;
	setp.gt.u32 	%p6, %r2, 159;
	@%p6 bra 	$L__BB1_13;
	mov.b32 	%r281, 0;
	st.shared.u32 	[%r7+384], %r281;
	setp.gt.u32 	%p7, %r2, 127;
	@%p7 bra 	$L__BB1_13;
	mov.b32 	%r282, 0;
	st.shared.u32 	[%r7+512], %r282;
	setp.gt.u32 	%p8, %r2, 95;
	@%p8 bra 	$L__BB1_13;
	mov.b32 	%r283, 0;
	st.shared.u32 	[%r7+640], %r283;
	setp.gt.u32 	%p9, %r2, 63;
	@%p9 bra 	$L__BB1_13;
	mov.b32 	%r284, 0;
	st.shared.u32 	[%r7+768], %r284;
	setp.gt.u32 	%p10, %r2, 31;
	@%p10 bra 	$L__BB1_13;
	mov.b32 	%r285, 0;
	st.shared.u32 	[%r7+896], %r285;
$L__BB1_13:
	mad.lo.s32 	%r286, %r1, 448, %r4;
	mul.lo.s32 	%r8, %r3, 7680;
	add.s32 	%r287, %r286, %r8;
	mul.wide.s32 	%rd15, %r287, 4;
	add.s64 	%rd16, %rd1, %rd15;
	ld.global.u32 	%r9, [%rd16];
	ld.global.u32 	%r10, [%rd16+128];
	ld.global.u32 	%r11, [%rd16+256];
	ld.global.u32 	%r12, [%rd16+384];
	ld.global.u32 	%r13, [%rd16+512];
	ld.global.u32 	%r14, [%rd16+640];
	ld.global.u32 	%r15, [%rd16+768];
	ld.global.u32 	%r16, [%rd16+896];
	ld.global.u32 	%r17, [%rd16+1024];
	ld.global.u32 	%r18, [%rd16+1152];
	ld.global.u32 	%r19, [%rd16+1280];
	ld.global.u32 	%r20, [%rd16+1408];
	ld.global.u32 	%r21, [%rd16+1536];
	ld.global.u32 	%r22, [%rd16+1664];
	ld.global.u32 	%r23, [%rd16+1792];
	sub.s32 	%r24, 31, %r2;
	shr.u32 	%r288, %r9, %r264;
	and.b32  	%r289, %r288, 1;
	add.s32 	%r290, %r289, -1;
	setp.eq.b32 	%p11, %r289, 1;
	mov.b32 	%r291, -1;
	vote.sync.ballot.b32 	%r292, %p11, %r291;
	xor.b32  	%r293, %r292, %r290;
	add.s32 	%r25, %r264, 1;
	shr.u32 	%r294, %r9, %r25;
	and.b32  	%r295, %r294, 1;
	add.s32 	%r296, %r295, -1;
	setp.eq.b32 	%p13, %r295, 1;
	vote.sync.ballot.b32 	%r297, %p13, %r291;
	xor.b32  	%r298, %r297, %r296;
	and.b32  	%r299, %r298, %r293;
	add.s32 	%r26, %r264, 2;
	shr.u32 	%r300, %r9, %r26;
	and.b32  	%r301, %r300, 1;
	add.s32 	%r302, %r301, -1;
	setp.eq.b32 	%p15, %r301, 1;
	vote.sync.ballot.b32 	%r303, %p15, %r291;
	xor.b32  	%r304, %r303, %r302;
	and.b32  	%r305, %r304, %r299;
	add.s32 	%r27, %r264, 3;
	shr.u32 	%r306, %r9, %r27;
	and.b32  	%r307, %r306, 1;
	add.s32 	%r308, %r307, -1;
	setp.eq.b32 	%p17, %r307, 1;
	vote.sync.ballot.b32 	%r309, %p17, %r291;
	xor.b32  	%r310, %r309, %r308;
	and.b32  	%r311, %r310, %r305;
	add.s32 	%r28, %r264, 4;
	shr.u32 	%r312, %r9, %r28;
	and.b32  	%r313, %r312, 1;
	add.s32 	%r314, %r313, -1;
	setp.eq.b32 	%p19, %r313, 1;
	vote.sync.ballot.b32 	%r315, %p19, %r291;
	xor.b32  	%r316, %r315, %r314;
	and.b32  	%r317, %r316, %r311;
	add.s32 	%r29, %r264, 5;
	shr.u32 	%r318, %r9, %r29;
	and.b32  	%r319, %r318, 1;
	add.s32 	%r320, %r319, -1;
	setp.eq.b32 	%p21, %r319, 1;
	vote.sync.ballot.b32 	%r321, %p21, %r291;
	xor.b32  	%r322, %r321, %r320;
	and.b32  	%r323, %r322, %r317;
	add.s32 	%r30, %r264, 6;
	shr.u32 	%r324, %r9, %r30;
	and.b32  	%r325, %r324, 1;
	add.s32 	%r326, %r325, -1;
	setp.eq.b32 	%p23, %r325, 1;
	vote.sync.ballot.b32 	%r327, %p23, %r291;
	xor.b32  	%r328, %r327, %r326;
	and.b32  	%r329, %r328, %r323;
	add.s32 	%r31, %r264, 7;
	shr.u32 	%r330, %r9, %r31;
	and.b32  	%r331, %r330, 1;
	add.s32 	%r332, %r331, -1;
	setp.eq.b32 	%p25, %r331, 1;
	vote.sync.ballot.b32 	%r333, %p25, %r291;
	xor.b32  	%r334, %r333, %r332;
	and.b32  	%r32, %r334, %r329;
	shl.b32 	%r335, %r32, %r24;
	popc.b32 	%r336, %r335;
	and.b32  	%r33, %r288, 255;
	shl.b32 	%r337, %r288, 2;
	and.b32  	%r338, %r337, 1020;
	add.s32 	%r34, %r6, %r338;
	ld.shared.u32 	%r35, [%r34];
	add.s32 	%r36, %r35, %r336;
	setp.ne.s32 	%p27, %r336, 1;
	@%p27 bra 	$L__BB1_15;
	popc.b32 	%r339, %r32;
	add.s32 	%r340, %r35, %r339;
	st.shared.u32 	[%r34], %r340;
$L__BB1_15:
	shr.u32 	%r341, %r10, %r264;
	and.b32  	%r342, %r341, 1;
	add.s32 	%r343, %r342, -1;
	setp.eq.b32 	%p28, %r342, 1;
	mov.b32 	%r344, -1;
	vote.sync.ballot.b32 	%r345, %p28, %r344;
	xor.b32  	%r346, %r345, %r343;
	shr.u32 	%r347, %r10, %r25;
	and.b32  	%r348, %r347, 1;
	add.s32 	%r349, %r348, -1;
	setp.eq.b32 	%p30, %r348, 1;
	vote.sync.ballot.b32 	%r350, %p30, %r344;
	xor.b32  	%r351, %r350, %r349;
	and.b32  	%r352, %r351, %r346;
	shr.u32 	%r353, %r10, %r26;
	and.b32  	%r354, %r353, 1;
	add.s32 	%r355, %r354, -1;
	setp.eq.b32 	%p32, %r354, 1;
	vote.sync.ballot.b32 	%r356, %p32, %r344;
	xor.b32  	%r357, %r356, %r355;
	and.b32  	%r358, %r357, %r352;
	shr.u32 	%r359, %r10, %r27;
	and.b32  	%r360, %r359, 1;
	add.s32 	%r361, %r360, -1;
	setp.eq.b32 	%p34, %r360, 1;
	vote.sync.ballot.b32 	%r362, %p34, %r344;
	xor.b32  	%r363, %r362, %r361;
	and.b32  	%r364, %r363, %r358;
	shr.u32 	%r365, %r10, %r28;
	and.b32  	%r366, %r365, 1;
	add.s32 	%r367, %r366, -1;
	setp.eq.b32 	%p36, %r366, 1;
	vote.sync.ballot.b32 	%r368, %p36, %r344;
	xor.b32  	%r369, %r368, %r367;
	and.b32  	%r370, %r369, %r364;
	shr.u32 	%r371, %r10, %r29;
	and.b32  	%r372, %r371, 1;
	add.s32 	%r373, %r372, -1;
	setp.eq.b32 	%p38, %r372, 1;
	vote.sync.ballot.b32 	%r374, %p38, %r344;
	xor.b32  	%r375, %r374, %r373;
	and.b32  	%r376, %r375, %r370;
	shr.u32 	%r377, %r10, %r30;
	and.b32  	%r378, %r377, 1;
	add.s32 	%r379, %r378, -1;
	setp.eq.b32 	%p40, %r378, 1;
	vote.sync.ballot.b32 	%r380, %p40, %r344;
	xor.b32  	%r381, %r380, %r379;
	and.b32  	%r382, %r381, %r376;
	shr.u32 	%r383, %r10, %r31;
	and.b32  	%r384, %r383, 1;
	add.s32 	%r385, %r384, -1;
	setp.eq.b32 	%p42, %r384, 1;
	vote.sync.ballot.b32 	%r386, %p42, %r344;
	xor.b32  	%r387, %r386, %r385;
	and.b32  	%r37, %r387, %r382;
	shl.b32 	%r388, %r37, %r24;
	popc.b32 	%r389, %r388;
	and.b32  	%r38, %r341, 255;
	shl.b32 	%r390, %r341, 2;
	and.b32  	%r391, %r390, 1020;
	add.s32 	%r39, %r6, %r391;
	ld.shared.u32 	%r40, [%r39];
	add.s32 	%r41, %r40, %r389;
	setp.ne.s32 	%p44, %r389, 1;
	@%p44 bra 	$L__BB1_17;
	popc.b32 	%r392, %r37;
	add.s32 	%r393, %r40, %r392;
	st.shared.u32 	[%r39], %r393;
$L__BB1_17:
	shr.u32 	%r394, %r11, %r264;
	and.b32  	%r395, %r394, 1;
	add.s32 	%r396, %r395, -1;
	setp.eq.b32 	%p45, %r395, 1;
	mov.b32 	%r397, -1;
	vote.sync.ballot.b32 	%r398, %p45, %r397;
	xor.b32  	%r399, %r398, %r396;
	shr.u32 	%r400, %r11, %r25;
	and.b32  	%r401, %r400, 1;
	add.s32 	%r402, %r401, -1;
	setp.eq.b32 	%p47, %r401, 1;
	vote.sync.ballot.b32 	%r403, %p47, %r397;
	xor.b32  	%r404, %r403, %r402;
	and.b32  	%r405, %r404, %r399;
	shr.u32 	%r406, %r11, %r26;
	and.b32  	%r407, %r406, 1;
	add.s32 	%r408, %r407, -1;
	setp.eq.b32 	%p49, %r407, 1;
	vote.sync.ballot.b32 	%r409, %p49, %r397;
	xor.b32  	%r410, %r409, %r408;
	and.b32  	%r411, %r410, %r405;
	shr.u32 	%r412, %r11, %r27;
	and.b32  	%r413, %r412, 1;
	add.s32 	%r414, %r413, -1;
	setp.eq.b32 	%p51, %r413, 1;
	vote.sync.ballot.b32 	%r415, %p51, %r397;
	xor.b32  	%r416, %r415, %r414;
	and.b32  	%r417, %r416, %r411;
	shr.u32 	%r418, %r11, %r28;
	and.b32  	%r419, %r418, 1;
	add.s32 	%r420, %r419, -1;
	setp.eq.b32 	%p53, %r419, 1;
	vote.sync.ballot.b32 	%r421, %p53, %r397;
	xor.b32  	%r422, %r421, %r420;
	and.b32  	%r423, %r422, %r417;
	shr.u32 	%r424, %r11, %r29;
	and.b32  	%r425, %r424, 1;
	add.s32 	%r426, %r425, -1;
	setp.eq.b32 	%p55, %r425, 1;
	vote.sync.ballot.b32 	%r427, %p55, %r397;
	xor.b32  	%r428, %r427, %r426;
	and.b32  	%r429, %r428, %r423;
	shr.u32 	%r430, %r11, %r30;
	and.b32  	%r431, %r430, 1;
	add.s32 	%r432, %r431, -1;
	setp.eq.b32 	%p57, %r431, 1;
	vote.sync.ballot.b32 	%r433, %p57, %r397;
	xor.b32  	%r434, %r433, %r432;
	and.b32  	%r435, %r434, %r429;
	shr.u32 	%r436, %r11, %r31;
	and.b32  	%r437, %r436, 1;
	add.s32 	%r438, %r437, -1;
	setp.eq.b32 	%p59, %r437, 1;
	vote.sync.ballot.b32 	%r439, %p59, %r397;
	xor.b32  	%r440, %r439, %r438;
	and.b32  	%r42, %r440, %r435;
	shl.b32 	%r441, %r42, %r24;
	popc.b32 	%r442, %r441;
	and.b32  	%r43, %r394, 255;
	shl.b32 	%r443, %r394, 2;
	and.b32  	%r444, %r443, 1020;
	add.s32 	%r44, %r6, %r444;
	ld.shared.u32 	%r45, [%r44];
	add.s32 	%r46, %r45, %r442;
	setp.ne.s32 	%p61, %r442, 1;
	@%p61 bra 	$L__BB1_19;
	popc.b32 	%r445, %r42;
	add.s32 	%r446, %r45, %r445;
	st.shared.u32 	[%r44], %r446;
$L__BB1_19:
	shr.u32 	%r447, %r12, %r264;
	and.b32  	%r448, %r447, 1;
	add.s32 	%r449, %r448, -1;
	setp.eq.b32 	%p62, %r448, 1;
	mov.b32 	%r450, -1;
	vote.sync.ballot.b32 	%r451, %p62, %r450;
	xor.b32  	%r452, %r451, %r449;
	shr.u32 	%r453, %r12, %r25;
	and.b32  	%r454, %r453, 1;
	add.s32 	%r455, %r454, -1;
	setp.eq.b32 	%p64, %r454, 1;
	vote.sync.ballot.b32 	%r456, %p64, %r450;
	xor.b32  	%r457, %r456, %r455;
	and.b32  	%r458, %r457, %r452;
	shr.u32 	%r459, %r12, %r26;
	and.b32  	%r460, %r459, 1;
	add.s32 	%r461, %r460, -1;
	setp.eq.b32 	%p66, %r460, 1;
	vote.sync.ballot.b32 	%r462, %p66, %r450;
	xor.b32  	%r463, %r462, %r461;
	and.b32  	%r464, %r463, %r458;
	shr.u32 	%r465, %r12, %r27;
	and.b32  	%r466, %r465, 1;
	add.s32 	%r467, %r466, -1;
	setp.eq.b32 	%p68, %r466, 1;
	vote.sync.ballot.b32 	%r468, %p68, %r450;
	xor.b32  	%r469, %r468, %r467;
	and.b32  	%r470, %r469, %r464;
	shr.u32 	%r471, %r12, %r28;
	and.b32  	%r472, %r471, 1;
	add.s32 	%r473, %r472, -1;
	setp.eq.b32 	%p70, %r472, 1;
	vote.sync.ballot.b32 	%r474, %p70, %r450;
	xor.b32  	%r475, %r474, %r473;
	and.b32  	%r476, %r475, %r470;
	shr.u32 	%r477, %r12, %r29;
	and.b32  	%r478, %r477, 1;
	add.s32 	%r479, %r478, -1;
	setp.eq.b32 	%p72, %r478, 1;
	vote.sync.ballot.b32 	%r480, %p72, %r450;
	xor.b32  	%r481, %r480, %r479;
	and.b32  	%r482, %r481, %r476;
	shr.u32 	%r483, %r12, %r30;
	and.b32  	%r484, %r483, 1;
	add.s32 	%r485, %r484, -1;
	setp.eq.b32 	%p74, %r484, 1;
	vote.sync.ballot.b32 	%r486, %p74, %r450;
	xor.b32  	%r487, %r486, %r485;
	and.b32  	%r488, %r487, %r482;
	shr.u32 	%r489, %r12, %r31;
	and.b32  	%r490, %r489, 1;
	add.s32 	%r491, %r490, -1;
	setp.eq.b32 	%p76, %r490, 1;
	vote.sync.ballot.b32 	%r492, %p76, %r450;
	xor.b32  	%r493, %r492, %r491;
	and.b32  	%r47, %r493, %r488;
	shl.b32 	%r494, %r47, %r24;
	popc.b32 	%r495, %r494;
	and.b32  	%r48, %r447, 255;
	shl.b32 	%r496, %r447, 2;
	and.b32  	%r497, %r496, 1020;
	add.s32 	%r49, %r6, %r497;
	ld.shared.u32 	%r50, [%r49];
	add.s32 	%r51, %r50, %r495;
	setp.ne.s32 	%p78, %r495, 1;
	@%p78 bra 	$L__BB1_21;
	popc.b32 	%r498, %r47;
	add.s32 	%r499, %r50, %r498;
	st.shared.u32 	[%r49], %r499;
$L__BB1_21:
	shr.u32 	%r500, %r13, %r264;
	and.b32  	%r501, %r500, 1;
	add.s32 	%r502, %r501, -1;
	setp.eq.b32 	%p79, %r501, 1;
	mov.b32 	%r503, -1;
	vote.sync.ballot.b32 	%r504, %p79, %r503;
	xor.b32  	%r505, %r504, %r502;
	shr.u32 	%r506, %r13, %r25;
	and.b32  	%r507, %r506, 1;
	add.s32 	%r508, %r507, -1;
	setp.eq.b32 	%p81, %r507, 1;
	vote.sync.ballot.b32 	%r509, %p81, %r503;
	xor.b32  	%r510, %r509, %r508;
	and.b32  	%r511, %r510, %r505;
	shr.u32 	%r512, %r13, %r26;
	and.b32  	%r513, %r512, 1;
	add.s32 	%r514, %r513, -1;
	setp.eq.b32 	%p83, %r513, 1;
	vote.sync.ballot.b32 	%r515, %p83, %r503;
	xor.b32  	%r516, %r515, %r514;
	and.b32  	%r517, %r516, %r511;
	shr.u32 	%r518, %r13, %r27;
	and.b32  	%r519, %r518, 1;
	add.s32 	%r520, %r519, -1;
	setp.eq.b32 	%p85, %r519, 1;
	vote.sync.ballot.b32 	%r521, %p85, %r503;
	xor.b32  	%r522, %r521, %r520;
	and.b32  	%r523, %r522, %r517;
	shr.u32 	%r524, %r13, %r28;
	and.b32  	%r525, %r524, 1;
	add.s32 	%r526, %r525, -1;
	setp.eq.b32 	%p87, %r525, 1;
	vote.sync.ballot.b32 	%r527, %p87, %r503;
	xor.b32  	%r528, %r527, %r526;
	and.b32  	%r529, %r528, %r523;
	shr.u32 	%r530, %r13, %r29;
	and.b32  	%r531, %r530, 1;
	add.s32 	%r532, %r531, -1;
	setp.eq.b32 	%p89, %r531, 1;
	vote.sync.ballot.b32 	%r533, %p89, %r503;
	xor.b32  	%r534, %r533, %r532;
	and.b32  	%r535, %r534, %r529;
	shr.u32 	%r536, %r13, %r30;
	and.b32  	%r537, %r536, 1;
	add.s32 	%r538, %r537, -1;
	setp.eq.b32 	%p91, %r537, 1;
	vote.sync.ballot.b32 	%r539, %p91, %r503;
	xor.b32  	%r540, %r539, %r538;
	and.b32  	%r541, %r540, %r535;
	shr.u32 	%r542, %r13, %r31;
	and.b32  	%r543, %r542, 1;
	add.s32 	%r544, %r543, -1;
	setp.eq.b32 	%p93, %r543, 1;
	vote.sync.ballot.b32 	%r545, %p93, %r503;
	xor.b32  	%r546, %r545, %r544;
	and.b32  	%r52, %r546, %r541;
	shl.b32 	%r547, %r52, %r24;
	popc.b32 	%r548, %r547;
	and.b32  	%r53, %r500, 255;
	shl.b32 	%r549, %r500, 2;
	and.b32  	%r550, %r549, 1020;
	add.s32 	%r54, %r6, %r550;
	ld.shared.u32 	%r55, [%r54];
	add.s32 	%r56, %r55, %r548;
	setp.ne.s32 	%p95, %r548, 1;
	@%p95 bra 	$L__BB1_23;
	popc.b32 	%r551, %r52;
	add.s32 	%r552, %r55, %r551;
	st.shared.u32 	[%r54], %r552;
$L__BB1_23:
	shr.u32 	%r553, %r14, %r264;
	and.b32  	%r554, %r553, 1;
	add.s32 	%r555, %r554, -1;
	setp.eq.b32 	%p96, %r554, 1;
	mov.b32 	%r556, -1;
	vote.sync.ballot.b32 	%r557, %p96, %r556;
	xor.b32  	%r558, %r557, %r555;
	shr.u32 	%r559, %r14, %r25;
	and.b32  	%r560, %r559, 1;
	add.s32 	%r561, %r560, -1;
	setp.eq.b32 	%p98, %r560, 1;
	vote.sync.ballot.b32 	%r562, %p98, %r556;
	xor.b32  	%r563, %r562, %r561;
	and.b32  	%r564, %r563, %r558;
	shr.u32 	%r565, %r14, %r26;
	and.b32  	%r566, %r565, 1;
	add.s32 	%r567, %r566, -1;
	setp.eq.b32 	%p100, %r566, 1;
	vote.sync.ballot.b32 	%r568, %p100, %r556;
	xor.b32  	%r569, %r568, %r567;
	and.b32  	%r570, %r569, %r564;
	shr.u32 	%r571, %r14, %r27;
	and.b32  	%r572, %r571, 1;
	add.s32 	%r573, %r572, -1;
	setp.eq.b32 	%p102, %r572, 1;
	vote.sync.ballot.b32 	%r574, %p102, %r556;
	xor.b32  	%r575, %r574, %r573;
	and.b32  	%r576, %r575, %r570;
	shr.u32 	%r577, %r14, %r28;
	and.b32  	%r578, %r577, 1;
	add.s32 	%r579, %r578, -1;
	setp.eq.b32 	%p104, %r578, 1;
	vote.sync.ballot.b32 	%r580, %p104, %r556;
	xor.b32  	%r581, %r580, %r579;
	and.b32  	%r582, %r581, %r576;
	shr.u32 	%r583, %r14, %r29;
	and.b32  	%r584, %r583, 1;
	add.s32 	%r585, %r584, -1;
	setp.eq.b32 	%p106, %r584, 1;
	vote.sync.ballot.b32 	%r586, %p106, %r556;
	xor.b32  	%r587, %r586, %r585;
	and.b32  	%r588, %r587, %r582;
	shr.u32 	%r589, %r14, %r30;
	and.b32  	%r590, %r589, 1;
	add.s32 	%r591, %r590, -1;
	setp.eq.b32 	%p108, %r590, 1;
	vote.sync.ballot.b32 	%r592, %p108, %r556;
	xor.b32  	%r593, %r592, %r591;
	and.b32  	%r594, %r593, %r588;
	shr.u32 	%r595, %r14, %r31;
	and.b32  	%r596, %r595, 1;
	add.s32 	%r597, %r596, -1;
	setp.eq.b32 	%p110, %r596, 1;
	vote.sync.ballot.b32 	%r598, %p110, %r556;
	xor.b32  	%r599, %r598, %r597;
	and.b32  	%r57, %r599, %r594;
	shl.b32 	%r600, %r57, %r24;
	popc.b32 	%r601, %r600;
	and.b32  	%r58, %r553, 255;
	shl.b32 	%r602, %r553, 2;
	and.b32  	%r603, %r602, 1020;
	add.s32 	%r59, %r6, %r603;
	ld.shared.u32 	%r60, [%r59];
	add.s32 	%r61, %r60, %r601;
	setp.ne.s32 	%p112, %r601, 1;
	@%p112 bra 	$L__BB1_25;
	popc.b32 	%r604, %r57;
	add.s32 	%r605, %r60, %r604;
	st.shared.u32 	[%r59], %r605;
$L__BB1_25:
	shr.u32 	%r606, %r15, %r264;
	and.b32  	%r607, %r606, 1;
	add.s32 	%r608, %r607, -1;
	setp.eq.b32 	%p113, %r607, 1;
	mov.b32 	%r609, -1;
	vote.sync.ballot.b32 	%r610, %p113, %r609;
	xor.b32  	%r611, %r610, %r608;
	shr.u32 	%r612, %r15, %r25;
	and.b32  	%r613, %r612, 1;
	add.s32 	%r614, %r613, -1;
	setp.eq.b32 	%p115, %r613, 1;
	vote.sync.ballot.b32 	%r615, %p115, %r609;
	xor.b32  	%r616, %r615, %r614;
	and.b32  	%r617, %r616, %r611;
	shr.u32 	%r618, %r15, %r26;
	and.b32  	%r619, %r618, 1;
	add.s32 	%r620, %r619, -1;
	setp.eq.b32 	%p117, %r619, 1;
	vote.sync.ballot.b32 	%r621, %p117, %r609;
	xor.b32  	%r622, %r621, %r620;
	and.b32  	%r623, %r622, %r617;
	shr.u32 	%r624, %r15, %r27;
	and.b32  	%r625, %r624, 1;
	add.s32 	%r626, %r625, -1;
	setp.eq.b32 	%p119, %r625, 1;
	vote.sync.ballot.b32 	%r627, %p119, %r609;
	xor.b32  	%r628, %r627, %r626;
	and.b32  	%r629, %r628, %r623;
	shr.u32 	%r630, %r15, %r28;
	and.b32  	%r631, %r630, 1;
	add.s32 	%r632, %r631, -1;
	setp.eq.b32 	%p121, %r631, 1;
	vote.sync.ballot.b32 	%r633, %p121, %r609;
	xor.b32  	%r634, %r633, %r632;
	and.b32  	%r635, %r634, %r629;
	shr.u32 	%r636, %r15, %r29;
	and.b32  	%r637, %r636, 1;
	add.s32 	%r638, %r637, -1;
	setp.eq.b32 	%p123, %r637, 1;
	vote.sync.ballot.b32 	%r639, %p123, %r609;
	xor.b32  	%r640, %r639, %r638;
	and.b32  	%r641, %r640, %r635;
	shr.u32 	%r642, %r15, %r30;
	and.b32  	%r643, %r642, 1;
	add.s32 	%r644, %r643, -1;
	setp.eq.b32 	%p125, %r643, 1;
	vote.sync.ballot.b32 	%r645, %p125, %r609;
	xor.b32  	%r646, %r645, %r644;
	and.b32  	%r647, %r646, %r641;
	shr.u32 	%r648, %r15, %r31;
	and.b32  	%r649, %r648, 1;
	add.s32 	%r650, %r649, -1;
	setp.eq.b32 	%p127, %r649, 1;
	vote.sync.ballot.b32 	%r651, %p127, %r609;
	xor.b32  	%r652, %r651, %r650;
	and.b32  	%r62, %r652, %r647;
	shl.b32 	%r653, %r62, %r24;
	popc.b32 	%r654, %r653;
	and.b32  	%r63, %r606, 255;
	shl.b32 	%r655, %r606, 2;
	and.b32  	%r656, %r655, 1020;
	add.s32 	%r64, %r6, %r656;
	ld.shared.u32 	%r65, [%r64];
	add.s32 	%r66, %r65, %r654;
	setp.ne.s32 	%p129, %r654, 1;
	@%p129 bra 	$L__BB1_27;
	popc.b32 	%r657, %r62;
	add.s32 	%r658, %r65, %r657;
	st.shared.u32 	[%r64], %r658;
$L__BB1_27:
	shr.u32 	%r659, %r16, %r264;
	and.b32  	%r660, %r659, 1;
	add.s32 	%r661, %r660, -1;
	setp.eq.b32 	%p130, %r660, 1;
	mov.b32 	%r662, -1;
	vote.sync.ballot.b32 	%r663, %p130, %r662;
	xor.b32  	%r664, %r663, %r661;
	shr.u32 	%r665, %r16, %r25;
	and.b32  	%r666, %r665, 1;
	add.s32 	%r667, %r666, -1;
	setp.eq.b32 	%p132, %r666, 1;
	vote.sync.ballot.b32 	%r668, %p132, %r662;
	xor.b32  	%r669, %r668, %r667;
	and.b32  	%r670, %r669, %r664;
	shr.u32 	%r671, %r16, %r26;
	and.b32  	%r672, %r671, 1;
	add.s32 	%r673, %r672, -1;
	setp.eq.b32 	%p134, %r672, 1;
	vote.sync.ballot.b32 	%r674, %p134, %r662;
	xor.b32  	%r675, %r674, %r673;
	and.b32  	%r676, %r675, %r670;
	shr.u32 	%r677, %r16, %r27;
	and.b32  	%r678, %r677, 1;
	add.s32 	%r679, %r678, -1;
	setp.eq.b32 	%p136, %r678, 1;
	vote.sync.ballot.b32 	%r680, %p136, %r662;
	xor.b32  	%r681, %r680, %r679;
	and.b32  	%r682, %r681, %r676;
	shr.u32 	%r683, %r16, %r28;
	and.b32  	%r684, %r683, 1;
	add.s32 	%r685, %r684, -1;
	setp.eq.b32 	%p138, %r684, 1;
	vote.sync.ballot.b32 	%r686, %p138, %r662;
	xor.b32  	%r687, %r686, %r685;
	and.b32  	%r688, %r687, %r682;
	shr.u32 	%r689, %r16, %r29;
	and.b32  	%r690, %r689, 1;
	add.s32 	%r691, %r690, -1;
	setp.eq.b32 	%p140, %r690, 1;
	vote.sync.ballot.b32 	%r692, %p140, %r662;
	xor.b32  	%r693, %r692, %r691;
	and.b32  	%r694, %r693, %r688;
	shr.u32 	%r695, %r16, %r30;
	and.b32  	%r696, %r695, 1;
	add.s32 	%r697, %r696, -1;
	setp.eq.b32 	%p142, %r696, 1;
	vote.sync.ballot.b32 	%r698, %p142, %r662;
	xor.b32  	%r699, %r698, %r697;
	and.b32  	%r700, %r699, %r694;
	shr.u32 	%r701, %r16, %r31;
	and.b32  	%r702, %r701, 1;
	add.s32 	%r703, %r702, -1;
	setp.eq.b32 	%p144, %r702, 1;
	vote.sync.ballot.b32 	%r704, %p144, %r662;
	xor.b32  	%r705, %r704, %r703;
	and.b32  	%r67, %r705, %r700;
	shl.b32 	%r706, %r67, %r24;
	popc.b32 	%r707, %r706;
	and.b32  	%r68, %r659, 255;
	shl.b32 	%r708, %r659, 2;
	and.b32  	%r709, %r708, 1020;
	add.s32 	%r69, %r6, %r709;
	ld.shared.u32 	%r70, [%r69];
	add.s32 	%r71, %r70, %r707;
	setp.ne.s32 	%p146, %r707, 1;
	@%p146 bra 	$L__BB1_29;
	popc.b32 	%r710, %r67;
	add.s32 	%r711, %r70, %r710;
	st.shared.u32 	[%r69], %r711;
$L__BB1_29:
	shr.u32 	%r712, %r17, %r264;
	and.b32  	%r713, %r712, 1;
	add.s32 	%r714, %r713, -1;
	setp.eq.b32 	%p147, %r713, 1;
	mov.b32 	%r715, -1;
	vote.sync.ballot.b32 	%r716, %p147, %r715;
	xor.b32  	%r717, %r716, %r714;
	shr.u32 	%r718, %r17, %r25;
	and.b32  	%r719, %r718, 1;
	add.s32 	%r720, %r719, -1;
	setp.eq.b32 	%p149, %r719, 1;
	vote.sync.ballot.b32 	%r721, %p149, %r715;
	xor.b32  	%r722, %r721, %r720;
	and.b32  	%r723, %r722, %r717;
	shr.u32 	%r724, %r17, %r26;
	and.b32  	%r725, %r724, 1;
	add.s32 	%r726, %r725, -1;
	setp.eq.b32 	%p151, %r725, 1;
	vote.sync.ballot.b32 	%r727, %p151, %r715;
	xor.b32  	%r728, %r727, %r726;
	and.b32  	%r729, %r728, %r723;
	shr.u32 	%r730, %r17, %r27;
	and.b32  	%r731, %r730, 1;
	add.s32 	%r732, %r731, -1;
	setp.eq.b32 	%p153, %r731, 1;
	vote.sync.ballot.b32 	%r733, %p153, %r715;
	xor.b32  	%r734, %r733, %r732;
	and.b32  	%r735, %r734, %r729;
	shr.u32 	%r736, %r17, %r28;
	and.b32  	%r737, %r736, 1;
	add.s32 	%r738, %r737, -1;
	setp.eq.b32 	%p155, %r737, 1;
	vote.sync.ballot.b32 	%r739, %p155, %r715;
	xor.b32  	%r740, %r739, %r738;
	and.b32  	%r741, %r740, %r735;
	shr.u32 	%r742, %r17, %r29;
	and.b32  	%r743, %r742, 1;
	add.s32 	%r744, %r743, -1;
	setp.eq.b32 	%p157, %r743, 1;
	vote.sync.ballot.b32 	%r745, %p157, %r715;
	xor.b32  	%r746, %r745, %r744;
	and.b32  	%r747, %r746, %r741;
	shr.u32 	%r748, %r17, %r30;
	and.b32  	%r749, %r748, 1;
	add.s32 	%r750, %r749, -1;
	setp.eq.b32 	%p159, %r749, 1;
	vote.sync.ballot.b32 	%r751, %p159, %r715;
	xor.b32  	%r752, %r751, %r750;
	and.b32  	%r753, %r752, %r747;
	shr.u32 	%r754, %r17, %r31;
	and.b32  	%r755, %r754, 1;
	add.s32 	%r756, %r755, -1;
	setp.eq.b32 	%p161, %r755, 1;
	vote.sync.ballot.b32 	%r757, %p161, %r715;
	xor.b32  	%r758, %r757, %r756;
	and.b32  	%r72, %r758, %r753;
	shl.b32 	%r759, %r72, %r24;
	popc.b32 	%r760, %r759;
	and.b32  	%r73, %r712, 255;
	shl.b32 	%r761, %r712, 2;
	and.b32  	%r762, %r761, 1020;
	add.s32 	%r74, %r6, %r762;
	ld.shared.u32 	%r75, [%r74];
	add.s32 	%r76, %r75, %r760;
	setp.ne.s32 	%p163, %r760, 1;
	@%p163 bra 	$L__BB1_31;
	popc.b32 	%r763, %r72;
	add.s32 	%r764, %r75, %r763;
	st.shared.u32 	[%r74], %r764;
$L__BB1_31:
	shr.u32 	%r765, %r18, %r264;
	and.b32  	%r766, %r765, 1;
	add.s32 	%r767, %r766, -1;
	setp.eq.b32 	%p164, %r766, 1;
	mov.b32 	%r768, -1;
	vote.sync.ballot.b32 	%r769, %p164, %r768;
	xor.b32  	%r770, %r769, %r767;
	shr.u32 	%r771, %r18, %r25;
	and.b32  	%r772, %r771, 1;
	add.s32 	%r773, %r772, -1;
	setp.eq.b32 	%p166, %r772, 1;
	vote.sync.ballot.b32 	%r774, %p166, %r768;
	xor.b32  	%r775, %r774, %r773;
	and.b32  	%r776, %r775, %r770;
	shr.u32 	%r777, %r18, %r26;
	and.b32  	%r778, %r777, 1;
	add.s32 	%r779, %r778, -1;
	setp.eq.b32 	%p168, %r778, 1;
	vote.sync.ballot.b32 	%r780, %p168, %r768;
	xor.b32  	%r781, %r780, %r779;
	and.b32  	%r782, %r781, %r776;
	shr.u32 	%r783, %r18, %r27;
	and.b32  	%r784, %r783, 1;
	add.s32 	%r785, %r784, -1;
	setp.eq.b32 	%p170, %r784, 1;
	vote.sync.ballot.b32 	%r786, %p170, %r768;
	xor.b32  	%r787, %r786, %r785;
	and.b32  	%r788, %r787, %r782;
	shr.u32 	%r789, %r18, %r28;
	and.b32  	%r790, %r789, 1;
	add.s32 	%r791, %r790, -1;
	setp.eq.b32 	%p172, %r790, 1;
	vote.sync.ballot.b32 	%r792, %p172, %r768;
	xor.b32  	%r793, %r792, %r791;
	and.b32  	%r794, %r793, %r788;
	shr.u32 	%r795, %r18, %r29;
	and.b32  	%r796, %r795, 1;
	add.s32 	%r797, %r796, -1;
	setp.eq.b32 	%p174, %r796, 1;
	vote.sync.ballot.b32 	%r798, %p174, %r768;
	xor.b32  	%r799, %r798, %r797;
	and.b32  	%r800, %r799, %r794;
	shr.u32 	%r801, %r18, %r30;
	and.b32  	%r802, %r801, 1;
	add.s32 	%r803, %r802, -1;
	setp.eq.b32 	%p176, %r802, 1;
	vote.sync.ballot.b32 	%r804, %p176, %r768;
	xor.b32  	%r805, %r804, %r803;
	and.b32  	%r806, %r805, %r800;
	shr.u32 	%r807, %r18, %r31;
	and.b32  	%r808, %r807, 1;
	add.s32 	%r809, %r808, -1;
	setp.eq.b32 	%p178, %r808, 1;
	vote.sync.ballot.b32 	%r810, %p178, %r768;
	xor.b32  	%r811, %r810, %r809;
	and.b32  	%r77, %r811, %r806;
	shl.b32 	%r812, %r77, %r24;
	popc.b32 	%r813, %r812;
	and.b32  	%r78, %r765, 255;
	shl.b32 	%r814, %r765, 2;
	and.b32  	%r815, %r814, 1020;
	add.s32 	%r79, %r6, %r815;
	ld.shared.u32 	%r80, [%r79];
	add.s32 	%r81, %r80, %r813;
	setp.ne.s32 	%p180, %r813, 1;
	@%p180 bra 	$L__BB1_33;
	popc.b32 	%r816, %r77;
	add.s32 	%r817, %r80, %r816;
	st.shared.u32 	[%r79], %r817;
$L__BB1_33:
	shr.u32 	%r818, %r19, %r264;
	and.b32  	%r819, %r818, 1;
	add.s32 	%r820, %r819, -1;
	setp.eq.b32 	%p181, %r819, 1;
	mov.b32 	%r821, -1;
	vote.sync.ballot.b32 	%r822, %p181, %r821;
	xor.b32  	%r823, %r822, %r820;
	shr.u32 	%r824, %r19, %r25;
	and.b32  	%r825, %r824, 1;
	add.s32 	%r826, %r825, -1;
	setp.eq.b32 	%p183, %r825, 1;
	vote.sync.ballot.b32 	%r827, %p183, %r821;
	xor.b32  	%r828, %r827, %r826;
	and.b32  	%r829, %r828, %r823;
	shr.u32 	%r830, %r19, %r26;
	and.b32  	%r831, %r830, 1;
	add.s32 	%r832, %r831, -1;
	setp.eq.b32 	%p185, %r831, 1;
	vote.sync.ballot.b32 	%r833, %p185, %r821;
	xor.b32  	%r834, %r833, %r832;
	and.b32  	%r835, %r834, %r829;
	shr.u32 	%r836, %r19, %r27;
	and.b32  	%r837, %r836, 1;
	add.s32 	%r838, %r837, -1;
	setp.eq.b32 	%p187, %r837, 1;
	vote.sync.ballot.b32 	%r839, %p187, %r821;
	xor.b32  	%r840, %r839, %r838;
	and.b32  	%r841, %r840, %r835;
	shr.u32 	%r842, %r19, %r28;
	and.b32  	%r843, %r842, 1;
	add.s32 	%r844, %r843, -1;
	setp.eq.b32 	%p189, %r843, 1;
	vote.sync.ballot.b32 	%r845, %p189, %r821;
	xor.b32  	%r846, %r845, %r844;
	and.b32  	%r847, %r846, %r841;
	shr.u32 	%r848, %r19, %r29;
	and.b32  	%r849, %r848, 1;
	add.s32 	%r850, %r849, -1;
	setp.eq.b32 	%p191, %r849, 1;
	vote.sync.ballot.b32 	%r851, %p191, %r821;
	xor.b32  	%r852, %r851, %r850;
	and.b32  	%r853, %r852, %r847;
	shr.u32 	%r854, %r19, %r30;
	and.b32  	%r855, %r854, 1;
	add.s32 	%r856, %r855, -1;
	setp.eq.b32 	%p193, %r855, 1;
	vote.sync.ballot.b32 	%r857, %p193, %r821;
	xor.b32  	%r858, %r857, %r856;
	and.b32  	%r859, %r858, %r853;
	shr.u32 	%r860, %r19, %r31;
	and.b32  	%r861, %r860, 1;
	add.s32 	%r862, %r861, -1;
	setp.eq.b32 	%p195, %r861, 1;
	vote.sync.ballot.b32 	%r863, %p195, %r821;
	xor.b32  	%r864, %r863, %r862;
	and.b32  	%r82, %r864, %r859;
	shl.b32 	%r865, %r82, %r24;
	popc.b32 	%r866, %r865;
	and.b32  	%r83, %r818, 255;
	shl.b32 	%r867, %r818, 2;
	and.b32  	%r868, %r867, 1020;
	add.s32 	%r84, %r6, %r868;
	ld.shared.u32 	%r85, [%r84];
	add.s32 	%r86, %r85, %r866;
	setp.ne.s32 	%p197, %r866, 1;
	@%p197 bra 	$L__BB1_35;
	popc.b32 	%r869, %r82;
	add.s32 	%r870, %r85, %r869;
	st.shared.u32 	[%r84], %r870;
$L__BB1_35:
	shr.u32 	%r871, %r20, %r264;
	and.b32  	%r872, %r871, 1;
	add.s32 	%r873, %r872, -1;
	setp.eq.b32 	%p198, %r872, 1;
	mov.b32 	%r874, -1;
	vote.sync.ballot.b32 	%r875, %p198, %r874;
	xor.b32  	%r876, %r875, %r873;
	shr.u32 	%r877, %r20, %r25;
	and.b32  	%r878, %r877, 1;
	add.s32 	%r879, %r878, -1;
	setp.eq.b32 	%p200, %r878, 1;
	vote.sync.ballot.b32 	%r880, %p200, %r874;
	xor.b32  	%r881, %r880, %r879;
	and.b32  	%r882, %r881, %r876;
	shr.u32 	%r883, %r20, %r26;
	and.b32  	%r884, %r883, 1;
	add.s32 	%r885, %r884, -1;
	setp.eq.b32 	%p202, %r884, 1;
	vote.sync.ballot.b32 	%r886, %p202, %r874;
	xor.b32  	%r887, %r886, %r885;
	and.b32  	%r888, %r887, %r882;
	shr.u32 	%r889, %r20, %r27;
	and.b32  	%r890, %r889, 1;
	add.s32 	%r891, %r890, -1;
	setp.eq.b32 	%p204, %r890, 1;
	vote.sync.ballot.b32 	%r892, %p204, %r874;
	xor.b32  	%r893, %r892, %r891;
	and.b32  	%r894, %r893, %r888;
	shr.u32 	%r895, %r20, %r28;
	and.b32  	%r896, %r895, 1;
	add.s32 	%r897, %r896, -1;
	setp.eq.b32 	%p206, %r896, 1;
	vote.sync.ballot.b32 	%r898, %p206, %r874;
	xor.b32  	%r899, %r898, %r897;
	and.b32  	%r900, %r899, %r894;
	shr.u32 	%r901, %r20, %r29;
	and.b32  	%r902, %r901, 1;
	add.s32 	%r903, %r902, -1;
	setp.eq.b32 	%p208, %r902, 1;
	vote.sync.ballot.b32 	%r904, %p208, %r874;
	xor.b32  	%r905, %r904, %r903;
	and.b32  	%r906, %r905, %r900;
	shr.u32 	%r907, %r20, %r30;
	and.b32  	%r908, %r907, 1;
	add.s32 	%r909, %r908, -1;
	setp.eq.b32 	%p210, %r908, 1;
	vote.sync.ballot.b32 	%r910, %p210, %r874;
	xor.b32  	%r911, %r910, %r909;
	and.b32  	%r912, %r911, %r906;
	shr.u32 	%r913, %r20, %r31;
	and.b32  	%r914, %r913, 1;
	add.s32 	%r915, %r914, -1;
	setp.eq.b32 	%p212, %r914, 1;
	vote.sync.ballot.b32 	%r916, %p212, %r874;
	xor.b32  	%r917, %r916, %r915;
	and.b32  	%r87, %r917, %r912;
	shl.b32 	%r918, %r87, %r24;
	popc.b32 	%r919, %r918;
	and.b32  	%r88, %r871, 255;
	shl.b32 	%r920, %r871, 2;
	and.b32  	%r921, %r920, 1020;
	add.s32 	%r89, %r6, %r921;
	ld.shared.u32 	%r90, [%r89];
	add.s32 	%r91, %r90, %r919;
	setp.ne.s32 	%p214, %r919, 1;
	@%p214 bra 	$L__BB1_37;
	popc.b32 	%r922, %r87;
	add.s32 	%r923, %r90, %r922;
	st.shared.u32 	[%r89], %r923;
$L__BB1_37:
	shr.u32 	%r924, %r21, %r264;
	and.b32  	%r925, %r924, 1;
	add.s32 	%r926, %r925, -1;
	setp.eq.b32 	%p215, %r925, 1;
	mov.b32 	%r927, -1;
	vote.sync.ballot.b32 	%r928, %p215, %r927;
	xor.b32  	%r929, %r928, %r926;
	shr.u32 	%r930, %r21, %r25;
	and.b32  	%r931, %r930, 1;
	add.s32 	%r932, %r931, -1;
	setp.eq.b32 	%p217, %r931, 1;
	vote.sync.ballot.b32 	%r933, %p217, %r927;
	xor.b32  	%r934, %r933, %r932;
	and.b32  	%r935, %r934, %r929;
	shr.u32 	%r936, %r21, %r26;
	and.b32  	%r937, %r936, 1;
	add.s32 	%r938, %r937, -1;
	setp.eq.b32 	%p219, %r937, 1;
	vote.sync.ballot.b32 	%r939, %p219, %r927;
	xor.b32  	%r940, %r939, %r938;
	and.b32  	%r941, %r940, %r935;
	shr.u32 	%r942, %r21, %r27;
	and.b32  	%r943, %r942, 1;
	add.s32 	%r944, %r943, -1;
	setp.eq.b32 	%p221, %r943, 1;
	vote.sync.ballot.b32 	%r945, %p221, %r927;
	xor.b32  	%r946, %r945, %r944;
	and.b32  	%r947, %r946, %r941;
	shr.u32 	%r948, %r21, %r28;
	and.b32  	%r949, %r948, 1;
	add.s32 	%r950, %r949, -1;
	setp.eq.b32 	%p223, %r949, 1;
	vote.sync.ballot.b32 	%r951, %p223, %r927;
	xor.b32  	%r952, %r951, %r950;
	and.b32  	%r953, %r952, %r947;
	shr.u32 	%r954, %r21, %r29;
	and.b32  	%r955, %r954, 1;
	add.s32 	%r956, %r955, -1;
	setp.eq.b32 	%p225, %r955, 1;
	vote.sync.ballot.b32 	%r957, %p225, %r927;
	xor.b32  	%r958, %r957, %r956;
	and.b32  	%r959, %r958, %r953;
	shr.u32 	%r960, %r21, %r30;
	and.b32  	%r961, %r960, 1;
	add.s32 	%r962, %r961, -1;
	setp.eq.b32 	%p227, %r961, 1;
	vote.sync.ballot.b32 	%r963, %p227, %r927;
	xor.b32  	%r964, %r963, %r962;
	and.b32  	%r965, %r964, %r959;
	shr.u32 	%r966, %r21, %r31;
	and.b32  	%r967, %r966, 1;
	add.s32 	%r968, %r967, -1;
	setp.eq.b32 	%p229, %r967, 1;
	vote.sync.ballot.b32 	%r969, %p229, %r927;
	xor.b32  	%r970, %r969, %r968;
	and.b32  	%r92, %r970, %r965;
	shl.b32 	%r971, %r92, %r24;
	popc.b32 	%r972, %r971;
	and.b32  	%r93, %r924, 255;
	shl.b32 	%r973, %r924, 2;
	and.b32  	%r974, %r973, 1020;
	add.s32 	%r94, %r6, %r974;
	ld.shared.u32 	%r95, [%r94];
	add.s32 	%r96, %r95, %r972;
	setp.ne.s32 	%p231, %r972, 1;
	@%p231 bra 	$L__BB1_39;
	popc.b32 	%r975, %r92;
	add.s32 	%r976, %r95, %r975;
	st.shared.u32 	[%r94], %r976;
$L__BB1_39:
	shr.u32 	%r977, %r22, %r264;
	and.b32  	%r978, %r977, 1;
	add.s32 	%r979, %r978, -1;
	setp.eq.b32 	%p232, %r978, 1;
	mov.b32 	%r980, -1;
	vote.sync.ballot.b32 	%r981, %p232, %r980;
	xor.b32  	%r982, %r981, %r979;
	shr.u32 	%r983, %r22, %r25;
	and.b32  	%r984, %r983, 1;
	add.s32 	%r985, %r984, -1;
	setp.eq.b32 	%p234, %r984, 1;
	vote.sync.ballot.b32 	%r986, %p234, %r980;
	xor.b32  	%r987, %r986, %r985;
	and.b32  	%r988, %r987, %r982;
	shr.u32 	%r989, %r22, %r26;
	and.b32  	%r990, %r989, 1;
	add.s32 	%r991, %r990, -1;
	setp.eq.b32 	%p236, %r990, 1;
	vote.sync.ballot.b32 	%r992, %p236, %r980;
	xor.b32  	%r993, %r992, %r991;
	and.b32  	%r994, %r993, %r988;
	shr.u32 	%r995, %r22, %r27;
	and.b32  	%r996, %r995, 1;
	add.s32 	%r997, %r996, -1;
	setp.eq.b32 	%p238, %r996, 1;
	vote.sync.ballot.b32 	%r998, %p238, %r980;
	xor.b32  	%r999, %r998, %r997;
	and.b32  	%r1000, %r999, %r994;
	shr.u32 	%r1001, %r22, %r28;
	and.b32  	%r1002, %r1001, 1;
	add.s32 	%r1003, %r1002, -1;
	setp.eq.b32 	%p240, %r1002, 1;
	vote.sync.ballot.b32 	%r1004, %p240, %r980;
	xor.b32  	%r1005, %r1004, %r1003;
	and.b32  	%r1006, %r1005, %r1000;
	shr.u32 	%r1007, %r22, %r29;
	and.b32  	%r1008, %r1007, 1;
	add.s32 	%r1009, %r1008, -1;
	setp.eq.b32 	%p242, %r1008, 1;
	vote.sync.ballot.b32 	%r1010, %p242, %r980;
	xor.b32  	%r1011, %r1010, %r1009;
	and.b32  	%r1012, %r1011, %r1006;
	shr.u32 	%r1013, %r22, %r30;
	and.b32  	%r1014, %r1013, 1;
	add.s32 	%r1015, %r1014, -1;
	setp.eq.b32 	%p244, %r1014, 1;
	vote.sync.ballot.b32 	%r1016, %p244, %r980;
	xor.b32  	%r1017, %r1016, %r1015;
	and.b32  	%r1018, %r1017, %r1012;
	shr.u32 	%r1019, %r22, %r31;
	and.b32  	%r1020, %r1019, 1;
	add.s32 	%r1021, %r1020, -1;
	setp.eq.b32 	%p246, %r1020, 1;
	vote.sync.ballot.b32 	%r1022, %p246, %r980;
	xor.b32  	%r1023, %r1022, %r1021;
	and.b32  	%r97, %r1023, %r1018;
	shl.b32 	%r1024, %r97, %r24;
	popc.b32 	%r1025, %r1024;
	and.b32  	%r98, %r977, 255;
	shl.b32 	%r1026, %r977, 2;
	and.b32  	%r1027, %r1026, 1020;
	add.s32 	%r99, %r6, %r1027;
	ld.shared.u32 	%r100, [%r99];
	add.s32 	%r101, %r100, %r1025;
	setp.ne.s32 	%p248, %r1025, 1;
	@%p248 bra 	$L__BB1_41;
	popc.b32 	%r1028, %r97;
	add.s32 	%r1029, %r100, %r1028;
	st.shared.u32 	[%r99], %r1029;
$L__BB1_41:
	shr.u32 	%r1030, %r23, %r264;
	and.b32  	%r1031, %r1030, 1;
	add.s32 	%r1032, %r1031, -1;
	setp.eq.b32 	%p249, %r1031, 1;
	mov.b32 	%r1033, -1;
	vote.sync.ballot.b32 	%r1034, %p249, %r1033;
	xor.b32  	%r1035, %r1034, %r1032;
	shr.u32 	%r1036, %r23, %r25;
	and.b32  	%r1037, %r1036, 1;
	add.s32 	%r1038, %r1037, -1;
	setp.eq.b32 	%p251, %r1037, 1;
	vote.sync.ballot.b32 	%r1039, %p251, %r1033;
	xor.b32  	%r1040, %r1039, %r1038;
	and.b32  	%r1041, %r1040, %r1035;
	shr.u32 	%r1042, %r23, %r26;
	and.b32  	%r1043, %r1042, 1;
	add.s32 	%r1044, %r1043, -1;
	setp.eq.b32 	%p253, %r1043, 1;
	vote.sync.ballot.b32 	%r1045, %p253, %r1033;
	xor.b32  	%r1046, %r1045, %r1044;
	and.b32  	%r1047, %r1046, %r1041;
	shr.u32 	%r1048, %r23, %r27;
	and.b32  	%r1049, %r1048, 1;
	add.s32 	%r1050, %r1049, -1;
	setp.eq.b32 	%p255, %r1049, 1;
	vote.sync.ballot.b32 	%r1051, %p255, %r1033;
	xor.b32  	%r1052, %r1051, %r1050;
	and.b32  	%r1053, %r1052, %r1047;
	shr.u32 	%r1054, %r23, %r28;
	and.b32  	%r1055, %r1054, 1;
	add.s32 	%r1056, %r1055, -1;
	setp.eq.b32 	%p257, %r1055, 1;
	vote.sync.ballot.b32 	%r1057, %p257, %r1033;
	xor.b32  	%r1058, %r1057, %r1056;
	and.b32  	%r1059, %r1058, %r1053;
	shr.u32 	%r1060, %r23, %r29;
	and.b32  	%r1061, %r1060, 1;
	add.s32 	%r1062, %r1061, -1;
	setp.eq.b32 	%p259, %r1061, 1;
	vote.sync.ballot.b32 	%r1063, %p259, %r1033;
	xor.b32  	%r1064, %r1063, %r1062;
	and.b32  	%r1065, %r1064, %r1059;
	shr.u32 	%r1066, %r23, %r30;
	and.b32  	%r1067, %r1066, 1;
	add.s32 	%r1068, %r1067, -1;
	setp.eq.b32 	%p261, %r1067, 1;
	vote.sync.ballot.b32 	%r1069, %p261, %r1033;
	xor.b32  	%r1070, %r1069, %r1068;
	and.b32  	%r1071, %r1070, %r1065;
	shr.u32 	%r1072, %r23, %r31;
	and.b32  	%r1073, %r1072, 1;
	add.s32 	%r1074, %r1073, -1;
	setp.eq.b32 	%p263, %r1073, 1;
	vote.sync.ballot.b32 	%r1075, %p263, %r1033;
	xor.b32  	%r1076, %r1075, %r1074;
	and.b32  	%r102, %r1076, %r1071;
	shl.b32 	%r1077, %r102, %r24;
	popc.b32 	%r1078, %r1077;
	and.b32  	%r103, %r1030, 255;
	shl.b32 	%r1079, %r1030, 2;
	and.b32  	%r1080, %r1079, 1020;
	add.s32 	%r104, %r6, %r1080;
	ld.shared.u32 	%r105, [%r104];
	add.s32 	%r106, %r105, %r1078;
	setp.ne.s32 	%p265, %r1078, 1;
	@%p265 bra 	$L__BB1_43;
	popc.b32 	%r1081, %r102;
	add.s32 	%r1082, %r105, %r1081;
	st.shared.u32 	[%r104], %r1082;
$L__BB1_43:
	setp.gt.u32 	%p266, %r4, 255;
	bar.sync 	0;
	@%p266 bra 	$L__BB1_49;
	shl.b32 	%r1083, %r1, 7;
	shl.b32 	%r1084, %r2, 2;
	add.s32 	%r1085, %r1083, %r1084;
	mov.u32 	%r1086, _ZZ14k_DigitBinningPjS_S_PVjS_ijE16s_warpHistograms;
	add.s32 	%r1087, %r1085, %r1086;
	add.s32 	%r1522, %r1087, 1024;
	shl.b32 	%r1089, %r4, 2;
	add.s32 	%r1091, %r1086, %r1089;
	mov.u32 	%r1523, %r4;
$L__BB1_45:
	add.s32 	%r110, %r1523, 256;
	ld.shared.u32 	%r1088, [%r1522];
	ld.shared.u32 	%r1092, [%r1091];
	add.s32 	%r1093, %r1092, %r1088;
	st.shared.u32 	[%r1091], %r1093;
	ld.shared.u32 	%r1094, [%r1522];
	sub.s32 	%r1095, %r1093, %r1094;
	st.shared.u32 	[%r1522], %r1095;
	add.s32 	%r1522, %r1522, 1024;
	setp.lt.u32 	%p267, %r1523, 3584;
	mov.u32 	%r1523, %r110;
	@%p267 bra 	$L__BB1_45;
	setp.ne.s32 	%p268, %r3, 0;
	@%p268 bra 	$L__BB1_48;
	mov.u32 	%r1105, %nctaid.x;
	mul.lo.s32 	%r1106, %r4, %r1105;
	mul.wide.u32 	%rd19, %r1106, 4;
	add.s64 	%rd20, %rd2, %rd19;
	shl.b32 	%r1107, %r4, 2;
	mov.u32 	%r1108, _ZZ14k_DigitBinningPjS_S_PVjS_ijE16s_warpHistograms;
	add.s32 	%r1109, %r1108, %r1107;
	ld.shared.u32 	%r1110, [%r1109];
	shl.b32 	%r1111, %r1110, 2;
	or.b32  	%r1112, %r1111, 2;
	atom.global.add.u32 	%r1113, [%rd20], %r1112;
	bra.uni 	$L__BB1_49;
$L__BB1_48:
	mov.u32 	%r1096, %nctaid.x;
	mad.lo.s32 	%r1097, %r4, %r1096, %r3;
	mul.wide.u32 	%rd17, %r1097, 4;
	add.s64 	%rd18, %rd2, %rd17;
	shl.b32 	%r1098, %r4, 2;
	mov.u32 	%r1099, _ZZ14k_DigitBinningPjS_S_PVjS_ijE16s_warpHistograms;
	add.s32 	%r1100, %r1099, %r1098;
	ld.shared.u32 	%r1101, [%r1100];
	shl.b32 	%r1102, %r1101, 2;
	or.b32  	%r1103, %r1102, 1;
	atom.global.add.u32 	%r1104, [%rd18], %r1103;
$L__BB1_49:
	bar.sync 	0;
	@%p266 bra 	$L__BB1_57;
	setp.eq.s32 	%p270, %r2, 0;
	@%p270 bra 	$L__BB1_56;
	shl.b32 	%r1114, %r4, 2;
	mov.u32 	%r1115, _ZZ14k_DigitBinningPjS_S_PVjS_ijE16s_warpHistograms;
	add.s32 	%r1116, %r1115, %r1114;
	ld.volatile.shared.u32 	%r1117, [%r1116+-4];
	ld.volatile.shared.u32 	%r1118, [%r1116];
	add.s32 	%r1119, %r1118, %r1117;
	st.volatile.shared.u32 	[%r1116], %r1119;
	setp.eq.s32 	%p271, %r2, 1;
	@%p271 bra 	$L__BB1_56;
	shl.b32 	%r1120, %r4, 2;
	mov.u32 	%r1121, _ZZ14k_DigitBinningPjS_S_PVjS_ijE16s_warpHistograms;
	add.s32 	%r1122, %r1121, %r1120;
	ld.volatile.shared.u32 	%r1123, [%r1122+-8];
	ld.volatile.shared.u32 	%r1124, [%r1122];
	add.s32 	%r1125, %r1124, %r1123;
	st.volatile.shared.u32 	[%r1122], %r1125;
	setp.lt.u32 	%p272, %r2, 4;
	@%p272 bra 	$L__BB1_56;
	shl.b32 	%r1126, %r4, 2;
	mov.u32 	%r1127, _ZZ14k_DigitBinningPjS_S_PVjS_ijE16s_warpHistograms;
	add.s32 	%r1128, %r1127, %r1126;
	ld.volatile.shared.u32 	%r1129, [%r1128+-16];
	ld.volatile.shared.u32 	%r1130, [%r1128];
	add.s32 	%r1131, %r1130, %r1129;
	st.volatile.shared.u32 	[%r1128], %r1131;
	setp.lt.u32 	%p273, %r2, 8;
	@%p273 bra 	$L__BB1_56;
	shl.b32 	%r1132, %r4, 2;
	mov.u32 	%r1133, _ZZ14k_DigitBinningPjS_S_PVjS_ijE16s_warpHistograms;
	add.s32 	%r1134, %r1133, %r1132;
	ld.volatile.shared.u32 	%r1135, [%r1134+-32];
	ld.volatile.shared.u32 	%r1136, [%r1134];
	add.s32 	%r1137, %r1136, %r1135;
	st.volatile.shared.u32 	[%r1134], %r1137;
	setp.lt.u32 	%p274, %r2, 16;
	@%p274 bra 	$L__BB1_56;
	shl.b32 	%r1138, %r4, 2;
	mov.u32 	%r1139, _ZZ14k_DigitBinningPjS_S_PVjS_ijE16s_warpHistograms;
	add.s32 	%r1140, %r1139, %r1138;
	ld.volatile.shared.u32 	%r1141, [%r1140+-64];
	ld.volatile.shared.u32 	%r1142, [%r1140];
	add.s32 	%r1143, %r1142, %r1141;
	st.volatile.shared.u32 	[%r1140], %r1143;
$L__BB1_56:
	// begin inline asm
	activemask.b32 %r1144;
	// end inline asm
	shl.b32 	%r1145, %r4, 2;
	mov.u32 	%r1146, _ZZ14k_DigitBinningPjS_S_PVjS_ijE16s_warpHistograms;
	add.s32 	%r1147, %r1146, %r1145;
	ld.volatile.shared.u32 	%r1148, [%r1147];
	add.s32 	%r1149, %r2, -1;
	and.b32  	%r1150, %r1149, 31;
	shfl.sync.idx.b32	%r1151|%p275, %r1148, %r1150, 31, %r1144;
	st.volatile.shared.u32 	[%r1147], %r1151;
$L__BB1_57:
	bar.sync 	0;
	setp.gt.u32 	%p276, %r2, 7;
	setp.ne.s32 	%p277, %r1, 0;
	or.pred  	%p278, %p276, %p277;
	@%p278 bra 	$L__BB1_64;
	setp.eq.s32 	%p279, %r2, 0;
	mov.b32 	%r1524, 0;
	@%p279 bra 	$L__BB1_63;
	shl.b32 	%r1153, %r2, 7;
	mov.u32 	%r1154, _ZZ14k_DigitBinningPjS_S_PVjS_ijE16s_warpHistograms;
	add.s32 	%r1155, %r1154, %r1153;
	ld.volatile.shared.u32 	%r1156, [%r1155+-128];
	ld.volatile.shared.u32 	%r1157, [%r1155];
	add.s32 	%r1158, %r1157, %r1156;
	st.volatile.shared.u32 	[%r1155], %r1158;
	setp.eq.s32 	%p280, %r2, 1;
	@%p280 bra 	$L__BB1_62;
	shl.b32 	%r1159, %r2, 7;
	mov.u32 	%r1160, _ZZ14k_DigitBinningPjS_S_PVjS_ijE16s_warpHistograms;
	add.s32 	%r1161, %r1160, %r1159;
	ld.volatile.shared.u32 	%r1162, [%r1161+-256];
	ld.volatile.shared.u32 	%r1163, [%r1161];
	add.s32 	%r1164, %r1163, %r1162;
	st.volatile.shared.u32 	[%r1161], %r1164;
	setp.lt.u32 	%p281, %r2, 4;
	@%p281 bra 	$L__BB1_62;
	shl.b32 	%r1165, %r2, 7;
	mov.u32 	%r1166, _ZZ14k_DigitBinningPjS_S_PVjS_ijE16s_warpHistograms;
	add.s32 	%r1167, %r1166, %r1165;
	ld.volatile.shared.u32 	%r1168, [%r1167+-512];
	ld.volatile.shared.u32 	%r1169, [%r1167];
	add.s32 	%r1170, %r1169, %r1168;
	st.volatile.shared.u32 	[%r1167], %r1170;
$L__BB1_62:
	shl.b32 	%r1171, %r2, 7;
	mov.u32 	%r1172, _ZZ14k_DigitBinningPjS_S_PVjS_ijE16s_warpHistograms;
	add.s32 	%r1173, %r1172, %r1171;
	ld.volatile.shared.u32 	%r1524, [%r1173+-128];
$L__BB1_63:
	shl.b32 	%r1174, %r2, 7;
	mov.u32 	%r1175, _ZZ14k_DigitBinningPjS_S_PVjS_ijE16s_warpHistograms;
	add.s32 	%r1176, %r1175, %r1174;
	st.volatile.shared.u32 	[%r1176], %r1524;
$L__BB1_64:
	bar.sync 	0;
	setp.eq.s32 	%p283, %r2, 0;
	or.pred  	%p284, %p283, %p266;
	@%p284 bra 	$L__BB1_66;
	shl.b32 	%r1177, %r4, 2;
	mov.u32 	%r1178, _ZZ14k_DigitBinningPjS_S_PVjS_ijE16s_warpHistograms;
	add.s32 	%r1179, %r1178, %r1177;
	ld.shared.u32 	%r1180, [%r1179+-4];
	shfl.sync.idx.b32	%r1181|%p285, %r1180, 1, 31, -2;
	ld.shared.u32 	%r1182, [%r1179];
	add.s32 	%r1183, %r1182, %r1181;
	st.shared.u32 	[%r1179], %r1183;
$L__BB1_66:
	setp.eq.s32 	%p286, %r1, 0;
	bar.sync 	0;
	@%p286 bra 	$L__BB1_68;
	ld.shared.u32 	%r1184, [%r34];
	shl.b32 	%r1185, %r33, 2;
	mov.u32 	%r1186, _ZZ14k_DigitBinningPjS_S_PVjS_ijE16s_warpHistograms;
	add.s32 	%r1187, %r1186, %r1185;
	ld.shared.u32 	%r1188, [%r1187];
	add.s32 	%r1539, %r1188, %r1184;
	shl.b32 	%r1189, %r1, 10;
	add.s32 	%r1190, %r1186, %r1189;
	shl.b32 	%r1191, %r38, 2;
	add.s32 	%r1192, %r1190, %r1191;
	ld.shared.u32 	%r1193, [%r1192];
	add.s32 	%r1194, %r1186, %r1191;
	ld.shared.u32 	%r1195, [%r1194];
	add.s32 	%r1538, %r1195, %r1193;
	ld.shared.u32 	%r1196, [%r44];
	shl.b32 	%r1197, %r43, 2;
	add.s32 	%r1198, %r1186, %r1197;
	ld.shared.u32 	%r1199, [%r1198];
	add.s32 	%r1537, %r1199, %r1196;
	ld.shared.u32 	%r1200, [%r49];
	shl.b32 	%r1201, %r48, 2;
	add.s32 	%r1202, %r1186, %r1201;
	ld.shared.u32 	%r1203, [%r1202];
	add.s32 	%r1536, %r1203, %r1200;
	ld.shared.u32 	%r1204, [%r54];
	shl.b32 	%r1205, %r53, 2;
	add.s32 	%r1206, %r1186, %r1205;
	ld.shared.u32 	%r1207, [%r1206];
	add.s32 	%r1535, %r1207, %r1204;
	ld.shared.u32 	%r1208, [%r59];
	shl.b32 	%r1209, %r58, 2;
	add.s32 	%r1210, %r1186, %r1209;
	ld.shared.u32 	%r1211, [%r1210];
	add.s32 	%r1534, %r1211, %r1208;
	ld.shared.u32 	%r1212, [%r64];
	shl.b32 	%r1213, %r63, 2;
	add.s32 	%r1214, %r1186, %r1213;
	ld.shared.u32 	%r1215, [%r1214];
	add.s32 	%r1533, %r1215, %r1212;
	ld.shared.u32 	%r1216, [%r69];
	shl.b32 	%r1217, %r68, 2;
	add.s32 	%r1218, %r1186, %r1217;
	ld.shared.u32 	%r1219, [%r1218];
	add.s32 	%r1532, %r1219, %r1216;
	ld.shared.u32 	%r1220, [%r74];
	shl.b32 	%r1221, %r73, 2;
	add.s32 	%r1222, %r1186, %r1221;
	ld.shared.u32 	%r1223, [%r1222];
	add.s32 	%r1531, %r1223, %r1220;
	shl.b32 	%r1224, %r78, 2;
	add.s32 	%r1225, %r1190, %r1224;
	ld.shared.u32 	%r1226, [%r1225];
	add.s32 	%r1227, %r1186, %r1224;
	ld.shared.u32 	%r1228, [%r1227];
	add.s32 	%r1530, %r1228, %r1226;
	shl.b32 	%r1229, %r83, 2;
	add.s32 	%r1230, %r1190, %r1229;
	ld.shared.u32 	%r1231, [%r1230];
	add.s32 	%r1232, %r1186, %r1229;
	ld.shared.u32 	%r1233, [%r1232];
	add.s32 	%r1529, %r1233, %r1231;
	shl.b32 	%r1234, %r88, 2;
	add.s32 	%r1235, %r1190, %r1234;
	ld.shared.u32 	%r1236, [%r1235];
	add.s32 	%r1237, %r1186, %r1234;
	ld.shared.u32 	%r1238, [%r1237];
	add.s32 	%r1528, %r1238, %r1236;
	ld.shared.u32 	%r1239, [%r94];
	shl.b32 	%r1240, %r93, 2;
	add.s32 	%r1241, %r1186, %r1240;
	ld.shared.u32 	%r1242, [%r1241];
	add.s32 	%r1527, %r1242, %r1239;
	ld.shared.u32 	%r1243, [%r99];
	shl.b32 	%r1244, %r98, 2;
	add.s32 	%r1245, %r1186, %r1244;
	ld.shared.u32 	%r1246, [%r1245];
	add.s32 	%r1526, %r1246, %r1243;
	ld.shared.u32 	%r1247, [%r104];
	shl.b32 	%r1248, %r103, 2;
	add.s32 	%r1249, %r1186, %r1248;
	ld.shared.u32 	%r1250, [%r1249];
	add.s32 	%r1525, %r1250, %r1247;
	bra.uni 	$L__BB1_69;
$L__BB1_68:
	shl.b32 	%r1251, %r33, 2;
	mov.u32 	%r1252, _ZZ14k_DigitBinningPjS_S_PVjS_ijE16s_warpHistograms;
	add.s32 	%r1253, %r1252, %r1251;
	ld.shared.u32 	%r1539, [%r1253];
	shl.b32 	%r1254, %r38, 2;
	add.s32 	%r1255, %r1252, %r1254;
	ld.shared.u32 	%r1538, [%r1255];
	shl.b32 	%r1256, %r43, 2;
	add.s32 	%r1257, %r1252, %r1256;
	ld.shared.u32 	%r1537, [%r1257];
	shl.b32 	%r1258, %r48, 2;
	add.s32 	%r1259, %r1252, %r1258;
	ld.shared.u32 	%r1536, [%r1259];
	shl.b32 	%r1260, %r53, 2;
	add.s32 	%r1261, %r1252, %r1260;
	ld.shared.u32 	%r1535, [%r1261];
	shl.b32 	%r1262, %r58, 2;
	add.s32 	%r1263, %r1252, %r1262;
	ld.shared.u32 	%r1534, [%r1263];
	shl.b32 	%r1264, %r63, 2;
	add.s32 	%r1265, %r1252, %r1264;
	ld.shared.u32 	%r1533, [%r1265];
	shl.b32 	%r1266, %r68, 2;
	add.s32 	%r1267, %r1252, %r1266;
	ld.shared.u32 	%r1532, [%r1267];
	shl.b32 	%r1268, %r73, 2;
	add.s32 	%r1269, %r1252, %r1268;
	ld.shared.u32 	%r1531, [%r1269];
	shl.b32 	%r1270, %r78, 2;
	add.s32 	%r1271, %r1252, %r1270;
	ld.shared.u32 	%r1530, [%r1271];
	shl.b32 	%r1272, %r83, 2;
	add.s32 	%r1273, %r1252, %r1272;
	ld.shared.u32 	%r1529, [%r1273];
	shl.b32 	%r1274, %r88, 2;
	add.s32 	%r1275, %r1252, %r1274;
	ld.shared.u32 	%r1528, [%r1275];
	shl.b32 	%r1276, %r93, 2;
	add.s32 	%r1277, %r1252, %r1276;
	ld.shared.u32 	%r1527, [%r1277];
	shl.b32 	%r1278, %r98, 2;
	add.s32 	%r1279, %r1252, %r1278;
	ld.shared.u32 	%r1526, [%r1279];
	shl.b32 	%r1280, %r103, 2;
	add.s32 	%r1281, %r1252, %r1280;
	ld.shared.u32 	%r1525, [%r1281];
$L__BB1_69:
	shl.b32 	%r1282, %r4, 2;
	mov.u32 	%r1283, _ZZ14k_DigitBinningPjS_S_PVjS_ijE16s_localHistogram;
	add.s32 	%r159, %r1283, %r1282;
	add.s32 	%r1284, %r36, %r1539;
	add.s32 	%r160, %r1284, 65535;
	add.s32 	%r1285, %r41, %r1538;
	add.s32 	%r161, %r1285, 65535;
	add.s32 	%r1286, %r46, %r1537;
	add.s32 	%r162, %r1286, 65535;
	add.s32 	%r1287, %r51, %r1536;
	add.s32 	%r163, %r1287, 65535;
	add.s32 	%r1288, %r56, %r1535;
	add.s32 	%r164, %r1288, 65535;
	add.s32 	%r1289, %r61, %r1534;
	add.s32 	%r165, %r1289, 65535;
	add.s32 	%r1290, %r66, %r1533;
	add.s32 	%r166, %r1290, 65535;
	add.s32 	%r1291, %r71, %r1532;
	add.s32 	%r167, %r1291, 65535;
	add.s32 	%r1292, %r76, %r1531;
	add.s32 	%r168, %r1292, 65535;
	add.s32 	%r1293, %r81, %r1530;
	add.s32 	%r169, %r1293, 65535;
	add.s32 	%r1294, %r86, %r1529;
	add.s32 	%r170, %r1294, 65535;
	add.s32 	%r1295, %r91, %r1528;
	add.s32 	%r171, %r1295, 65535;
	add.s32 	%r1296, %r96, %r1527;
	add.s32 	%r172, %r1296, 65535;
	add.s32 	%r1297, %r101, %r1526;
	add.s32 	%r173, %r1297, 65535;
	add.s32 	%r1298, %r106, %r1525;
	add.s32 	%r174, %r1298, 65535;
	bar.sync 	0;
	setp.eq.s32 	%p287, %r3, 0;
	@%p287 bra 	$L__BB1_75;
	mov.u32 	%r1299, %tid.z;
	mov.u32 	%r1300, %ntid.x;
	mov.u32 	%r1301, %ntid.y;
	mad.lo.s32 	%r1302, %r1299, %r1301, %r1;
	mad.lo.s32 	%r1303, %r1302, %r1300, %r2;
	and.b32  	%r175, %r1303, 65535;
	setp.gt.u32 	%p288, %r175, 255;
	setp.lt.s32 	%p289, %r3, 1;
	or.pred  	%p290, %p288, %p289;
	@%p290 bra 	$L__BB1_77;
	add.s32 	%r1540, %r3, -1;
	mov.u32 	%r1305, %nctaid.x;
	mul.lo.s32 	%r177, %r175, %r1305;
	mov.b32 	%r1541, 0;
$L__BB1_72:
	add.s32 	%r1306, %r1540, %r177;
	mul.wide.u32 	%rd21, %r1306, 4;
	add.s64 	%rd22, %rd2, %rd21;
	ld.volatile.global.u32 	%r180, [%rd22];
	and.b32  	%r181, %r180, 3;
	setp.ne.s32 	%p291, %r181, 2;
	@%p291 bra 	$L__BB1_74;
	shr.u32 	%r1310, %r180, 2;
	add.s32 	%r1311, %r1310, %r1541;
	add.s32 	%r1312, %r177, %r3;
	mul.wide.u32 	%rd23, %r1312, 4;
	add.s64 	%rd24, %rd2, %rd23;
	shl.b32 	%r1313, %r1311, 2;
	or.b32  	%r1314, %r1313, 1;
	atom.global.add.u32 	%r1315, [%rd24], %r1314;
	shl.b32 	%r1316, %r175, 2;
	mov.u32 	%r1317, _ZZ14k_DigitBinningPjS_S_PVjS_ijE16s_warpHistograms;
	add.s32 	%r1318, %r1317, %r1316;
	ld.shared.u32 	%r1319, [%r1318];
	sub.s32 	%r1320, %r1311, %r1319;
	add.s32 	%r1322, %r1283, %r1316;
	ld.shared.u32 	%r1323, [%r1322];
	add.s32 	%r1324, %r1320, %r1323;
	st.shared.u32 	[%r1322], %r1324;
	bra.uni 	$L__BB1_77;
$L__BB1_74:
	setp.eq.s32 	%p292, %r181, 1;
	shr.u32 	%r1307, %r180, 2;
	selp.b32 	%r1308, %r1307, 0, %p292;
	add.s32 	%r1541, %r1308, %r1541;
	selp.s32 	%r1309, -1, 0, %p292;
	add.s32 	%r1540, %r1540, %r1309;
	setp.gt.s32 	%p293, %r1540, -1;
	@%p293 bra 	$L__BB1_72;
	bra.uni 	$L__BB1_77;
$L__BB1_75:
	setp.gt.u32 	%p294, %r4, 255;
	@%p294 bra 	$L__BB1_77;
	mov.u32 	%r1326, _ZZ14k_DigitBinningPjS_S_PVjS_ijE16s_warpHistograms;
	add.s32 	%r1327, %r1326, %r1282;
	ld.shared.u32 	%r1328, [%r1327];
	ld.shared.u32 	%r1329, [%r159];
	sub.s32 	%r1330, %r1329, %r1328;
	st.shared.u32 	[%r159], %r1330;
$L__BB1_77:
	ld.param.u64 	%rd35, [_Z14k_DigitBinningPjS_S_PVjS_ij_param_2];
	cvta.to.global.u64 	%rd4, %rd35;
	bar.sync 	0;
	shl.b32 	%r1331, %r160, 2;
	and.b32  	%r1332, %r1331, 262140;
	mov.u32 	%r1333, _ZZ14k_DigitBinningPjS_S_PVjS_ijE16s_warpHistograms;
	add.s32 	%r1334, %r1333, %r1332;
	st.shared.u32 	[%r1334], %r9;
	shl.b32 	%r1335, %r161, 2;
	and.b32  	%r1336, %r1335, 262140;
	add.s32 	%r1337, %r1333, %r1336;
	st.shared.u32 	[%r1337], %r10;
	shl.b32 	%r1338, %r162, 2;
	and.b32  	%r1339, %r1338, 262140;
	add.s32 	%r1340, %r1333, %r1339;
	st.shared.u32 	[%r1340], %r11;
	shl.b32 	%r1341, %r163, 2;
	and.b32  	%r1342, %r1341, 262140;
	add.s32 	%r1343, %r1333, %r1342;
	st.shared.u32 	[%r1343], %r12;
	shl.b32 	%r1344, %r164, 2;
	and.b32  	%r1345, %r1344, 262140;
	add.s32 	%r1346, %r1333, %r1345;
	st.shared.u32 	[%r1346], %r13;
	shl.b32 	%r1347, %r165, 2;
	and.b32  	%r1348, %r1347, 262140;
	add.s32 	%r1349, %r1333, %r1348;
	st.shared.u32 	[%r1349], %r14;
	shl.b32 	%r1350, %r166, 2;
	and.b32  	%r1351, %r1350, 262140;
	add.s32 	%r1352, %r1333, %r1351;
	st.shared.u32 	[%r1352], %r15;
	shl.b32 	%r1353, %r167, 2;
	and.b32  	%r1354, %r1353, 262140;
	add.s32 	%r1355, %r1333, %r1354;
	st.shared.u32 	[%r1355], %r16;
	shl.b32 	%r1356, %r168, 2;
	and.b32  	%r1357, %r1356, 262140;
	add.s32 	%r1358, %r1333, %r1357;
	st.shared.u32 	[%r1358], %r17;
	shl.b32 	%r1359, %r169, 2;
	and.b32  	%r1360, %r1359, 262140;
	add.s32 	%r1361, %r1333, %r1360;
	st.shared.u32 	[%r1361], %r18;
	shl.b32 	%r1362, %r170, 2;
	and.b32  	%r1363, %r1362, 262140;
	add.s32 	%r1364, %r1333, %r1363;
	st.shared.u32 	[%r1364], %r19;
	shl.b32 	%r1365, %r171, 2;
	and.b32  	%r1366, %r1365, 262140;
	add.s32 	%r1367, %r1333, %r1366;
	st.shared.u32 	[%r1367], %r20;
	shl.b32 	%r1368, %r172, 2;
	and.b32  	%r1369, %r1368, 262140;
	add.s32 	%r1370, %r1333, %r1369;
	st.shared.u32 	[%r1370], %r21;
	shl.b32 	%r1371, %r173, 2;
	and.b32  	%r1372, %r1371, 262140;
	add.s32 	%r1373, %r1333, %r1372;
	st.shared.u32 	[%r1373], %r22;
	shl.b32 	%r1374, %r174, 2;
	and.b32  	%r1375, %r1374, 262140;
	add.s32 	%r1376, %r1333, %r1375;
	st.shared.u32 	[%r1376], %r23;
	bar.sync 	0;
	setp.gt.u32 	%p295, %r4, 7679;
	@%p295 bra 	$L__BB1_80;
	shl.b32 	%r1377, %r1, 7;
	shl.b32 	%r1378, %r2, 2;
	add.s32 	%r1379, %r1377, %r1378;
	add.s32 	%r1542, %r1333, %r1379;
	mov.u32 	%r1543, %r4;
$L__BB1_79:
	ld.shared.u32 	%r1381, [%r1542];
	shr.u32 	%r1382, %r1381, %r264;
	shl.b32 	%r1383, %r1382, 2;
	and.b32  	%r1384, %r1383, 1020;
	add.s32 	%r1386, %r1283, %r1384;
	ld.shared.u32 	%r1387, [%r1386];
	add.s32 	%r1388, %r1543, %r1387;
	mul.wide.u32 	%rd25, %r1388, 4;
	add.s64 	%rd26, %rd4, %rd25;
	st.global.u32 	[%rd26], %r1381;
	add.s32 	%r187, %r1543, 512;
	add.s32 	%r1542, %r1542, 2048;
	setp.lt.u32 	%p296, %r1543, 7168;
	mov.u32 	%r1543, %r187;
	@%p296 bra 	$L__BB1_79;
$L__BB1_80:
	mov.u32 	%r189, %nctaid.x;
	add.s32 	%r1389, %r189, -1;
	setp.ne.s32 	%p297, %r3, %r1389;
	@%p297 bra 	$L__BB1_150;
	setp.gt.u32 	%p298, %r4, 255;
	bar.sync 	0;
	@%p298 bra 	$L__BB1_83;
	mad.lo.s32 	%r1390, %r4, %r189, %r3;
	mul.wide.u32 	%rd27, %r1390, 4;
	add.s64 	%rd28, %rd2, %rd27;
	ld.volatile.global.u32 	%r1391, [%rd28];
	shr.u32 	%r1392, %r1391, 2;
	ld.global.u32 	%r1393, [%rd3];
	add.s32 	%r1394, %r1392, %r1393;
	st.shared.u32 	[%r159], %r1394;
$L__BB1_83:
	ld.param.u32 	%r1520, [_Z14k_DigitBinningPjS_S_PVjS_ij_param_5];
	bar.sync 	0;
	add.s32 	%r1395, %r4, %r8;
	add.s32 	%r1545, %r1395, 7680;
	setp.ge.s32 	%p299, %r1545, %r1520;
	@%p299 bra 	$L__BB1_150;
	add.s32 	%r1396, %r2, %r8;
	shl.b32 	%r1397, %r1, 5;
	add.s32 	%r1544, %r1396, %r1397;
$L__BB1_85:
	ld.param.u64 	%rd34, [_Z14k_DigitBinningPjS_S_PVjS_ij_param_1];
	setp.ne.s32 	%p300, %r1, 0;
	mul.wide.s32 	%rd29, %r1545, 4;
	cvta.to.global.u64 	%rd30, %rd34;
	add.s64 	%rd31, %rd30, %rd29;
	ld.global.u32 	%r194, [%rd31];
	shr.u32 	%r1406, %r194, %r264;
	and.b32  	%r1407, %r1406, 1;
	add.s32 	%r1408, %r1407, -1;
	// begin inline asm
	activemask.b32 %r1398;
	// end inline asm
	setp.eq.b32 	%p301, %r1407, 1;
	vote.sync.ballot.b32 	%r1409, %p301, %r1398;
	xor.b32  	%r1410, %r1409, %r1408;
	shr.u32 	%r1411, %r194, %r25;
	and.b32  	%r1412, %r1411, 1;
	add.s32 	%r1413, %r1412, -1;
	// begin inline asm
	activemask.b32 %r1399;
	// end inline asm
	setp.eq.b32 	%p303, %r1412, 1;
	vote.sync.ballot.b32 	%r1414, %p303, %r1399;
	xor.b32  	%r1415, %r1414, %r1413;
	and.b32  	%r1416, %r1415, %r1410;
	shr.u32 	%r1417, %r194, %r26;
	and.b32  	%r1418, %r1417, 1;
	add.s32 	%r1419, %r1418, -1;
	// begin inline asm
	activemask.b32 %r1400;
	// end inline asm
	setp.eq.b32 	%p305, %r1418, 1;
	vote.sync.ballot.b32 	%r1420, %p305, %r1400;
	xor.b32  	%r1421, %r1420, %r1419;
	and.b32  	%r1422, %r1421, %r1416;
	shr.u32 	%r1423, %r194, %r27;
	and.b32  	%r1424, %r1423, 1;
	add.s32 	%r1425, %r1424, -1;
	// begin inline asm
	activemask.b32 %r1401;
	// end inline asm
	setp.eq.b32 	%p307, %r1424, 1;
	vote.sync.ballot.b32 	%r1426, %p307, %r1401;
	xor.b32  	%r1427, %r1426, %r1425;
	and.b32  	%r1428, %r1427, %r1422;
	shr.u32 	%r1429, %r194, %r28;
	and.b32  	%r1430, %r1429, 1;
	add.s32 	%r1431, %r1430, -1;
	// begin inline asm
	activemask.b32 %r1402;
	// end inline asm
	setp.eq.b32 	%p309, %r1430, 1;
	vote.sync.ballot.b32 	%r1432, %p309, %r1402;
	xor.b32  	%r1433, %r1432, %r1431;
	and.b32  	%r1434, %r1433, %r1428;
	shr.u32 	%r1435, %r194, %r29;
	and.b32  	%r1436, %r1435, 1;
	add.s32 	%r1437, %r1436, -1;
	// begin inline asm
	activemask.b32 %r1403;
	// end inline asm
	setp.eq.b32 	%p311, %r1436, 1;
	vote.sync.ballot.b32 	%r1438, %p311, %r1403;
	xor.b32  	%r1439, %r1438, %r1437;
	and.b32  	%r1440, %r1439, %r1434;
	shr.u32 	%r1441, %r194, %r30;
	and.b32  	%r1442, %r1441, 1;
	add.s32 	%r1443, %r1442, -1;
	// begin inline asm
	activemask.b32 %r1404;
	// end inline asm
	setp.eq.b32 	%p313, %r1442, 1;
	vote.sync.ballot.b32 	%r1444, %p313, %r1404;
	xor.b32  	%r1445, %r1444, %r1443;
	and.b32  	%r1446, %r1445, %r1440;
	shr.u32 	%r1447, %r194, %r31;
	and.b32  	%r1448, %r1447, 1;
	add.s32 	%r1449, %r1448, -1;
	// begin inline asm
	activemask.b32 %r1405;
	// end inline asm
	setp.eq.b32 	%p315, %r1448, 1;
	vote.sync.ballot.b32 	%r1450, %p315, %r1405;
	xor.b32  	%r1451, %r1450, %r1449;
	and.b32  	%r1547, %r1451, %r1446;
	shl.b32 	%r1452, %r1406, 2;
	and.b32  	%r1453, %r1452, 1020;
	mov.u32 	%r1454, _ZZ14k_DigitBinningPjS_S_PVjS_ijE16s_localHistogram;
	add.s32 	%r196, %r1454, %r1453;
	@%p300 bra 	$L__BB1_89;
	ld.shared.u32 	%r197, [%r196];
	shl.b32 	%r1455, %r1547, %r24;
	popc.b32 	%r198, %r1455;
	setp.ne.s32 	%p317, %r198, 1;
	@%p317 bra 	$L__BB1_88;
	popc.b32 	%r1456, %r1547;
	add.s32 	%r1457, %r197, %r1456;
	st.shared.u32 	[%r196], %r1457;
$L__BB1_88:
	add.s32 	%r1458, %r198, %r197;
	add.s32 	%r1547, %r1458, -1;
$L__BB1_89:
	setp.ne.s32 	%p318, %r1, 1;
	bar.sync 	0;
	@%p318 bra 	$L__BB1_93;
	ld.shared.u32 	%r201, [%r196];
	shl.b32 	%r1459, %r1547, %r24;
	popc.b32 	%r202, %r1459;
	setp.ne.s32 	%p319, %r202, 1;
	@%p319 bra 	$L__BB1_92;
	popc.b32 	%r1460, %r1547;
	add.s32 	%r1461, %r201, %r1460;
	st.shared.u32 	[%r196], %r1461;
$L__BB1_92:
	add.s32 	%r1462, %r202, %r201;
	add.s32 	%r1547, %r1462, -1;
$L__BB1_93:
	setp.ne.s32 	%p320, %r1, 2;
	bar.sync 	0;
	@%p320 bra 	$L__BB1_97;
	ld.shared.u32 	%r205, [%r196];
	shl.b32 	%r1463, %r1547, %r24;
	popc.b32 	%r206, %r1463;
	setp.ne.s32 	%p321, %r206, 1;
	@%p321 bra 	$L__BB1_96;
	popc.b32 	%r1464, %r1547;
	add.s32 	%r1465, %r205, %r1464;
	st.shared.u32 	[%r196], %r1465;
$L__BB1_96:
	add.s32 	%r1466, %r206, %r205;
	add.s32 	%r1547, %r1466, -1;
$L__BB1_97:
	setp.ne.s32 	%p322, %r1, 3;
	bar.sync 	0;
	@%p322 bra 	$L__BB1_101;
	ld.shared.u32 	%r209, [%r196];
	shl.b32 	%r1467, %r1547, %r24;
	popc.b32 	%r210, %r1467;
	setp.ne.s32 	%p323, %r210, 1;
	@%p323 bra 	$L__BB1_100;
	popc.b32 	%r1468, %r1547;
	add.s32 	%r1469, %r209, %r1468;
	st.shared.u32 	[%r196], %r1469;
$L__BB1_100:
	add.s32 	%r1470, %r210, %r209;
	add.s32 	%r1547, %r1470, -1;
$L__BB1_101:
	setp.ne.s32 	%p324, %r1, 4;
	bar.sync 	0;
	@%p324 bra 	$L__BB1_105;
	ld.shared.u32 	%r213, [%r196];
	shl.b32 	%r1471, %r1547, %r24;
	popc.b32 	%r214, %r1471;
	setp.ne.s32 	%p325, %r214, 1;
	@%p325 bra 	$L__BB1_104;
	popc.b32 	%r1472, %r1547;
	add.s32 	%r1473, %r213, %r1472;
	st.shared.u32 	[%r196], %r1473;
$L__BB1_104:
	add.s32 	%r1474, %r214, %r213;
	add.s32 	%r1547, %r1474, -1;
$L__BB1_105:
	setp.ne.s32 	%p326, %r1, 5;
	bar.sync 	0;
	@%p326 bra 	$L__BB1_109;
	ld.shared.u32 	%r217, [%r196];
	shl.b32 	%r1475, %r1547, %r24;
	popc.b32 	%r218, %r1475;
	setp.ne.s32 	%p327, %r218, 1;
	@%p327 bra 	$L__BB1_108;
	popc.b32 	%r1476, %r1547;
	add.s32 	%r1477, %r217, %r1476;
	st.shared.u32 	[%r196], %r1477;
$L__BB1_108:
	add.s32 	%r1478, %r218, %r217;
	add.s32 	%r1547, %r1478, -1;
$L__BB1_109:
	setp.ne.s32 	%p328, %r1, 6;
	bar.sync 	0;
	@%p328 bra 	$L__BB1_113;
	ld.shared.u32 	%r221, [%r196];
	shl.b32 	%r1479, %r1547, %r24;
	popc.b32 	%r222, %r1479;
	setp.ne.s32 	%p329, %r222, 1;
	@%p329 bra 	$L__BB1_112;
	popc.b32 	%r1480, %r1547;
	add.s32 	%r1481, %r221, %r1480;
	st.shared.u32 	[%r196], %r1481;
$L__BB1_112:
	add.s32 	%r1482, %r222, %r221;
	add.s32 	%r1547, %r1482, -1;
$L__BB1_113:
	setp.ne.s32 	%p330, %r1, 7;
	bar.sync 	0;
	@%p330 bra 	$L__BB1_117;
	ld.shared.u32 	%r225, [%r196];
	shl.b32 	%r1483, %r1547, %r24;
	popc.b32 	%r226, %r1483;
	setp.ne.s32 	%p331, %r226, 1;
	@%p331 bra 	$L__BB1_116;
	popc.b32 	%r1484, %r1547;
	add.s32 	%r1485, %r225, %r1484;
	st.shared.u32 	[%r196], %r1485;
$L__BB1_116:
	add.s32 	%r1486, %r226, %r225;
	add.s32 	%r1547, %r1486, -1;
$L__BB1_117:
	setp.ne.s32 	%p332, %r1, 8;
	bar.sync 	0;
	@%p332 bra 	$L__BB1_121;
	ld.shared.u32 	%r229, [%r196];
	shl.b32 	%r1487, %r1547, %r24;
	popc.b32 	%r230, %r1487;
	setp.ne.s32 	%p333, %r230, 1;
	@%p333 bra 	$L__BB1_120;
	popc.b32 	%r1488, %r1547;
	add.s32 	%r1489, %r229, %r1488;
	st.shared.u32 	[%r196], %r1489;
$L__BB1_120:
	add.s32 	%r1490, %r230, %r229;
	add.s32 	%r1547, %r1490, -1;
$L__BB1_121:
	setp.ne.s32 	%p334, %r1, 9;
	bar.sync 	0;
	@%p334 bra 	$L__BB1_125;
	ld.shared.u32 	%r233, [%r196];
	shl.b32 	%r1491, %r1547, %r24;
	popc.b32 	%r234, %r1491;
	setp.ne.s32 	%p335, %r234, 1;
	@%p335 bra 	$L__BB1_124;
	popc.b32 	%r1492, %r1547;
	add.s32 	%r1493, %r233, %r1492;
	st.shared.u32 	[%r196], %r1493;
$L__BB1_124:
	add.s32 	%r1494, %r234, %r233;
	add.s32 	%r1547, %r1494, -1;
$L__BB1_125:
	setp.ne.s32 	%p336, %r1, 10;
	bar.sync 	0;
	@%p336 bra 	$L__BB1_129;
	ld.shared.u32 	%r237, [%r196];
	shl.b32 	%r1495, %r1547, %r24;
	popc.b32 	%r238, %r1495;
	setp.ne.s32 	%p337, %r238, 1;
	@%p337 bra 	$L__BB1_128;
	popc.b32 	%r1496, %r1547;
	add.s32 	%r1497, %r237, %r1496;
	st.shared.u32 	[%r196], %r1497;
$L__BB1_128:
	add.s32 	%r1498, %r238, %r237;
	add.s32 	%r1547, %r1498, -1;
$L__BB1_129:
	setp.ne.s32 	%p338, %r1, 11;
	bar.sync 	0;
	@%p338 bra 	$L__BB1_133;
	ld.shared.u32 	%r241, [%r196];
	shl.b32 	%r1499, %r1547, %r24;
	popc.b32 	%r242, %r1499;
	setp.ne.s32 	%p339, %r242, 1;
	@%p339 bra 	$L__BB1_132;
	popc.b32 	%r1500, %r1547;
	add.s32 	%r1501, %r241, %r1500;
	st.shared.u32 	[%r196], %r1501;
$L__BB1_132:
	add.s32 	%r1502, %r242, %r241;
	add.s32 	%r1547, %r1502, -1;
$L__BB1_133:
	setp.ne.s32 	%p340, %r1, 12;
	bar.sync 	0;
	@%p340 bra 	$L__BB1_137;
	ld.shared.u32 	%r245, [%r196];
	shl.b32 	%r1503, %r1547, %r24;
	popc.b32 	%r246, %r1503;
	setp.ne.s32 	%p341, %r246, 1;
	@%p341 bra 	$L__BB1_136;
	popc.b32 	%r1504, %r1547;
	add.s32 	%r1505, %r245, %r1504;
	st.shared.u32 	[%r196], %r1505;
$L__BB1_136:
	add.s32 	%r1506, %r246, %r245;
	add.s32 	%r1547, %r1506, -1;
$L__BB1_137:
	setp.ne.s32 	%p342, %r1, 13;
	bar.sync 	0;
	@%p342 bra 	$L__BB1_141;
	ld.shared.u32 	%r249, [%r196];
	shl.b32 	%r1507, %r1547, %r24;
	popc.b32 	%r250, %r1507;
	setp.ne.s32 	%p343, %r250, 1;
	@%p343 bra 	$L__BB1_140;
	popc.b32 	%r1508, %r1547;
	add.s32 	%r1509, %r249, %r1508;
	st.shared.u32 	[%r196], %r1509;
$L__BB1_140:
	add.s32 	%r1510, %r250, %r249;
	add.s32 	%r1547, %r1510, -1;
$L__BB1_141:
	setp.ne.s32 	%p344, %r1, 14;
	bar.sync 	0;
	@%p344 bra 	$L__BB1_145;
	ld.shared.u32 	%r253, [%r196];
	shl.b32 	%r1511, %r1547, %r24;
	popc.b32 	%r254, %r1511;
	setp.ne.s32 	%p345, %r254, 1;
	@%p345 bra 	$L__BB1_144;
	popc.b32 	%r1512, %r1547;
	add.s32 	%r1513, %r253, %r1512;
	st.shared.u32 	[%r196], %r1513;
$L__BB1_144:
	add.s32 	%r1514, %r254, %r253;
	add.s32 	%r1547, %r1514, -1;
$L__BB1_145:
	setp.ne.s32 	%p346, %r1, 15;
	bar.sync 	0;
	@%p346 bra 	$L__BB1_149;
	ld.shared.u32 	%r257, [%r196];
	shl.b32 	%r1515, %r1547, %r24;
	popc.b32 	%r258, %r1515;
	setp.ne.s32 	%p347, %r258, 1;
	@%p347 bra 	$L__BB1_148;
	popc.b32 	%r1516, %r1547;
	add.s32 	%r1517, %r257, %r1516;
	st.shared.u32 	[%r196], %r1517;
$L__BB1_148:
	add.s32 	%r1518, %r258, %r257;
	add.s32 	%r1547, %r1518, -1;
$L__BB1_149:
	ld.param.u32 	%r1521, [_Z14k_DigitBinningPjS_S_PVjS_ij_param_5];
	bar.sync 	0;
	mul.wide.u32 	%rd32, %r1547, 4;
	add.s64 	%rd33, %rd4, %rd32;
	st.global.u32 	[%rd33], %r194;
	add.s32 	%r1545, %r1545, 512;
	add.s32 	%r262, %r1544, 512;
	add.s32 	%r1519, %r1544, 8192;
	setp.lt.s32 	%p348, %r1519, %r1521;
	mov.u32 	%r1544, %r262;
	@%p348 bra 	$L__BB1_85;
$L__BB1_150:
	ret;

}
	// .globl	_Z7k_PrintPji
.visible .entry _Z7k_PrintPji(
	.param .u64 .ptr .align 1 _Z7k_PrintPji_param_0,
	.param .u32 _Z7k_PrintPji_param_1
)
{
	.local .align 8 .b8 	__local_depot2[8];
	.reg .b64 	%SP;
	.reg .b64 	%SPL;
	.reg .pred 	%p<10>;
	.reg .b32 	%r<138>;
	.reg .b64 	%rd<30>;

	mov.u64 	%SPL, __local_depot2;
	cvta.local.u64 	%SP, %SPL;
	ld.param.u64 	%rd9, [_Z7k_PrintPji_param_0];
	ld.param.u32 	%r17, [_Z7k_PrintPji_param_1];
	cvta.to.global.u64 	%rd1, %rd9;
	add.u64 	%rd10, %SP, 0;
	add.u64 	%rd2, %SPL, 0;
	setp.lt.s32 	%p1, %r17, 1;
	@%p1 bra 	$L__BB2_13;
	and.b32  	%r1, %r17, 15;
	setp.lt.u32 	%p2, %r17, 16;
	mov.b32 	%r134, 0;
	@%p2 bra 	$L__BB2_4;
	and.b32  	%r134, %r17, 2147483632;
	add.s64 	%rd28, %rd1, 32;
	mov.b32 	%r132, 0;
	mov.u64 	%rd11, $str;
$L__BB2_3:
	.pragma "nounroll";
	ld.global.u32 	%r20, [%rd28+-32];
	st.local.v2.u32 	[%rd2], {%r132, %r20};
	cvta.global.u64 	%rd12, %rd11;
	{ // callseq 0, 0
	.param .b64 param0;
	st.param.b64 	[param0], %rd12;
	.param .b64 param1;
	st.param.b64 	[param1], %rd10;
	.param .b32 retval0;
	call.uni (retval0), 
	vprintf, 
	(
	param0, 
	param1
	);
	ld.param.b32 	%r21, [retval0];
	} // callseq 0
	ld.global.u32 	%r23, [%rd28+-28];
	add.s32 	%r24, %r132, 1;
	st.local.v2.u32 	[%rd2], {%r24, %r23};
	{ // callseq 1, 0
	.param .b64 param0;
	st.param.b64 	[param0], %rd12;
	.param .b64 param1;
	st.param.b64 	[param1], %rd10;
	.param .b32 retval0;
	call.uni (retval0), 
	vprintf, 
	(
	param0, 
	param1
	);
	ld.param.b32 	%r25, [retval0];
	} // callseq 1
	ld.global.u32 	%r27, [%rd28+-24];
	add.s32 	%r28, %r132, 2;
	st.local.v2.u32 	[%rd2], {%r28, %r27};
	{ // callseq 2, 0
	.param .b64 param0;
	st.param.b64 	[param0], %rd12;
	.param .b64 param1;
	st.param.b64 	[param1], %rd10;
	.param .b32 retval0;
	call.uni (retval0), 
	vprintf, 
	(
	param0, 
	param1
	);
	ld.param.b32 	%r29, [retval0];
	} // callseq 2
	ld.global.u32 	%r31, [%rd28+-20];
	add.s32 	%r32, %r132, 3;
	st.local.v2.u32 	[%rd2], {%r32, %r31};
	{ // callseq 3, 0
	.param .b64 param0;
	st.param.b64 	[param0], %rd12;
	.param .b64 param1;
	st.param.b64 	[param1], %rd10;
	.param .b32 retval0;
	call.uni (retval0), 
	vprintf, 
	(
	param0, 
	param1
	);
	ld.param.b32 	%r33, [retval0];
	} // callseq 3
	ld.global.u32 	%r35, [%rd28+-16];
	add.s32 	%r36, %r132, 4;
	st.local.v2.u32 	[%rd2], {%r36, %r35};
	{ // callseq 4, 0
	.param .b64 param0;
	st.param.b64 	[param0], %rd12;
	.param .b64 param1;
	st.param.b64 	[param1], %rd10;
	.param .b32 retval0;
	call.uni (retval0), 
	vprintf, 
	(
	param0, 
	param1
	);
	ld.param.b32 	%r37, [retval0];
	} // callseq 4
	ld.global.u32 	%r39, [%rd28+-12];
	add.s32 	%r40, %r132, 5;
	st.local.v2.u32 	[%rd2], {%r40, %r39};
	{ // callseq 5, 0
	.param .b64 param0;
	st.param.b64 	[param0], %rd12;
	.param .b64 param1;
	st.param.b64 	[param1], %rd10;
	.param .b32 retval0;
	call.uni (retval0), 
	vprintf, 
	(
	param0, 
	param1
	);
	ld.param.b32 	%r41, [retval0];
	} // callseq 5
	ld.global.u32 	%r43, [%rd28+-8];
	add.s32 	%r44, %r132, 6;
	st.local.v2.u32 	[%rd2], {%r44, %r43};
	{ // callseq 6, 0
	.param .b64 param0;
	st.param.b64 	[param0], %rd12;
	.param .b64 param1;
	st.param.b64 	[param1], %rd10;
	.param .b32 retval0;
	call.uni (retval0), 
	vprintf, 
	(
	param0, 
	param1
	);
	ld.param.b32 	%r45, [retval0];
	} // callseq 6
	ld.global.u32 	%r47, [%rd28+-4];
	add.s32 	%r48, %r132, 7;
	st.local.v2.u32 	[%rd2], {%r48, %r47};
	{ // callseq 7, 0
	.param .b64 param0;
	st.param.b64 	[param0], %rd12;
	.param .b64 param1;
	st.param.b64 	[param1], %rd10;
	.param .b32 retval0;
	call.uni (retval0), 
	vprintf, 
	(
	param0, 
	param1
	);
	ld.param.b32 	%r49, [retval0];
	} // callseq 7
	ld.global.u32 	%r51, [%rd28];
	add.s32 	%r52, %r132, 8;
	st.local.v2.u32 	[%rd2], {%r52, %r51};
	{ // callseq 8, 0
	.param .b64 param0;
	st.param.b64 	[param0], %rd12;
	.param .b64 param1;
	st.param.b64 	[param1], %rd10;
	.param .b32 retval0;
	call.uni (retval0), 
	vprintf, 
	(
	param0, 
	param1
	);
	ld.param.b32 	%r53, [retval0];
	} // callseq 8
	ld.global.u32 	%r55, [%rd28+4];
	add.s32 	%r56, %r132, 9;
	st.local.v2.u32 	[%rd2], {%r56, %r55};
	{ // callseq 9, 0
	.param .b64 param0;
	st.param.b64 	[param0], %rd12;
	.param .b64 param1;
	st.param.b64 	[param1], %rd10;
	.param .b32 retval0;
	call.uni (retval0), 
	vprintf, 
	(
	param0, 
	param1
	);
	ld.param.b32 	%r57, [retval0];
	} // callseq 9
	ld.global.u32 	%r59, [%rd28+8];
	add.s32 	%r60, %r132, 10;
	st.local.v2.u32 	[%rd2], {%r60, %r59};
	{ // callseq 10, 0
	.param .b64 param0;
	st.param.b64 	[param0], %rd12;
	.param .b64 param1;
	st.param.b64 	[param1], %rd10;
	.param .b32 retval0;
	call.uni (retval0), 
	vprintf, 
	(
	param0, 
	param1
	);
	ld.param.b32 	%r61, [retval0];
	} // callseq 10
	ld.global.u32 	%r63, [%rd28+12];
	add.s32 	%r64, %r132, 11;
	st.local.v2.u32 	[%rd2], {%r64, %r63};
	{ // callseq 11, 0
	.param .b64 param0;
	st.param.b64 	[param0], %rd12;
	.param .b64 param1;
	st.param.b64 	[param1], %rd10;
	.param .b32 retval0;
	call.uni (retval0), 
	vprintf, 
	(
	param0, 
	param1
	);
	ld.param.b32 	%r65, [retval0];
	} // callseq 11
	ld.global.u32 	%r67, [%rd28+16];
	add.s32 	%r68, %r132, 12;
	st.local.v2.u32 	[%rd2], {%r68, %r67};
	{ // callseq 12, 0
	.param .b64 param0;
	st.param.b64 	[param0], %rd12;
	.param .b64 param1;
	st.param.b64 	[param1], %rd10;
	.param .b32 retval0;
	call.uni (retval0), 
	vprintf, 
	(
	param0, 
	param1
	);
	ld.param.b32 	%r69, [retval0];
	} // callseq 12
	ld.global.u32 	%r71, [%rd28+20];
	add.s32 	%r72, %r132, 13;
	st.local.v2.u32 	[%rd2], {%r72, %r71};
	{ // callseq 13, 0
	.param .b64 param0;
	st.param.b64 	[param0], %rd12;
	.param .b64 param1;
	st.param.b64 	[param1], %rd10;
	.param .b32 retval0;
	call.uni (retval0), 
	vprintf, 
	(
	param0, 
	param1
	);
	ld.param.b32 	%r73, [retval0];
	} // callseq 13
	ld.global.u32 	%r75, [%rd28+24];
	add.s32 	%r76, %r132, 14;
	st.local.v2.u32 	[%rd2], {%r76, %r75};
	{ // callseq 14, 0
	.param .b64 param0;
	st.param.b64 	[param0], %rd12;
	.param .b64 param1;
	st.param.b64 	[param1], %rd10;
	.param .b32 retval0;
	call.uni (retval0), 
	vprintf, 
	(
	param0, 
	param1
	);
	ld.param.b32 	%r77, [retval0];
	} // callseq 14
	ld.global.u32 	%r79, [%rd28+28];
	add.s32 	%r80, %r132, 15;
	st.local.v2.u32 	[%rd2], {%r80, %r79};
	{ // callseq 15, 0
	.param .b64 param0;
	st.param.b64 	[param0], %rd12;
	.param .b64 param1;
	st.param.b64 	[param1], %rd10;
	.param .b32 retval0;
	call.uni (retval0), 
	vprintf, 
	(
	param0, 
	param1
	);
	ld.param.b32 	%r81, [retval0];
	} // callseq 15
	add.s64 	%rd28, %rd28, 64;
	add.s32 	%r132, %r132, 16;
	setp.ne.s32 	%p3, %r132, %r134;
	@%p3 bra 	$L__BB2_3;
$L__BB2_4:
	setp.eq.s32 	%p4, %r1, 0;
	@%p4 bra 	$L__BB2_13;
	and.b32  	%r6, %r17, 7;
	setp.lt.u32 	%p5, %r1, 8;
	@%p5 bra 	$L__BB2_7;
	mul.wide.u32 	%rd14, %r134, 4;
	add.s64 	%rd15, %rd1, %rd14;
	ld.global.u32 	%r83, [%rd15];
	st.local.v2.u32 	[%rd2], {%r134, %r83};
	mov.u64 	%rd16, $str;
	cvta.global.u64 	%rd17, %rd16;
	add.u64 	%rd18, %SP, 0;
	{ // callseq 16, 0
	.param .b64 param0;
	st.param.b64 	[param0], %rd17;
	.param .b64 param1;
	st.param.b64 	[param1], %rd18;
	.param .b32 retval0;
	call.uni (retval0), 
	vprintf, 
	(
	param0, 
	param1
	);
	ld.param.b32 	%r84, [retval0];
	} // callseq 16
	add.s32 	%r86, %r134, 1;
	ld.global.u32 	%r87, [%rd15+4];
	st.local.v2.u32 	[%rd2], {%r86, %r87};
	{ // callseq 17, 0
	.param .b64 param0;
	st.param.b64 	[param0], %rd17;
	.param .b64 param1;
	st.param.b64 	[param1], %rd18;
	.param .b32 retval0;
	call.uni (retval0), 
	vprintf, 
	(
	param0, 
	param1
	);
	ld.param.b32 	%r88, [retval0];
	} // callseq 17
	add.s32 	%r90, %r134, 2;
	ld.global.u32 	%r91, [%rd15+8];
	st.local.v2.u32 	[%rd2], {%r90, %r91};
	{ // callseq 18, 0
	.param .b64 param0;
	st.param.b64 	[param0], %rd17;
	.param .b64 param1;
	st.param.b64 	[param1], %rd18;
	.param .b32 retval0;
	call.uni (retval0), 
	vprintf, 
	(
	param0, 
	param1
	);
	ld.param.b32 	%r92, [retval0];
	} // callseq 18
	add.s32 	%r94, %r134, 3;
	ld.global.u32 	%r95, [%rd15+12];
	st.local.v2.u32 	[%rd2], {%r94, %r95};
	{ // callseq 19, 0
	.param .b64 param0;
	st.param.b64 	[param0], %rd17;
	.param .b64 param1;
	st.param.b64 	[param1], %rd18;
	.param .b32 retval0;
	call.uni (retval0), 
	vprintf, 
	(
	param0, 
	param1
	);
	ld.param.b32 	%r96, [retval0];
	} // callseq 19
	add.s32 	%r98, %r134, 4;
	ld.global.u32 	%r99, [%rd15+16];
	st.local.v2.u32 	[%rd2], {%r98, %r99};
	{ // callseq 20, 0
	.param .b64 param0;
	st.param.b64 	[param0], %rd17;
	.param .b64 param1;
	st.param.b64 	[param1], %rd18;
	.param .b32 retval0;
	call.uni (retval0), 
	vprintf, 
	(
	param0, 
	param1
	);
	ld.param.b32 	%r100, [retval0];
	} // callseq 20
	add.s32 	%r102, %r134, 5;
	ld.global.u32 	%r103, [%rd15+20];
	st.local.v2.u32 	[%rd2], {%r102, %r103};
	{ // callseq 21, 0
	.param .b64 param0;
	st.param.b64 	[param0], %rd17;
	.param .b64 param1;
	st.param.b64 	[param1], %rd18;
	.param .b32 retval0;
	call.uni (retval0), 
	vprintf, 
	(
	param0, 
	param1
	);
	ld.param.b32 	%r104, [retval0];
	} // callseq 21
	add.s32 	%r106, %r134, 6;
	ld.global.u32 	%r107, [%rd15+24];
	st.local.v2.u32 	[%rd2], {%r106, %r107};
	{ // callseq 22, 0
	.param .b64 param0;
	st.param.b64 	[param0], %rd17;
	.param .b64 param1;
	st.param.b64 	[param1], %rd18;
	.param .b32 retval0;
	call.uni (retval0), 
	vprintf, 
	(
	param0, 
	param1
	);
	ld.param.b32 	%r108, [retval0];
	} // callseq 22
	add.s32 	%r110, %r134, 7;
	ld.global.u32 	%r111, [%rd15+28];
	st.local.v2.u32 	[%rd2], {%r110, %r111};
	{ // callseq 23, 0
	.param .b64 param0;
	st.param.b64 	[param0], %rd17;
	.param .b64 param1;
	st.param.b64 	[param1], %rd18;
	.param .b32 retval0;
	call.uni (retval0), 
	vprintf, 
	(
	param0, 
	param1
	);
	ld.param.b32 	%r112, [retval0];
	} // callseq 23
	add.s32 	%r134, %r134, 8;
$L__BB2_7:
	setp.eq.s32 	%p6, %r6, 0;
	@%p6 bra 	$L__BB2_13;
	and.b32  	%r9, %r17, 3;
	setp.lt.u32 	%p7, %r6, 4;
	@%p7 bra 	$L__BB2_10;
	mul.wide.u32 	%rd19, %r134, 4;
	add.s64 	%rd20, %rd1, %rd19;
	ld.global.u32 	%r114, [%rd20];
	st.local.v2.u32 	[%rd2], {%r134, %r114};
	mov.u64 	%rd21, $str;
	cvta.global.u64 	%rd22, %rd21;
	add.u64 	%rd23, %SP, 0;
	{ // callseq 24, 0
	.param .b64 param0;
	st.param.b64 	[param0], %rd22;
	.param .b64 param1;
	st.param.b64 	[param1], %rd23;
	.param .b32 retval0;
	call.uni (retval0), 
	vprintf, 
	(
	param0, 
	param1
	);
	ld.param.b32 	%r115, [retval0];
	} // callseq 24
	add.s32 	%r117, %r134, 1;
	ld.global.u32 	%r118, [%rd20+4];
	st.local.v2.u32 	[%rd2], {%r117, %r118};
	{ // callseq 25, 0
	.param .b64 param0;
	st.param.b64 	[param0], %rd22;
	.param .b64 param1;
	st.param.b64 	[param1], %rd23;
	.param .b32 retval0;
	call.uni (retval0), 
	vprintf, 
	(
	param0, 
	param1
	);
	ld.param.b32 	%r119, [retval0];
	} // callseq 25
	add.s32 	%r121, %r134, 2;
	ld.global.u32 	%r122, [%rd20+8];
	st.local.v2.u32 	[%rd2], {%r121, %r122};
	{ // callseq 26, 0
	.param .b64 param0;
	st.param.b64 	[param0], %rd22;
	.param .b64 param1;
	st.param.b64 	[param1], %rd23;
	.param .b32 retval0;
	call.uni (retval0), 
	vprintf, 
	(
	param0, 
	param1
	);
	ld.param.b32 	%r123, [retval0];
	} // callseq 26
	add.s32 	%r125, %r134, 3;
	ld.global.u32 	%r126, [%rd20+12];
	st.local.v2.u32 	[%rd2], {%r125, %r126};
	{ // callseq 27, 0
	.param .b64 param0;
	st.param.b64 	[param0], %rd22;
	.param .b64 param1;
	st.param.b64 	[param1], %rd23;
	.param .b32 retval0;
	call.uni (retval0), 
	vprintf, 
	(
	param0, 
	param1
	);
	ld.param.b32 	%r127, [retval0];
	} // callseq 27
	add.s32 	%r134, %r134, 4;
$L__BB2_10:
	setp.eq.s32 	%p8, %r9, 0;
	@%p8 bra 	$L__BB2_13;
	mul.wide.u32 	%rd24, %r134, 4;
	add.s64 	%rd29, %rd1, %rd24;
	neg.s32 	%r136, %r9;
	mov.u64 	%rd25, $str;
	add.u64 	%rd27, %SP, 0;
$L__BB2_12:
	.pragma "nounroll";
	ld.global.u32 	%r129, [%rd29];
	st.local.v2.u32 	[%rd2], {%r134, %r129};
	cvta.global.u64 	%rd26, %rd25;
	{ // callseq 28, 0
	.param .b64 param0;
	st.param.b64 	[param0], %rd26;
	.param .b64 param1;
	st.param.b64 	[param1], %rd27;
	.param .b32 retval0;
	call.uni (retval0), 
	vprintf, 
	(
	param0, 
	param1
	);
	ld.param.b32 	%r130, [retval0];
	} // callseq 28
	add.s32 	%r134, %r134, 1;
	add.s64 	%rd29, %rd29, 4;
	add.s32 	%r136, %r136, 1;
	setp.ne.s32 	%p9, %r136, 0;
	@%p9 bra 	$L__BB2_12;
$L__BB2_13:
	ret;

}


// ===== COMPILED SASS (sm_100) =====

	.target	sm_100

	.elftype	@"ET_EXEC"


//--------------------- .note.nv.tkinfo           --------------------------
	.section	.note.nv.tkinfo,"",@"SHT_NOTE"
	.sectionflags	@"SHF_NOTE_NV_TKINFO"
	.tkinfo
        /*0018*/ 	.word	0x00000002
        /*0030*/ 	.string	""
        /*0030*/ 	.string	"ptxas"
        /*0030*/ 	.string	"Cuda compilation tools, release 13.0, V13.0.88"
        /*0030*/ 	.string	"Build cuda_13.0.r13.0/compiler.36424714_0"
        /*0030*/ 	.string	"-arch sm_100 -m 64 "



//--------------------- .note.nv.cuinfo           --------------------------
	.section	.note.nv.cuinfo,"",@"SHT_NOTE"
	.sectionflags	@"SHF_NOTE_NV_CUINFO"
        /*0018*/ 	.short	0x0002
        /*001a*/ 	.short	0x0064
        /*001c*/ 	.short	0x0082
	.zero		2


//--------------------- .nv.info                  --------------------------
	.section	.nv.info,"",@"SHT_CUDA_INFO"
	.align	4


	//----- nvinfo : EIATTR_REGCOUNT
	.align		4
        /*0000*/ 	.byte	0x04, 0x2f
        /*0002*/ 	.short	(.L_2 - .L_1)
	.align		4
.L_1:
        /*0004*/ 	.word	index@(_Z17k_GlobalHistogramPjS_i)
        /*0008*/ 	.word	0x0000001f


	//----- nvinfo : EIATTR_FRAME_SIZE
	.align		4
.L_2:
        /*000c*/ 	.byte	0x04, 0x11
        /*000e*/ 	.short	(.L_4 - .L_3)
	.align		4
.L_3:
        /*0010*/ 	.word	index@(_Z17k_GlobalHistogramPjS_i)
        /*0014*/ 	.word	0x00000000


	//----- nvinfo : EIATTR_REGCOUNT
	.align		4
.L_4:
        /*0018*/ 	.byte	0x04, 0x2f
        /*001a*/ 	.short	(.L_6 - .L_5)
	.align		4
.L_5:
        /*001c*/ 	.word	index@(_Z14k_DigitBinningPjS_S_PVjS_ij)
        /*0020*/ 	.word	0x00000058


	//----- nvinfo : EIATTR_FRAME_SIZE
	.align		4
.L_6:
        /*0024*/ 	.byte	0x04, 0x11
        /*0026*/ 	.short	(.L_8 - .L_7)
	.align		4
.L_7:
        /*0028*/ 	.word	index@(_Z14k_DigitBinningPjS_S_PVjS_ij)
        /*002c*/ 	.word	0x00000000


	//----- nvinfo : EIATTR_REGCOUNT
	.align		4
.L_8:
        /*0030*/ 	.byte	0x04, 0x2f
        /*0032*/ 	.short	(.L_10 - .L_9)
	.align		4
.L_9:
        /*0034*/ 	.word	index@(_Z7k_PrintPji)
        /*0038*/ 	.word	0x0000001c


	//----- nvinfo : EIATTR_FRAME_SIZE
	.align		4
.L_10:
        /*003c*/ 	.byte	0x04, 0x11
        /*003e*/ 	.short	(.L_12 - .L_11)
	.align		4
.L_11:
        /*0040*/ 	.word	index@(_Z7k_PrintPji)
        /*0044*/ 	.word	0x00000008


	//----- nvinfo : EIATTR_MIN_STACK_SIZE
	.align		4
.L_12:
        /*0048*/ 	.byte	0x04, 0x12
        /*004a*/ 	.short	(.L_14 - .L_13)
	.align		4
.L_13:
        /*004c*/ 	.word	index@(_Z7k_PrintPji)
        /*0050*/ 	.word	0x00000008


	//----- nvinfo : EIATTR_MIN_STACK_SIZE
	.align		4
.L_14:
        /*0054*/ 	.byte	0x04, 0x12
        /*0056*/ 	.short	(.L_16 - .L_15)
	.align		4
.L_15:
        /*0058*/ 	.word	index@(_Z14k_DigitBinningPjS_S_PVjS_ij)
        /*005c*/ 	.word	0x00000000


	//----- nvinfo : EIATTR_MIN_STACK_SIZE
	.align		4
.L_16:
        /*0060*/ 	.byte	0x04, 0x12
        /*0062*/ 	.short	(.L_18 - .L_17)
	.align		4
.L_17:
        /*0064*/ 	.word	index@(_Z17k_GlobalHistogramPjS_i)
        /*0068*/ 	.word	0x00000000
.L_18:


//--------------------- .nv.compat                --------------------------
	.section	.nv.compat,"",@"SHT_CUDA_COMPAT_INFO"
	.align	4
        /*0000*/ 	.byte	0x02, 0x09, 0x00, 0x00, 0x02, 0x02, 0x01, 0x00, 0x02, 0x05, 0x05, 0x00, 0x03, 0x07, 0x01, 0x01
        /*0010*/ 	.byte	0x02, 0x03, 0x00, 0x00, 0x02, 0x06, 0x01, 0x00, 0x04, 0x0b, 0x08, 0x00, 0x09, 0x00, 0x00, 0x00
        /*0020*/ 	.byte	0x00, 0x00, 0x00, 0x00


//--------------------- .nv.info._Z7k_PrintPji    --------------------------
	.section	.nv.info._Z7k_PrintPji,"",@"SHT_CUDA_INFO"
	.sectionflags	@""
	.align	4


	//----- nvinfo : EIATTR_CUDA_API_VERSION
	.align		4
        /*0000*/ 	.byte	0x04, 0x37
        /*0002*/ 	.short	(.L_20 - .L_19)
.L_19:
        /*0004*/ 	.word	0x00000082


	//----- nvinfo : EIATTR_KPARAM_INFO
	.align		4
.L_20:
        /*0008*/ 	.byte	0x04, 0x17
        /*000a*/ 	.short	(.L_22 - .L_21)
.L_21:
        /*000c*/ 	.word	0x00000000
        /*0010*/ 	.short	0x0001
        /*0012*/ 	.short	0x0008
        /*0014*/ 	.byte	0x00, 0xf0, 0x11, 0x00


	//----- nvinfo : EIATTR_KPARAM_INFO
	.align		4
.L_22:
        /*0018*/ 	.byte	0x04, 0x17
        /*001a*/ 	.short	(.L_24 - .L_23)
.L_23:
        /*001c*/ 	.word	0x00000000
        /*0020*/ 	.short	0x0000
        /*0022*/ 	.short	0x0000
        /*0024*/ 	.byte	0x00, 0xf5, 0x21, 0x00


	//----- nvinfo : EIATTR_SPARSE_MMA_MASK
	.align		4
.L_24:
        /*0028*/ 	.byte	0x03, 0x50
        /*002a*/ 	.short	0x0000


	//----- nvinfo : EIATTR_MAXREG_COUNT
	.align		4
        /*002c*/ 	.byte	0x03, 0x1b
        /*002e*/ 	.short	0x00ff


	//----- nvinfo : EIATTR_EXTERNS
	.align		4
        /*0030*/ 	.byte	0x04, 0x0f
        /*0032*/ 	.short	(.L_26 - .L_25)


	//   ....[0]....
	.align		4
.L_25:
        /*0034*/ 	.word	index@(vprintf)


	//----- nvinfo : EIATTR_MERCURY_ISA_VERSION
	.align		4
.L_26:
        /*0038*/ 	.byte	0x03, 0x5f
        /*003a*/ 	.short	0x0101


	//----- nvinfo : EIATTR_VRC_CTA_INIT_COUNT
	.align		4
        /*003c*/ 	.byte	0x02, 0x4a
	.zero		1
	.zero		1


	//----- nvinfo : EIATTR_SYSCALL_OFFSETS
	.align		4
        /*0040*/ 	.byte	0x04, 0x46
        /*0042*/ 	.short	(.L_28 - .L_27)


	//   ....[0]....
.L_27:
        /*0044*/ 	.word	0x00000200


	//   ....[1]....
        /*0048*/ 	.word	0x000002b0


	//   ....[2]....
        /*004c*/ 	.word	0x00000360


	//   ....[3]....
        /*0050*/ 	.word	0x00000410


	//   ....[4]....
        /*0054*/ 	.word	0x000004c0


	//   ....[5]....
        /*0058*/ 	.word	0x00000570


	//   ....[6]....
        /*005c*/ 	.word	0x00000620


	//   ....[7]....
        /*0060*/ 	.word	0x000006d0


	//   ....[8]....
        /*0064*/ 	.word	0x00000780


	//   ....[9]....
        /*0068*/ 	.word	0x00000830


	//   ....[10]....
        /*006c*/ 	.word	0x000008e0


	//   ....[11]....
        /*0070*/ 	.word	0x00000990


	//   ....[12]....
        /*0074*/ 	.word	0x00000a40


	//   ....[13]....
        /*0078*/ 	.word	0x00000af0


	//   ....[14]....
        /*007c*/ 	.word	0x00000ba0


	//   ....[15]....
        /*0080*/ 	.word	0x00000c50


	//   ....[16]....
        /*0084*/ 	.word	0x00000de0


	//   ....[17]....
        /*0088*/ 	.word	0x00000e90


	//   ....[18]....
        /*008c*/ 	.word	0x00000f40


	//   ....[19]....
        /*0090*/ 	.word	0x00000ff0


	//   ....[20]....
        /*0094*/ 	.word	0x000010a0


	//   ....[21]....
        /*0098*/ 	.word	0x00001150


	//   ....[22]....
        /*009c*/ 	.word	0x00001200


	//   ....[23]....
        /*00a0*/ 	.word	0x000012b0


	//   ....[24]....
        /*00a4*/ 	.word	0x000013f0


	//   ....[25]....
        /*00a8*/ 	.word	0x000014a0


	//   ....[26]....
        /*00ac*/ 	.word	0x00001550


	//   ....[27]....
        /*00b0*/ 	.word	0x00001600


	//   ....[28]....
        /*00b4*/ 	.word	0x00001780


	//----- nvinfo : EIATTR_EXIT_INSTR_OFFSETS
	.align		4
.L_28:
        /*00b8*/ 	.byte	0x04, 0x1c
        /*00ba*/ 	.short	(.L_30 - .L_29)


	//   ....[0]....
.L_29:
        /*00bc*/ 	.word	0x00000070


	//   ....[1]....
        /*00c0*/ 	.word	0x00000cd0


	//   ....[2]....
        /*00c4*/ 	.word	0x000012e0


	//   ....[3]....
        /*00c8*/ 	.word	0x00001630


	//   ....[4]....
        /*00cc*/ 	.word	0x000017e0


	//----- nvinfo : EIATTR_CRS_STACK_SIZE
	.align		4
.L_30:
        /*00d0*/ 	.byte	0x04, 0x1e
        /*00d2*/ 	.short	(.L_32 - .L_31)
.L_31:
        /*00d4*/ 	.word	0x00000000


	//----- nvinfo : EIATTR_CBANK_PARAM_SIZE
	.align		4
.L_32:
        /*00d8*/ 	.byte	0x03, 0x19
        /*00da*/ 	.short	0x000c


	//----- nvinfo : EIATTR_PARAM_CBANK
	.align		4
        /*00dc*/ 	.byte	0x04, 0x0a
        /*00de*/ 	.short	(.L_34 - .L_33)
	.align		4
.L_33:
        /*00e0*/ 	.word	index@(.nv.constant0._Z7k_PrintPji)
        /*00e4*/ 	.short	0x0380
        /*00e6*/ 	.short	0x000c


	//----- nvinfo : EIATTR_SW_WAR
	.align		4
.L_34:
        /*00e8*/ 	.byte	0x04, 0x36
        /*00ea*/ 	.short	(.L_36 - .L_35)
.L_35:
        /*00ec*/ 	.word	0x00000008
.L_36:


//--------------------- .nv.info._Z14k_DigitBinningPjS_S_PVjS_ij --------------------------
	.section	.nv.info._Z14k_DigitBinningPjS_S_PVjS_ij,"",@"SHT_CUDA_INFO"
	.sectionflags	@""
	.align	4


	//----- nvinfo : EIATTR_CUDA_API_VERSION
	.align		4
        /*0000*/ 	.byte	0x04, 0x37
        /*0002*/ 	.short	(.L_38 - .L_37)
.L_37:
        /*0004*/ 	.word	0x00000082


	//----- nvinfo : EIATTR_KPARAM_INFO
	.align		4
.L_38:
        /*0008*/ 	.byte	0x04, 0x17
        /*000a*/ 	.short	(.L_40 - .L_39)
.L_39:
        /*000c*/ 	.word	0x00000000
        /*0010*/ 	.short	0x0006
        /*0012*/ 	.short	0x002c
        /*0014*/ 	.byte	0x00, 0xf0, 0x11, 0x00


	//----- nvinfo : EIATTR_KPARAM_INFO
	.align		4
.L_40:
        /*0018*/ 	.byte	0x04, 0x17
        /*001a*/ 	.short	(.L_42 - .L_41)
.L_41:
        /*001c*/ 	.word	0x00000000
        /*0020*/ 	.short	0x0005
        /*0022*/ 	.short	0x0028
        /*0024*/ 	.byte	0x00, 0xf0, 0x11, 0x00


	//----- nvinfo : EIATTR_KPARAM_INFO
	.align		4
.L_42:
        /*0028*/ 	.byte	0x04, 0x17
        /*002a*/ 	.short	(.L_44 - .L_43)
.L_43:
        /*002c*/ 	.word	0x00000000
        /*0030*/ 	.short	0x0004
        /*0032*/ 	.short	0x0020
        /*0034*/ 	.byte	0x00, 0xf5, 0x21, 0x00


	//----- nvinfo : EIATTR_KPARAM_INFO
	.align		4
.L_44:
        /*0038*/ 	.byte	0x04, 0x17
        /*003a*/ 	.short	(.L_46 - .L_45)
.L_45:
        /*003c*/ 	.word	0x00000000
        /*0040*/ 	.short	0x0003
        /*0042*/ 	.short	0x0018
        /*0044*/ 	.byte	0x00, 0xf5, 0x21, 0x00


	//----- nvinfo : EIATTR_KPARAM_INFO
	.align		4
.L_46:
        /*0048*/ 	.byte	0x04, 0x17
        /*004a*/ 	.short	(.L_48 - .L_47)
.L_47:
        /*004c*/ 	.word	0x00000000
        /*0050*/ 	.short	0x0002
        /*0052*/ 	.short	0x0010
        /*0054*/ 	.byte	0x00, 0xf5, 0x21, 0x00


	//----- nvinfo : EIATTR_KPARAM_INFO
	.align		4
.L_48:
        /*0058*/ 	.byte	0x04, 0x17
        /*005a*/ 	.short	(.L_50 - .L_49)
.L_49:
        /*005c*/ 	.word	0x00000000
        /*0060*/ 	.short	0x0001
        /*0062*/ 	.short	0x0008
        /*0064*/ 	.byte	0x00, 0xf5, 0x21, 0x00


	//----- nvinfo : EIATTR_KPARAM_INFO
	.align		4
.L_50:
        /*0068*/ 	.byte	0x04, 0x17
        /*006a*/ 	.short	(.L_52 - .L_51)
.L_51:
        /*006c*/ 	.word	0x00000000
        /*0070*/ 	.short	0x0000
        /*0072*/ 	.short	0x0000
        /*0074*/ 	.byte	0x00, 0xf5, 0x21, 0x00


	//----- nvinfo : EIATTR_SPARSE_MMA_MASK
	.align		4
.L_52:
        /*0078*/ 	.byte	0x03, 0x50
        /*007a*/ 	.short	0x0000


	//----- nvinfo : EIATTR_MAXREG_COUNT
	.align		4
        /*007c*/ 	.byte	0x03, 0x1b
        /*007e*/ 	.short	0x00ff


	//----- nvinfo : EIATTR_NUM_BARRIERS
	.align		4
        /*0080*/ 	.byte	0x02, 0x4c
        /*0082*/ 	.byte	0x01
	.zero		1


	//----- nvinfo : EIATTR_MERCURY_ISA_VERSION
	.align		4
        /*0084*/ 	.byte	0x03, 0x5f
        /*0086*/ 	.short	0x0101


	//----- nvinfo : EIATTR_INT_WARP_WIDE_INSTR_OFFSETS
	.align		4
        /*0088*/ 	.byte	0x04, 0x31
        /*008a*/ 	.short	(.L_54 - .L_53)


	//   ....[0]....
.L_53:
        /*008c*/ 	.word	0x00000090


	//   ....[1]....
        /*0090*/ 	.word	0x00000170


	//----- nvinfo : EIATTR_COOP_GROUP_MASK_REGIDS
	.align		4
.L_54:
        /*0094*/ 	.byte	0x04, 0x29
        /*0096*/ 	.short	(.L_56 - .L_55)


	//   ....[0]....
.L_55:
        /*0098*/ 	.word	0xffffffff


	//   ....[1]....
        /*009c*/ 	.word	0xffffffff


	//   ....[2]....
        /*00a0*/ 	.word	0xffffffff


	//   ....[3]....
        /*00a4*/ 	.word	0xffffffff


	//   ....[4]....
        /*00a8*/ 	.word	0xffffffff


	//   ....[5]....
        /*00ac*/ 	.word	0xffffffff


	//   ....[6]....
        /*00b0*/ 	.word	0xffffffff


	//   ....[7]....
        /*00b4*/ 	.word	0xffffffff


	//   ....[8]....
        /*00b8*/ 	.word	0xffffffff


	//   ....[9]....
        /*00bc*/ 	.word	0xffffffff


	//   ....[10]....
        /*00c0*/ 	.word	0xffffffff


	//   ....[11]....
        /*00c4*/ 	.word	0xffffffff


	//   ....[12]....
        /*00c8*/ 	.word	0xffffffff


	//   ....[13]....
        /*00cc*/ 	.word	0xffffffff


	//   ....[14]....
        /*00d0*/ 	.word	0xffffffff


	//   ....[15]....
        /*00d4*/ 	.word	0xffffffff


	//   ....[16]....
        /*00d8*/ 	.word	0xffffffff


	//   ....[17]....
        /*00dc*/ 	.word	0xffffffff


	//   ....[18]....
        /*00e0*/ 	.word	0xffffffff


	//   ....[19]....
        /*00e4*/ 	.word	0xffffffff


	//   ....[20]....
        /*00e8*/ 	.word	0xffffffff


	//   ....[21]....
        /*00ec*/ 	.word	0xffffffff


	//   ....[22]....
        /*00f0*/ 	.word	0xffffffff


	//   ....[23]....
        /*00f4*/ 	.word	0xffffffff


	//   ....[24]....
        /*00f8*/ 	.word	0xffffffff


	//   ....[25]....
        /*00fc*/ 	.word	0xffffffff


	//   ....[26]....
        /*0100*/ 	.word	0xffffffff


	//   ....[27]....
        /*0104*/ 	.word	0xffffffff


	//   ....[28]....
        /*0108*/ 	.word	0xffffffff


	//   ....[29]....
        /*010c*/ 	.word	0xffffffff


	//   ....[30]....
        /*0110*/ 	.word	0xffffffff


	//   ....[31]....
        /*0114*/ 	.word	0xffffffff


	//   ....[32]....
        /*0118*/ 	.word	0xffffffff


	//   ....[33]....
        /*011c*/ 	.word	0xffffffff


	//   ....[34]....
        /*0120*/ 	.word	0xffffffff


	//   ....[35]....
        /*0124*/ 	.word	0xffffffff


	//   ....[36]....
        /*0128*/ 	.word	0xffffffff


	//   ....[37]....
        /*012c*/ 	.word	0xffffffff


	//   ....[38]....
        /*0130*/ 	.word	0xffffffff


	//   ....[39]....
        /*0134*/ 	.word	0xffffffff


	//   ....[40]....
        /*0138*/ 	.word	0xffffffff


	//   ....[41]....
        /*013c*/ 	.word	0xffffffff


	//   ....[42]....
        /*0140*/ 	.word	0xffffffff


	//   ....[43]....
        /*0144*/ 	.word	0xffffffff


	//   ....[44]....
        /*0148*/ 	.word	0xffffffff


	//   ....[45]....
        /*014c*/ 	.word	0xffffffff


	//   ....[46]....
        /*0150*/ 	.word	0xffffffff


	//   ....[47]....
        /*0154*/ 	.word	0xffffffff


	//   ....[48]....
        /*0158*/ 	.word	0xffffffff


	//   ....[49]....
        /*015c*/ 	.word	0xffffffff


	//   ....[50]....
        /*0160*/ 	.word	0xffffffff


	//   ....[51]....
        /*0164*/ 	.word	0xffffffff


	//   ....[52]....
        /*0168*/ 	.word	0xffffffff


	//   ....[53]....
        /*016c*/ 	.word	0xffffffff


	//   ....[54]....
        /*0170*/ 	.word	0xffffffff


	//   ....[55]....
        /*0174*/ 	.word	0xffffffff


	//   ....[56]....
        /*0178*/ 	.word	0xffffffff


	//   ....[57]....
        /*017c*/ 	.word	0xffffffff


	//   ....[58]....
        /*0180*/ 	.word	0xffffffff


	//   ....[59]....
        /*0184*/ 	.word	0xffffffff


	//   ....[60]....
        /*0188*/ 	.word	0xffffffff


	//   ....[61]....
        /*018c*/ 	.word	0xffffffff


	//   ....[62]....
        /*0190*/ 	.word	0xffffffff


	//   ....[63]....
        /*0194*/ 	.word	0xffffffff


	//   ....[64]....
        /*0198*/ 	.word	0xffffffff


	//   ....[65]....
        /*019c*/ 	.word	0xffffffff


	//   ....[66]....
        /*01a0*/ 	.word	0xffffffff


	//   ....[67]....
        /*01a4*/ 	.word	0xffffffff


	//   ....[68]....
        /*01a8*/ 	.word	0xffffffff


	//   ....[69]....
        /*01ac*/ 	.word	0xffffffff


	//   ....[70]....
        /*01b0*/ 	.word	0xffffffff


	//   ....[71]....
        /*01b4*/ 	.word	0xffffffff


	//   ....[72]....
        /*01b8*/ 	.word	0xffffffff


	//   ....[73]....
        /*01bc*/ 	.word	0xffffffff


	//   ....[74]....
        /*01c0*/ 	.word	0xffffffff


	//   ....[75]....
        /*01c4*/ 	.word	0xffffffff


	//   ....[76]....
        /*01c8*/ 	.word	0xffffffff


	//   ....[77]....
        /*01cc*/ 	.word	0xffffffff


	//   ....[78]....
        /*01d0*/ 	.word	0xffffffff


	//   ....[79]....
        /*01d4*/ 	.word	0xffffffff


	//   ....[80]....
        /*01d8*/ 	.word	0xffffffff


	//   ....[81]....
        /*01dc*/ 	.word	0xffffffff


	//   ....[82]....
        /*01e0*/ 	.word	0xffffffff


	//   ....[83]....
        /*01e4*/ 	.word	0xffffffff


	//   ....[84]....
        /*01e8*/ 	.word	0xffffffff


	//   ....[85]....
        /*01ec*/ 	.word	0xffffffff


	//   ....[86]....
        /*01f0*/ 	.word	0xffffffff


	//   ....[87]....
        /*01f4*/ 	.word	0xffffffff


	//   ....[88]....
        /*01f8*/ 	.word	0xffffffff


	//   ....[89]....
        /*01fc*/ 	.word	0xffffffff


	//   ....[90]....
        /*0200*/ 	.word	0xffffffff


	//   ....[91]....
        /*0204*/ 	.word	0xffffffff


	//   ....[92]....
        /*0208*/ 	.word	0xffffffff


	//   ....[93]....
        /*020c*/ 	.word	0xffffffff


	//   ....[94]....
        /*0210*/ 	.word	0xffffffff


	//   ....[95]....
        /*0214*/ 	.word	0xffffffff


	//   ....[96]....
        /*0218*/ 	.word	0xffffffff


	//   ....[97]....
        /*021c*/ 	.word	0xffffffff


	//   ....[98]....
        /*0220*/ 	.word	0xffffffff


	//   ....[99]....
        /*0224*/ 	.word	0xffffffff


	//   ....[100]....
        /*0228*/ 	.word	0xffffffff


	//   ....[101]....
        /*022c*/ 	.word	0xffffffff


	//   ....[102]....
        /*0230*/ 	.word	0xffffffff


	//   ....[103]....
        /*0234*/ 	.word	0xffffffff


	//   ....[104]....
        /*0238*/ 	.word	0xffffffff


	//   ....[105]....
        /*023c*/ 	.word	0xffffffff


	//   ....[106]....
        /*0240*/ 	.word	0xffffffff


	//   ....[107]....
        /*0244*/ 	.word	0xffffffff


	//   ....[108]....
        /*0248*/ 	.word	0xffffffff


	//   ....[109]....
        /*024c*/ 	.word	0xffffffff


	//   ....[110]....
        /*0250*/ 	.word	0xffffffff


	//   ....[111]....
        /*0254*/ 	.word	0xffffffff


	//   ....[112]....
        /*0258*/ 	.word	0xffffffff


	//   ....[113]....
        /*025c*/ 	.word	0xffffffff


	//   ....[114]....
        /*0260*/ 	.word	0xffffffff


	//   ....[115]....
        /*0264*/ 	.word	0xffffffff


	//   ....[116]....
        /*0268*/ 	.word	0xffffffff


	//   ....[117]....
        /*026c*/ 	.word	0xffffffff


	//   ....[118]....
        /*0270*/ 	.word	0xffffffff


	//   ....[119]....
        /*0274*/ 	.word	0xffffffff


	//   ....[120]....
        /*0278*/ 	.word	0x05000004


	//   ....[121]....
        /*027c*/ 	.word	0x0500004f


	//   ....[122]....
        /*0280*/ 	.word	0x0500000c


	//   ....[123]....
        /*0284*/ 	.word	0x05000009


	//   ....[124]....
        /*0288*/ 	.word	0x0500000e


	//   ....[125]....
        /*028c*/ 	.word	0x0500000b


	//   ....[126]....
        /*0290*/ 	.word	0x0500000d


	//   ....[127]....
        /*0294*/ 	.word	0x0500000c


	//   ....[128]....
        /*0298*/ 	.word	0x0500000d


	//   ....[129]....
        /*029c*/ 	.word	0x0500000c


	//   ....[130]....
        /*02a0*/ 	.word	0x0500000e


	//   ....[131]....
        /*02a4*/ 	.word	0x0500000e


	//   ....[132]....
        /*02a8*/ 	.word	0x0500000e


	//   ....[133]....
        /*02ac*/ 	.word	0x0500000e


	//   ....[134]....
        /*02b0*/ 	.word	0x0500000e


	//   ....[135]....
        /*02b4*/ 	.word	0x0500000e


	//   ....[136]....
        /*02b8*/ 	.word	0x0500000e


	//   ....[137]....
        /*02bc*/ 	.word	0x0500000e


	//----- nvinfo : EIATTR_COOP_GROUP_INSTR_OFFSETS
	.align		4
.L_56:
        /*02c0*/ 	.byte	0x04, 0x28
        /*02c2*/ 	.short	(.L_58 - .L_57)


	//   ....[0]....
.L_57:
        /*02c4*/ 	.word	0x00000690


	//   ....[1]....
        /*02c8*/ 	.word	0x000006c0


	//   ....[2]....
        /*02cc*/ 	.word	0x00000710


	//   ....[3]....
        /*02d0*/ 	.word	0x00000790


	//   ....[4]....
        /*02d4*/ 	.word	0x000007e0


	//   ....[5]....
        /*02d8*/ 	.word	0x00000800


	//   ....[6]....
        /*02dc*/ 	.word	0x00000880


	//   ....[7]....
        /*02e0*/ 	.word	0x00000940


	//   ....[8]....
        /*02e4*/ 	.word	0x000009b0


	//   ....[9]....
        /*02e8*/ 	.word	0x000009d0


	//   ....[10]....
        /*02ec*/ 	.word	0x00000a20


	//   ....[11]....
        /*02f0*/ 	.word	0x00000a50


	//   ....[12]....
        /*02f4*/ 	.word	0x00000ab0


	//   ....[13]....
        /*02f8*/ 	.word	0x00000ba0


	//   ....[14]....
        /*02fc*/ 	.word	0x00000c20


	//   ....[15]....
        /*0300*/ 	.word	0x00000c50


	//   ....[16]....
        /*0304*/ 	.word	0x00000d00


	//   ....[17]....
        /*0308*/ 	.word	0x00000d60


	//   ....[18]....
        /*030c*/ 	.word	0x00000db0


	//   ....[19]....
        /*0310*/ 	.word	0x00000df0


	//   ....[20]....
        /*0314*/ 	.word	0x00000e40


	//   ....[21]....
        /*0318*/ 	.word	0x00000e80


	//   ....[22]....
        /*031c*/ 	.word	0x00001000


	//   ....[23]....
        /*0320*/ 	.word	0x00001020


	//   ....[24]....
        /*0324*/ 	.word	0x000010a0


	//   ....[25]....
        /*0328*/ 	.word	0x000010c0


	//   ....[26]....
        /*032c*/ 	.word	0x00001120


	//   ....[27]....
        /*0330*/ 	.word	0x00001160


	//   ....[28]....
        /*0334*/ 	.word	0x000012e0


	//   ....[29]....
        /*0338*/ 	.word	0x00001300


	//   ....[30]....
        /*033c*/ 	.word	0x00001370


	//   ....[31]....
        /*0340*/ 	.word	0x000013b0


	//   ....[32]....
        /*0344*/ 	.word	0x00001480


	//   ....[33]....
        /*0348*/ 	.word	0x000014e0


	//   ....[34]....
        /*034c*/ 	.word	0x000014f0


	//   ....[35]....
        /*0350*/ 	.word	0x00001540


	//   ....[36]....
        /*0354*/ 	.word	0x00001590


	//   ....[37]....
        /*0358*/ 	.word	0x000016e0


	//   ....[38]....
        /*035c*/ 	.word	0x00001750


	//   ....[39]....
        /*0360*/ 	.word	0x00001780


	//   ....[40]....
        /*0364*/ 	.word	0x000017d0


	//   ....[41]....
        /*0368*/ 	.word	0x00001800


	//   ....[42]....
        /*036c*/ 	.word	0x00001880


	//   ....[43]....
        /*0370*/ 	.word	0x000018f0


	//   ....[44]....
        /*0374*/ 	.word	0x00001950


	//   ....[45]....
        /*0378*/ 	.word	0x000019f0


	//   ....[46]....
        /*037c*/ 	.word	0x00001b10


	//   ....[47]....
        /*0380*/ 	.word	0x00001b50


	//   ....[48]....
        /*0384*/ 	.word	0x00001bc0


	//   ....[49]....
        /*0388*/ 	.word	0x00001bd0


	//   ....[50]....
        /*038c*/ 	.word	0x00001c20


	//   ....[51]....
        /*0390*/ 	.word	0x00001cb0


	//   ....[52]....
        /*0394*/ 	.word	0x00001de0


	//   ....[53]....
        /*0398*/ 	.word	0x00001df0


	//   ....[54]....
        /*039c*/ 	.word	0x00001e70


	//   ....[55]....
        /*03a0*/ 	.word	0x00001f30


	//   ....[56]....
        /*03a4*/ 	.word	0x00001fa0


	//   ....[57]....
        /*03a8*/ 	.word	0x00001fb0


	//   ....[58]....
        /*03ac*/ 	.word	0x00001ff0


	//   ....[59]....
        /*03b0*/ 	.word	0x00002040


	//   ....[60]....
        /*03b4*/ 	.word	0x000020d0


	//   ....[61]....
        /*03b8*/ 	.word	0x000021f0


	//   ....[62]....
        /*03bc*/ 	.word	0x00002270


	//   ....[63]....
        /*03c0*/ 	.word	0x00002290


	//   ....[64]....
        /*03c4*/ 	.word	0x00002320


	//   ....[65]....
        /*03c8*/ 	.word	0x00002350


	//   ....[66]....
        /*03cc*/ 	.word	0x000023e0


	//   ....[67]....
        /*03d0*/ 	.word	0x00002460


	//   ....[68]....
        /*03d4*/ 	.word	0x000024e0


	//   ....[69]....
        /*03d8*/ 	.word	0x00002530


	//   ....[70]....
        /*03dc*/ 	.word	0x00002640


	//   ....[71]....
        /*03e0*/ 	.word	0x00002670


	//   ....[72]....
        /*03e4*/ 	.word	0x000026d0


	//   ....[73]....
        /*03e8*/ 	.word	0x00002700


	//   ....[74]....
        /*03ec*/ 	.word	0x00002730


	//   ....[75]....
        /*03f0*/ 	.word	0x00002780


	//   ....[76]....
        /*03f4*/ 	.word	0x000028d0


	//   ....[77]....
        /*03f8*/ 	.word	0x00002940


	//   ....[78]....
        /*03fc*/ 	.word	0x00002980


	//   ....[79]....
        /*0400*/ 	.word	0x000029c0


	//   ....[80]....
        /*0404*/ 	.word	0x000029f0


	//   ....[81]....
        /*0408*/ 	.word	0x00002b20


	//   ....[82]....
        /*040c*/ 	.word	0x00002b80


	//   ....[83]....
        /*0410*/ 	.word	0x00002bf0


	//   ....[84]....
        /*0414*/ 	.word	0x00002c20


	//   ....[85]....
        /*0418*/ 	.word	0x00002cf0


	//   ....[86]....
        /*041c*/ 	.word	0x00002d70


	//   ....[87]....
        /*0420*/ 	.word	0x00002d90


	//   ....[88]....
        /*0424*/ 	.word	0x00002dd0


	//   ....[89]....
        /*0428*/ 	.word	0x00002e30


	//   ....[90]....
        /*042c*/ 	.word	0x00002f50


	//   ....[91]....
        /*0430*/ 	.word	0x00002f90


	//   ....[92]....
        /*0434*/ 	.word	0x00002fe0


	//   ....[93]....
        /*0438*/ 	.word	0x00003030


	//   ....[94]....
        /*043c*/ 	.word	0x00003120


	//   ....[95]....
        /*0440*/ 	.word	0x00003150


	//   ....[96]....
        /*0444*/ 	.word	0x000031c0


	//   ....[97]....
        /*0448*/ 	.word	0x000031f0


	//   ....[98]....
        /*044c*/ 	.word	0x00003240


	//   ....[99]....
        /*0450*/ 	.word	0x000032f0


	//   ....[100]....
        /*0454*/ 	.word	0x00003310


	//   ....[101]....
        /*0458*/ 	.word	0x000033c0


	//   ....[102]....
        /*045c*/ 	.word	0x000034f0


	//   ....[103]....
        /*0460*/ 	.word	0x00003540


	//   ....[104]....
        /*0464*/ 	.word	0x00003550


	//   ....[105]....
        /*0468*/ 	.word	0x000035c0


	//   ....[106]....
        /*046c*/ 	.word	0x00003610


	//   ....[107]....
        /*0470*/ 	.word	0x000036c0


	//   ....[108]....
        /*0474*/ 	.word	0x000036e0


	//   ....[109]....
        /*0478*/ 	.word	0x000037a0


	//   ....[110]....
        /*047c*/ 	.word	0x00003850


	//   ....[111]....
        /*0480*/ 	.word	0x000038b0


	//   ....[112]....
        /*0484*/ 	.word	0x000038d0


	//   ....[113]....
        /*0488*/ 	.word	0x00003900


	//   ....[114]....
        /*048c*/ 	.word	0x00003990


	//   ....[115]....
        /*0490*/ 	.word	0x00003a80


	//   ....[116]....
        /*0494*/ 	.word	0x00003b10


	//   ....[117]....
        /*0498*/ 	.word	0x00003b50


	//   ....[118]....
        /*049c*/ 	.word	0x00003b90


	//   ....[119]....
        /*04a0*/ 	.word	0x00003bd0


	//   ....[120]....
        /*04a4*/ 	.word	0x00004180


	//   ....[121]....
        /*04a8*/ 	.word	0x00004440


	//   ....[122]....
        /*04ac*/ 	.word	0x000058b0


	//   ....[123]....
        /*04b0*/ 	.word	0x00005930


	//   ....[124]....
        /*04b4*/ 	.word	0x000059d0


	//   ....[125]....
        /*04b8*/ 	.word	0x00005a60


	//   ....[126]....
        /*04bc*/ 	.word	0x00005af0


	//   ....[127]....
        /*04c0*/ 	.word	0x00005b80


	//   ....[128]....
        /*04c4*/ 	.word	0x00005c10


	//   ....[129]....
        /*04c8*/ 	.word	0x00005ca0


	//   ....[130]....
        /*04cc*/ 	.word	0x00006a80


	//   ....[131]....
        /*04d0*/ 	.word	0x00006b00


	//   ....[132]....
        /*04d4*/ 	.word	0x00006b80


	//   ....[133]....
        /*04d8*/ 	.word	0x00006c00


	//   ....[134]....
        /*04dc*/ 	.word	0x00006c90


	//   ....[135]....
        /*04e0*/ 	.word	0x00006d20


	//   ....[136]....
        /*04e4*/ 	.word	0x00006db0


	//   ....[137]....
        /*04e8*/ 	.word	0x00006e40


	//----- nvinfo : EIATTR_VRC_CTA_INIT_COUNT
	.align		4
.L_58:
        /*04ec*/ 	.byte	0x02, 0x4a
	.zero		1
	.zero		1


	//----- nvinfo : EIATTR_EXIT_INSTR_OFFSETS
	.align		4
        /*04f0*/ 	.byte	0x04, 0x1c
        /*04f2*/ 	.short	(.L_60 - .L_59)


	//   ....[0]....
.L_59:
        /*04f4*/ 	.word	0x000056a0


	//   ....[1]....
        /*04f8*/ 	.word	0x00005790


	//   ....[2]....
        /*04fc*/ 	.word	0x00006a40


	//----- nvinfo : EIATTR_CRS_STACK_SIZE
	.align		4
.L_60:
        /*0500*/ 	.byte	0x04, 0x1e
        /*0502*/ 	.short	(.L_62 - .L_61)
.L_61:
        /*0504*/ 	.word	0x00000000


	//----- nvinfo : EIATTR_CBANK_PARAM_SIZE
	.align		4
.L_62:
        /*0508*/ 	.byte	0x03, 0x19
        /*050a*/ 	.short	0x0030


	//----- nvinfo : EIATTR_PARAM_CBANK
	.align		4
        /*050c*/ 	.byte	0x04, 0x0a
        /*050e*/ 	.short	(.L_64 - .L_63)
	.align		4
.L_63:
        /*0510*/ 	.word	index@(.nv.constant0._Z14k_DigitBinningPjS_S_PVjS_ij)
        /*0514*/ 	.short	0x0380
        /*0516*/ 	.short	0x0030


	//----- nvinfo : EIATTR_SW_WAR
	.align		4
.L_64:
        /*0518*/ 	.byte	0x04, 0x36
        /*051a*/ 	.short	(.L_66 - .L_65)
.L_65:
        /*051c*/ 	.word	0x00000008
.L_66:


//--------------------- .nv.info._Z17k_GlobalHistogramPjS_i --------------------------
	.section	.nv.info._Z17k_GlobalHistogramPjS_i,"",@"SHT_CUDA_INFO"
	.sectionflags	@""
	.align	4


	//----- nvinfo : EIATTR_CUDA_API_VERSION
	.align		4
        /*0000*/ 	.byte	0x04, 0x37
        /*0002*/ 	.short	(.L_68 - .L_67)
.L_67:
        /*0004*/ 	.word	0x00000082


	//----- nvinfo : EIATTR_KPARAM_INFO
	.align		4
.L_68:
        /*0008*/ 	.byte	0x04, 0x17
        /*000a*/ 	.short	(.L_70 - .L_69)
.L_69:
        /*000c*/ 	.word	0x00000000
        /*0010*/ 	.short	0x0002
        /*0012*/ 	.short	0x0010
        /*0014*/ 	.byte	0x00, 0xf0, 0x11, 0x00


	//----- nvinfo : EIATTR_KPARAM_INFO
	.align		4
.L_70:
        /*0018*/ 	.byte	0x04, 0x17
        /*001a*/ 	.short	(.L_72 - .L_71)
.L_71:
        /*001c*/ 	.word	0x00000000
        /*0020*/ 	.short	0x0001
        /*0022*/ 	.short	0x0008
        /*0024*/ 	.byte	0x00, 0xf5, 0x21, 0x00


	//----- nvinfo : EIATTR_KPARAM_INFO
	.align		4
.L_72:
        /*0028*/ 	.byte	0x04, 0x17
        /*002a*/ 	.short	(.L_74 - .L_73)
.L_73:
        /*002c*/ 	.word	0x00000000
        /*0030*/ 	.short	0x0000
        /*0032*/ 	.short	0x0000
        /*0034*/ 	.byte	0x00, 0xf5, 0x21, 0x00


	//----- nvinfo : EIATTR_SPARSE_MMA_MASK
	.align		4
.L_74:
        /*0038*/ 	.byte	0x03, 0x50
        /*003a*/ 	.short	0x0000


	//----- nvinfo : EIATTR_MAXREG_COUNT
	.align		4
        /*003c*/ 	.byte	0x03, 0x1b
        /*003e*/ 	.short	0x00ff


	//----- nvinfo : EIATTR_NUM_BARRIERS
	.align		4
        /*0040*/ 	.byte	0x02, 0x4c
        /*0042*/ 	.byte	0x01
	.zero		1


	//----- nvinfo : EIATTR_MERCURY_ISA_VERSION
	.align		4
        /*0044*/ 	.byte	0x03, 0x5f
        /*0046*/ 	.short	0x0101


	//----- nvinfo : EIATTR_COOP_GROUP_MASK_REGIDS
	.align		4
        /*0048*/ 	.byte	0x04, 0x29
        /*004a*/ 	.short	(.L_76 - .L_75)


	//   ....[0]....
.L_75:
        /*004c*/ 	.word	0x05000003


	//   ....[1]....
        /*0050*/ 	.word	0x0500000d


	//   ....[2]....
        /*0054*/ 	.word	0x05000003


	//   ....[3]....
        /*0058*/ 	.word	0x05000005


	//   ....[4]....
        /*005c*/ 	.word	0xffffffff


	//   ....[5]....
        /*0060*/ 	.word	0xffffffff


	//   ....[6]....
        /*0064*/ 	.word	0xffffffff


	//   ....[7]....
        /*0068*/ 	.word	0xffffffff


	//   ....[8]....
        /*006c*/ 	.word	0x0500000d


	//   ....[9]....
        /*0070*/ 	.word	0x0500000d


	//   ....[10]....
        /*0074*/ 	.word	0x0500000d


	//   ....[11]....
        /*0078*/ 	.word	0x0500000d


	//   ....[12]....
        /*007c*/ 	.word	0x0500000d


	//   ....[13]....
        /*0080*/ 	.word	0x0500000d


	//   ....[14]....
        /*0084*/ 	.word	0x0500000d


	//   ....[15]....
        /*0088*/ 	.word	0x0500000d


	//----- nvinfo : EIATTR_COOP_GROUP_INSTR_OFFSETS
	.align		4
.L_76:
        /*008c*/ 	.byte	0x04, 0x28
        /*008e*/ 	.short	(.L_78 - .L_77)


	//   ....[0]....
.L_77:
        /*0090*/ 	.word	0x00001430


	//   ....[1]....
        /*0094*/ 	.word	0x000015d0


	//   ....[2]....
        /*0098*/ 	.word	0x00001770


	//   ....[3]....
        /*009c*/ 	.word	0x00001910


	//   ....[4]....
        /*00a0*/ 	.word	0x00002050


	//   ....[5]....
        /*00a4*/ 	.word	0x00002110


	//   ....[6]....
        /*00a8*/ 	.word	0x000021d0


	//   ....[7]....
        /*00ac*/ 	.word	0x00002290


	//   ....[8]....
        /*00b0*/ 	.word	0x00002330


	//   ....[9]....
        /*00b4*/ 	.word	0x000023c0


	//   ....[10]....
        /*00b8*/ 	.word	0x00002470


	//   ....[11]....
        /*00bc*/ 	.word	0x00002520


	//   ....[12]....
        /*00c0*/ 	.word	0x000025b0


	//   ....[13]....
        /*00c4*/ 	.word	0x00002640


	//   ....[14]....
        /*00c8*/ 	.word	0x000026f0


	//   ....[15]....
        /*00cc*/ 	.word	0x00002790


	//----- nvinfo : EIATTR_VRC_CTA_INIT_COUNT
	.align		4
.L_78:
        /*00d0*/ 	.byte	0x02, 0x4a
	.zero		1
	.zero		1


	//----- nvinfo : EIATTR_EXIT_INSTR_OFFSETS
	.align		4
        /*00d4*/ 	.byte	0x04, 0x1c
        /*00d6*/ 	.short	(.L_80 - .L_79)


	//   ....[0]....
.L_79:
        /*00d8*/ 	.word	0x000022d0


	//----- nvinfo : EIATTR_CRS_STACK_SIZE
	.align		4
.L_80:
        /*00dc*/ 	.byte	0x04, 0x1e
        /*00de*/ 	.short	(.L_82 - .L_81)
.L_81:
        /*00e0*/ 	.word	0x00000000


	//----- nvinfo : EIATTR_CBANK_PARAM_SIZE
	.align		4
.L_82:
        /*00e4*/ 	.byte	0x03, 0x19
        /*00e6*/ 	.short	0x0014


	//----- nvinfo : EIATTR_PARAM_CBANK
	.align		4
        /*00e8*/ 	.byte	0x04, 0x0a
        /*00ea*/ 	.short	(.L_84 - .L_83)
	.align		4
.L_83:
        /*00ec*/ 	.word	index@(.nv.constant0._Z17k_GlobalHistogramPjS_i)
        /*00f0*/ 	.short	0x0380
        /*00f2*/ 	.short	0x0014


	//----- nvinfo : EIATTR_SW_WAR
	.align		4
.L_84:
        /*00f4*/ 	.byte	0x04, 0x36
        /*00f6*/ 	.short	(.L_86 - .L_85)
.L_85:
        /*00f8*/ 	.word	0x00000008
.L_86:


//--------------------- .nv.callgraph             --------------------------
	.section	.nv.callgraph,"",@"SHT_CUDA_CALLGRAPH"
	.align	4
	.sectionentsize	8
	.align		4
        /*0000*/ 	.word	0x00000000
	.align		4
        /*0004*/ 	.word	0xffffffff
	.align		4
        /*0008*/ 	.word	index@(_Z7k_PrintPji)
	.align		4
        /*000c*/ 	.word	index@(vprintf)
	.align		4
        /*0010*/ 	.word	0x00000000
	.align		4
        /*0014*/ 	.word	0xfffffffe
	.align		4
        /*0018*/ 	.word	0x00000000
	.align		4
        /*001c*/ 	.word	0xfffffffd
	.align		4
        /*0020*/ 	.word	0x00000000
	.align		4
        /*0024*/ 	.word	0xfffffffc


//--------------------- .nv.constant4             --------------------------
	.section	.nv.constant4,"a",@progbits
	.align	8
	.align		8
.nv.constant4:
        /*0000*/ 	.dword	vprintf
	.align		8
        /*0008*/ 	.dword	$str


//--------------------- .text._Z7k_PrintPji       --------------------------
	.section	.text._Z7k_PrintPji,"ax",@progbits
	.align	128
        .global         _Z7k_PrintPji
        .type           _Z7k_PrintPji,@function
        .size           _Z7k_PrintPji,(.L_x_192 - _Z7k_PrintPji)
        .other          _Z7k_PrintPji,@"STO_CUDA_ENTRY STV_DEFAULT"
_Z7k_PrintPji:
.text._Z7k_PrintPji:
[----:B------:R-:W0:Y:S08]  /*0000*/  LDC R1, c[0x0][0x37c] ;  /* 0x0000df00ff017b82 */ /* 0x000e300000000800 */
[----:B------:R-:W1:Y:S01]  /*0010*/  LDC R0, c[0x0][0x388] ;  /* 0x0000e200ff007b82 */ /* 0x000e620000000800 */
[----:B------:R-:W2:Y:S01]  /*0020*/  LDCU UR4, c[0x0][0x2f8] ;  /* 0x00005f00ff0477ac */ /* 0x000ea20008000800 */
[----:B0-----:R-:W-:Y:S01]  /*0030*/  VIADD R1, R1, 0xfffffff8 ;  /* 0xfffffff801017836 */ /* 0x001fe20000000000 */
[----:B------:R-:W0:Y:S04]  /*0040*/  LDCU UR5, c[0x0][0x2fc] ;  /* 0x00005f80ff0577ac */ /* 0x000e280008000800 */
[----:B--2---:R-:W-:-:S02]  /*0050*/  IADD3 R19, P0, PT, R1, UR4, RZ ;  /* 0x0000000401137c10 */ /* 0x004fc4000ff1e0ff */
[----:B-1----:R-:W-:-:S13]  /*0060*/  ISETP.GE.AND P1, PT, R0, 0x1, PT ;  /* 0x000000010000780c */ /* 0x002fda0003f26270 */
[----:B0-----:R-:W-:Y:S05]  /*0070*/  @!P1 EXIT ;  /* 0x000000000000994d */ /* 0x001fea0003800000 */
[C---:B------:R-:W-:Y:S01]  /*0080*/  ISETP.GE.U32.AND P1, PT, R0.reuse, 0x10, PT ;  /* 0x000000100000780c */ /* 0x040fe20003f26070 */
[----:B------:R-:W0:Y:S01]  /*0090*/  LDCU.64 UR36, c[0x0][0x358] ;  /* 0x00006b00ff2477ac */ /* 0x000e220008000a00 */
[----:B------:R-:W-:Y:S02]  /*00a0*/  IMAD.X R18, RZ, RZ, UR5, P0 ;  /* 0x00000005ff127e24 */ /* 0x000fe400080e06ff */
[----:B------:R-:W-:Y:S01]  /*00b0*/  HFMA2 R2, -RZ, RZ, 0, 0 ;  /* 0x00000000ff027431 */ /* 0x000fe200000001ff */
[----:B------:R-:W-:-:S08]  /*00c0*/  LOP3.LUT R25, R0, 0xf, RZ, 0xc0, !PT ;  /* 0x0000000f00197812 */ /* 0x000fd000078ec0ff */
[----:B------:R-:W-:Y:S05]  /*00d0*/  @!P1 BRA `(.L_x_0) ;  /* 0x0000000800f89947 */ /* 0x000fea0003800000 */
[----:B------:R-:W1:Y:S01]  /*00e0*/  LDCU.64 UR4, c[0x0][0x380] ;  /* 0x00007000ff0477ac */ /* 0x000e620008000a00 */
[----:B------:R-:W-:Y:S01]  /*00f0*/  BSSY.RECONVERGENT B6, `(.L_x_0) ;  /* 0x00000bc000067945 */ /* 0x000fe20003800200 */
[----:B------:R-:W-:Y:S01]  /*0100*/  LOP3.LUT R2, R0, 0x7ffffff0, RZ, 0xc0, !PT ;  /* 0x7ffffff000027812 */ /* 0x000fe200078ec0ff */
[----:B------:R-:W-:Y:S01]  /*0110*/  IMAD.MOV.U32 R22, RZ, RZ, RZ ;  /* 0x000000ffff167224 */ /* 0x000fe200078e00ff */
[----:B-1----:R-:W-:-:S04]  /*0120*/  UIADD3 UR4, UP0, UPT, UR4, 0x20, URZ ;  /* 0x0000002004047890 */ /* 0x002fc8000ff1e0ff */
[----:B------:R-:W-:Y:S02]  /*0130*/  UIADD3.X UR5, UPT, UPT, URZ, UR5, URZ, UP0, !UPT ;  /* 0x00000005ff057290 */ /* 0x000fe400087fe4ff */
[----:B------:R-:W-:-:S04]  /*0140*/  IMAD.U32 R16, RZ, RZ, UR4 ;  /* 0x00000004ff107e24 */ /* 0x000fc8000f8e00ff */
[----:B------:R-:W-:-:S07]  /*0150*/  MOV R17, UR5 ;  /* 0x0000000500117c02 */ /* 0x000fce0008000f00 */
.L_x_17:
[----:B0-----:R-:W2:Y:S01]  /*0160*/  LDG.E R23, desc[UR36][R16.64+-0x20] ;  /* 0xffffe02410177981 */ /* 0x001ea2000c1e1900 */
[----:B------:R-:W-:Y:S01]  /*0170*/  MOV R24, 0x0 ;  /* 0x0000000000187802 */ /* 0x000fe20000000f00 */
[----:B------:R-:W0:Y:S01]  /*0180*/  LDCU.64 UR4, c[0x4][0x8] ;  /* 0x01000100ff0477ac */ /* 0x000e220008000a00 */
[----:B------:R-:W-:Y:S01]  /*0190*/  MOV R6, R19 ;  /* 0x0000001300067202 */ /* 0x000fe20000000f00 */
[----:B------:R-:W-:Y:S01]  /*01a0*/  IMAD.MOV.U32 R7, RZ, RZ, R18 ;  /* 0x000000ffff077224 */ /* 0x000fe200078e0012 */
[----:B------:R1:W3:Y:S01]  /*01b0*/  LDC.64 R8, c[0x4][R24] ;  /* 0x0100000018087b82 */ /* 0x0002e20000000a00 */
[----:B0-----:R-:W-:Y:S02]  /*01c0*/  IMAD.U32 R4, RZ, RZ, UR4 ;  /* 0x00000004ff047e24 */ /* 0x001fe4000f8e00ff */
[----:B------:R-:W-:Y:S01]  /*01d0*/  IMAD.U32 R5, RZ, RZ, UR5 ;  /* 0x00000005ff057e24 */ /* 0x000fe2000f8e00ff */
[----:B--23--:R1:W-:Y:S06]  /*01e0*/  STL.64 [R1], R22 ;  /* 0x0000001601007387 */ /* 0x00c3ec0000100a00 */
[----:B------:R-:W-:-:S07]  /*01f0*/  LEPC R20, `(.L_x_1) ;  /* 0x000000001014794e */ /* 0x000fce0000000000 */
[----:B-1----:R-:W-:Y:S05]  /*0200*/  CALL.ABS.NOINC R8 ;  /* 0x0000000008007343 */ /* 0x002fea0003c00000 */
.L_x_1:
[----:B------:R-:W2:Y:S01]  /*0210*/  LDG.E R11, desc[UR36][R16.64+-0x1c] ;  /* 0xffffe424100b7981 */ /* 0x000ea2000c1e1900 */
[----:B------:R-:W-:Y:S01]  /*0220*/  VIADD R10, R22, 0x1 ;  /* 0x00000001160a7836 */ /* 0x000fe20000000000 */
[----:B------:R0:W1:Y:S01]  /*0230*/  LDC.64 R8, c[0x4][R24] ;  /* 0x0100000018087b82 */ /* 0x0000620000000a00 */
[----:B------:R-:W3:Y:S01]  /*0240*/  LDCU.64 UR4, c[0x4][0x8] ;  /* 0x01000100ff0477ac */ /* 0x000ee20008000a00 */
[----:B------:R-:W-:Y:S01]  /*0250*/  IMAD.MOV.U32 R6, RZ, RZ, R19 ;  /* 0x000000ffff067224 */ /* 0x000fe200078e0013 */
[----:B------:R-:W-:Y:S02]  /*0260*/  MOV R7, R18 ;  /* 0x0000001200077202 */ /* 0x000fe40000000f00 */
[----:B---3--:R-:W-:Y:S01]  /*0270*/  MOV R4, UR4 ;  /* 0x0000000400047c02 */ /* 0x008fe20008000f00 */
[----:B------:R-:W-:Y:S01]  /*0280*/  IMAD.U32 R5, RZ, RZ, UR5 ;  /* 0x00000005ff057e24 */ /* 0x000fe2000f8e00ff */
[----:B-12---:R0:W-:Y:S06]  /*0290*/  STL.64 [R1], R10 ;  /* 0x0000000a01007387 */ /* 0x0061ec0000100a00 */
[----:B------:R-:W-:-:S07]  /*02a0*/  LEPC R20, `(.L_x_2) ;  /* 0x000000001014794e */ /* 0x000fce0000000000 */
[----:B0-----:R-:W-:Y:S05]  /*02b0*/  CALL.ABS.NOINC R8 ;  /* 0x0000000008007343 */ /* 0x001fea0003c00000 */
.L_x_2:
[----:B------:R-:W2:Y:S01]  /*02c0*/  LDG.E R11, desc[UR36][R16.64+-0x18] ;  /* 0xffffe824100b7981 */ /* 0x000ea2000c1e1900 */
[----:B------:R-:W-:Y:S01]  /*02d0*/  VIADD R10, R22, 0x2 ;  /* 0x00000002160a7836 */ /* 0x000fe20000000000 */
[----:B------:R0:W1:Y:S01]  /*02e0*/  LDC.64 R8, c[0x4][R24] ;  /* 0x0100000018087b82 */ /* 0x0000620000000a00 */
[----:B------:R-:W3:Y:S01]  /*02f0*/  LDCU.64 UR4, c[0x4][0x8] ;  /* 0x01000100ff0477ac */ /* 0x000ee20008000a00 */
[----:B------:R-:W-:Y:S02]  /*0300*/  IMAD.MOV.U32 R6, RZ, RZ, R19 ;  /* 0x000000ffff067224 */ /* 0x000fe400078e0013 */
[----:B------:R-:W-:Y:S02]  /*0310*/  IMAD.MOV.U32 R7, RZ, RZ, R18 ;  /* 0x000000ffff077224 */ /* 0x000fe400078e0012 */
[----:B---3--:R-:W-:Y:S01]  /*0320*/  IMAD.U32 R4, RZ, RZ, UR4 ;  /* 0x00000004ff047e24 */ /* 0x008fe2000f8e00ff */
[----:B------:R-:W-:Y:S01]  /*0330*/  MOV R5, UR5 ;  /* 0x0000000500057c02 */ /* 0x000fe20008000f00 */
[----:B-12---:R0:W-:Y:S06]  /*0340*/  STL.64 [R1], R10 ;  /* 0x0000000a01007387 */ /* 0x0061ec0000100a00 */
[----:B------:R-:W-:-:S07]  /*0350*/  LEPC R20, `(.L_x_3) ;  /* 0x000000001014794e */ /* 0x000fce0000000000 */
[----:B0-----:R-:W-:Y:S05]  /*0360*/  CALL.ABS.NOINC R8 ;  /* 0x0000000008007343 */ /* 0x001fea0003c00000 */
.L_x_3:
[----:B------:R-:W2:Y:S01]  /*0370*/  LDG.E R11, desc[UR36][R16.64+-0x14] ;  /* 0xffffec24100b7981 */ /* 0x000ea2000c1e1900 */
[----:B------:R-:W-:Y:S01]  /*0380*/  IADD3 R10, PT, PT, R22, 0x3, RZ ;  /* 0x00000003160a7810 */ /* 0x000fe20007ffe0ff */
[----:B------:R0:W1:Y:S01]  /*0390*/  LDC.64 R8, c[0x4][R24] ;  /* 0x0100000018087b82 */ /* 0x0000620000000a00 */
[----:B------:R-:W3:Y:S01]  /*03a0*/  LDCU.64 UR4, c[0x4][0x8] ;  /* 0x01000100ff0477ac */ /* 0x000ee20008000a00 */
[----:B------:R-:W-:Y:S01]  /*03b0*/  MOV R6, R19 ;  /* 0x0000001300067202 */ /* 0x000fe20000000f00 */
[----:B------:R-:W-:Y:S02]  /*03c0*/  IMAD.MOV.U32 R7, RZ, RZ, R18 ;  /* 0x000000ffff077224 */ /* 0x000fe400078e0012 */
[----:B---3--:R-:W-:Y:S02]  /*03d0*/  IMAD.U32 R4, RZ, RZ, UR4 ;  /* 0x00000004ff047e24 */ /* 0x008fe4000f8e00ff */
[----:B------:R-:W-:Y:S01]  /*03e0*/  IMAD.U32 R5, RZ, RZ, UR5 ;  /* 0x00000005ff057e24 */ /* 0x000fe2000f8e00ff */
[----:B-12---:R0:W-:Y:S06]  /*03f0*/  STL.64 [R1], R10 ;  /* 0x0000000a01007387 */ /* 0x0061ec0000100a00 */
[----:B------:R-:W-:-:S07]  /*0400*/  LEPC R20, `(.L_x_4) ;  /* 0x000000001014794e */ /* 0x000fce0000000000 */
[----:B0-----:R-:W-:Y:S05]  /*0410*/  CALL.ABS.NOINC R8 ;  /* 0x0000000008007343 */ /* 0x001fea0003c00000 */
.L_x_4:
        /* <DEDUP_REMOVED lines=11> */
.L_x_5:
        /* <DEDUP_REMOVED lines=11> */
.L_x_6:
        /* <DEDUP_REMOVED lines=11> */
.L_x_7:
        /* <DEDUP_REMOVED lines=11> */
.L_x_8:
        /* <DEDUP_REMOVED lines=11> */
.L_x_9:
        /* <DEDUP_REMOVED lines=11> */
.L_x_10:
        /* <DEDUP_REMOVED lines=11> */
.L_x_11:
        /* <DEDUP_REMOVED lines=11> */
.L_x_12:
        /* <DEDUP_REMOVED lines=11> */
.L_x_13:
        /* <DEDUP_REMOVED lines=11> */
.L_x_14:
        /* <DEDUP_REMOVED lines=11> */
.L_x_15:
        /* <DEDUP_REMOVED lines=11> */
.L_x_16:
[----:B------:R-:W-:Y:S01]  /*0c60*/  VIADD R22, R22, 0x10 ;  /* 0x0000001016167836 */ /* 0x000fe20000000000 */
[----:B------:R-:W-:-:S04]  /*0c70*/  IADD3 R16, P1, PT, R16, 0x40, RZ ;  /* 0x0000004010107810 */ /* 0x000fc80007f3e0ff */
[----:B------:R-:W-:Y:S02]  /*0c80*/  ISETP.NE.AND P0, PT, R22, R2, PT ;  /* 0x000000021600720c */ /* 0x000fe40003f05270 */
[----:B------:R-:W-:-:S11]  /*0c90*/  IADD3.X R17, PT, PT, RZ, R17, RZ, P1, !PT ;  /* 0x00000011ff117210 */ /* 0x000fd60000ffe4ff */
[----:B------:R-:W-:Y:S05]  /*0ca0*/  @P0 BRA `(.L_x_17) ;  /* 0xfffffff4002c0947 */ /* 0x000fea000383ffff */
[----:B------:R-:W-:Y:S05]  /*0cb0*/  BSYNC.RECONVERGENT B6 ;  /* 0x0000000000067941 */ /* 0x000fea0003800200 */
.L_x_0:
[----:B------:R-:W-:-:S13]  /*0cc0*/  ISETP.NE.AND P0, PT, R25, RZ, PT ;  /* 0x000000ff1900720c */ /* 0x000fda0003f05270 */
[----:B0-----:R-:W-:Y:S05]  /*0cd0*/  @!P0 EXIT ;  /* 0x000000000000894d */ /* 0x001fea0003800000 */
[----:B------:R-:W0:Y:S01]  /*0ce0*/  LDC R23, c[0x0][0x388] ;  /* 0x0000e200ff177b82 */ /* 0x000e220000000800 */
[----:B------:R-:W-:Y:S02]  /*0cf0*/  ISETP.GE.U32.AND P0, PT, R25, 0x8, PT ;  /* 0x000000081900780c */ /* 0x000fe40003f06070 */
[----:B0-----:R-:W-:-:S11]  /*0d00*/  LOP3.LUT R23, R23, 0x7, RZ, 0xc0, !PT ;  /* 0x0000000717177812 */ /* 0x001fd600078ec0ff */
[----:B------:R-:W-:Y:S05]  /*0d10*/  @!P0 BRA `(.L_x_18) ;  /* 0x00000004006c8947 */ /* 0x000fea0003800000 */
[----:B------:R-:W0:Y:S01]  /*0d20*/  LDC.64 R16, c[0x0][0x380] ;  /* 0x0000e000ff107b82 */ /* 0x000e220000000a00 */
[----:B------:R-:W-:Y:S01]  /*0d30*/  MOV R22, 0x0 ;  /* 0x0000000000167802 */ /* 0x000fe20000000f00 */
[----:B------:R-:W1:Y:S01]  /*0d40*/  LDCU.64 UR4, c[0x4][0x8] ;  /* 0x01000100ff0477ac */ /* 0x000e620008000a00 */
[----:B0-----:R-:W-:-:S05]  /*0d50*/  IMAD.WIDE.U32 R16, R2, 0x4, R16 ;  /* 0x0000000402107825 */ /* 0x001fca00078e0010 */
[----:B------:R-:W2:Y:S01]  /*0d60*/  LDG.E R3, desc[UR36][R16.64] ;  /* 0x0000002410037981 */ /* 0x000ea2000c1e1900 */
[----:B------:R0:W3:Y:S01]  /*0d70*/  LDC.64 R8, c[0x4][R22] ;  /* 0x0100000016087b82 */ /* 0x0000e20000000a00 */
[----:B-1----:R-:W-:Y:S01]  /*0d80*/  IMAD.U32 R4, RZ, RZ, UR4 ;  /* 0x00000004ff047e24 */ /* 0x002fe2000f8e00ff */
[----:B------:R-:W-:Y:S01]  /*0d90*/  MOV R6, R19 ;  /* 0x0000001300067202 */ /* 0x000fe20000000f00 */
[----:B------:R-:W-:Y:S02]  /*0da0*/  IMAD.U32 R5, RZ, RZ, UR5 ;  /* 0x00000005ff057e24 */ /* 0x000fe4000f8e00ff */
[----:B------:R-:W-:Y:S01]  /*0db0*/  IMAD.MOV.U32 R7, RZ, RZ, R18 ;  /* 0x000000ffff077224 */ /* 0x000fe200078e0012 */
[----:B--23--:R0:W-:Y:S06]  /*0dc0*/  STL.64 [R1], R2 ;  /* 0x0000000201007387 */ /* 0x00c1ec0000100a00 */
[----:B------:R-:W-:-:S07]  /*0dd0*/  LEPC R20, `(.L_x_19) ;  /* 0x000000001014794e */ /* 0x000fce0000000000 */
[----:B0-----:R-:W-:Y:S05]  /*0de0*/  CALL.ABS.NOINC R8 ;  /* 0x0000000008007343 */ /* 0x001fea0003c00000 */
.L_x_19:
        /* <DEDUP_REMOVED lines=11> */
.L_x_20:
        /* <DEDUP_REMOVED lines=11> */
.L_x_21:
        /* <DEDUP_REMOVED lines=11> */
.L_x_22:
        /* <DEDUP_REMOVED lines=11> */
.L_x_23:
        /* <DEDUP_REMOVED lines=11> */
.L_x_24:
        /* <DEDUP_REMOVED lines=11> */
.L_x_25:
        /* <DEDUP_REMOVED lines=11> */
.L_x_26:
[----:B------:R-:W-:-:S07]  /*12c0*/  VIADD R2, R2, 0x8 ;  /* 0x0000000802027836 */ /* 0x000fce0000000000 */
.L_x_18:
[----:B------:R-:W-:-:S13]  /*12d0*/  ISETP.NE.AND P0, PT, R23, RZ, PT ;  /* 0x000000ff1700720c */ /* 0x000fda0003f05270 */
[----:B------:R-:W-:Y:S05]  /*12e0*/  @!P0 EXIT ;  /* 0x000000000000894d */ /* 0x000fea0003800000 */
        /* <DEDUP_REMOVED lines=11> */
[----:B------:R-:W-:Y:S01]  /*13a0*/  MOV R5, UR5 ;  /* 0x0000000500057c02 */ /* 0x000fe20008000f00 */
[----:B------:R-:W-:Y:S02]  /*13b0*/  IMAD.MOV.U32 R6, RZ, RZ, R19 ;  /* 0x000000ffff067224 */ /* 0x000fe400078e0013 */
[----:B------:R-:W-:Y:S01]  /*13c0*/  IMAD.MOV.U32 R7, RZ, RZ, R18 ;  /* 0x000000ffff077224 */ /* 0x000fe200078e0012 */
[----:B--23--:R0:W-:Y:S06]  /*13d0*/  STL.64 [R1], R2 ;  /* 0x0000000201007387 */ /* 0x00c1ec0000100a00 */
[----:B------:R-:W-:-:S07]  /*13e0*/  LEPC R20, `(.L_x_28) ;  /* 0x000000001014794e */ /* 0x000fce0000000000 */
[----:B0-----:R-:W-:Y:S05]  /*13f0*/  CALL.ABS.NOINC R8 ;  /* 0x0000000008007343 */ /* 0x001fea0003c00000 */
.L_x_28:
        /* <DEDUP_REMOVED lines=11> */
.L_x_29:
[----:B------:R-:W2:Y:S01]  /*14b0*/  LDG.E R11, desc[UR36][R16.64+0x8] ;  /* 0x00000824100b7981 */ /* 0x000ea2000c1e1900 */
[----:B------:R-:W-:Y:S01]  /*14c0*/  IADD3 R10, PT, PT, R2, 0x2, RZ ;  /* 0x00000002020a7810 */ /* 0x000fe20007ffe0ff */
[----:B------:R0:W1:Y:S01]  /*14d0*/  LDC.64 R8, c[0x4][R22] ;  /* 0x0100000016087b82 */ /* 0x0000620000000a00 */
[----:B------:R-:W3:Y:S01]  /*14e0*/  LDCU.64 UR4, c[0x4][0x8] ;  /* 0x01000100ff0477ac */ /* 0x000ee20008000a00 */
[----:B------:R-:W-:Y:S01]  /*14f0*/  IMAD.MOV.U32 R6, RZ, RZ, R19 ;  /* 0x000000ffff067224 */ /* 0x000fe200078e0013 */
[----:B------:R-:W-:Y:S01]  /*1500*/  MOV R7, R18 ;  /* 0x0000001200077202 */ /* 0x000fe20000000f00 */
[----:B---3--:R-:W-:Y:S01]  /*1510*/  IMAD.U32 R4, RZ, RZ, UR4 ;  /* 0x00000004ff047e24 */ /* 0x008fe2000f8e00ff */
[----:B------:R-:W-:Y:S01]  /*1520*/  MOV R5, UR5 ;  /* 0x0000000500057c02 */ /* 0x000fe20008000f00 */
[----:B-12---:R0:W-:Y:S06]  /*1530*/  STL.64 [R1], R10 ;  /* 0x0000000a01007387 */ /* 0x0061ec0000100a00 */
[----:B------:R-:W-:-:S07]  /*1540*/  LEPC R20, `(.L_x_30) ;  /* 0x000000001014794e */ /* 0x000fce0000000000 */
[----:B0-----:R-:W-:Y:S05]  /*1550*/  CALL.ABS.NOINC R8 ;  /* 0x0000000008007343 */ /* 0x001fea0003c00000 */
.L_x_30:
[----:B------:R-:W2:Y:S01]  /*1560*/  LDG.E R9, desc[UR36][R16.64+0xc] ;  /* 0x00000c2410097981 */ /* 0x000ea2000c1e1900 */
[----:B------:R-:W-:Y:S01]  /*1570*/  VIADD R8, R2, 0x3 ;  /* 0x0000000302087836 */ /* 0x000fe20000000000 */
[----:B------:R0:W1:Y:S01]  /*1580*/  LDC.64 R10, c[0x4][R22] ;  /* 0x01000000160a7b82 */ /* 0x0000620000000a00 */
[----:B------:R-:W3:Y:S01]  /*1590*/  LDCU.64 UR4, c[0x4][0x8] ;  /* 0x01000100ff0477ac */ /* 0x000ee20008000a00 */
[----:B------:R-:W-:Y:S01]  /*15a0*/  MOV R6, R19 ;  /* 0x0000001300067202 */ /* 0x000fe20000000f00 */
[----:B------:R-:W-:Y:S01]  /*15b0*/  IMAD.MOV.U32 R7, RZ, RZ, R18 ;  /* 0x000000ffff077224 */ /* 0x000fe200078e0012 */
[----:B---3--:R-:W-:Y:S01]  /*15c0*/  MOV R4, UR4 ;  /* 0x0000000400047c02 */ /* 0x008fe20008000f00 */
[----:B------:R-:W-:Y:S01]  /*15d0*/  IMAD.U32 R5, RZ, RZ, UR5 ;  /* 0x00000005ff057e24 */ /* 0x000fe2000f8e00ff */
[----:B-12---:R0:W-:Y:S06]  /*15e0*/  STL.64 [R1], R8 ;  /* 0x0000000801007387 */ /* 0x0061ec0000100a00 */
[----:B------:R-:W-:-:S07]  /*15f0*/  LEPC R20, `(.L_x_31) ;  /* 0x000000001014794e */ /* 0x000fce0000000000 */
[----:B0-----:R-:W-:Y:S05]  /*1600*/  CALL.ABS.NOINC R10 ;  /* 0x000000000a007343 */ /* 0x001fea0003c00000 */
.L_x_31:
[----:B------:R-:W-:-:S07]  /*1610*/  IADD3 R2, PT, PT, R2, 0x4, RZ ;  /* 0x0000000402027810 */ /* 0x000fce0007ffe0ff */
.L_x_27:
[----:B------:R-:W-:-:S13]  /*1620*/  ISETP.NE.AND P0, PT, R23, RZ, PT ;  /* 0x000000ff1700720c */ /* 0x000fda0003f05270 */
[----:B------:R-:W-:Y:S05]  /*1630*/  @!P0 EXIT ;  /* 0x000000000000894d */ /* 0x000fea0003800000 */
[----:B------:R-:W0:Y:S01]  /*1640*/  LDC.64 R4, c[0x0][0x380] ;  /* 0x0000e000ff047b82 */ /* 0x000e220000000a00 */
[----:B------:R-:W-:Y:S02]  /*1650*/  IMAD.MOV R16, RZ, RZ, -R23 ;  /* 0x000000ffff107224 */ /* 0x000fe400078e0a17 */
[----:B0-----:R-:W-:-:S04]  /*1660*/  IMAD.WIDE.U32 R4, R2, 0x4, R4 ;  /* 0x0000000402047825 */ /* 0x001fc800078e0004 */
[----:B------:R-:W-:Y:S01]  /*1670*/  IMAD.MOV.U32 R17, RZ, RZ, R5 ;  /* 0x000000ffff117224 */ /* 0x000fe200078e0005 */
[----:B------:R-:W-:-:S07]  /*1680*/  MOV R22, R4 ;  /* 0x0000000400167202 */ /* 0x000fce0000000f00 */
.L_x_33:
[----:B------:R-:W-:Y:S01]  /*1690*/  MOV R10, R22 ;  /* 0x00000016000a7202 */ /* 0x000fe20000000f00 */
[----:B------:R-:W-:Y:S01]  /*16a0*/  IMAD.MOV.U32 R11, RZ, RZ, R17 ;  /* 0x000000ffff0b7224 */ /* 0x000fe200078e0011 */
[----:B------:R-:W-:Y:S01]  /*16b0*/  MOV R8, 0x0 ;  /* 0x0000000000087802 */ /* 0x000fe20000000f00 */
[----:B------:R-:W0:Y:S03]  /*16c0*/  LDCU.64 UR4, c[0x4][0x8] ;  /* 0x01000100ff0477ac */ /* 0x000e260008000a00 */
[----:B------:R-:W2:Y:S01]  /*16d0*/  LDG.E R3, desc[UR36][R10.64] ;  /* 0x000000240a037981 */ /* 0x000ea2000c1e1900 */
[----:B------:R-:W-:Y:S01]  /*16e0*/  IADD3 R16, PT, PT, R16, 0x1, RZ ;  /* 0x0000000110107810 */ /* 0x000fe20007ffe0ff */
[----:B------:R-:W1:Y:S01]  /*16f0*/  LDC.64 R8, c[0x4][R8] ;  /* 0x0100000008087b82 */ /* 0x000e620000000a00 */
[----:B------:R-:W-:Y:S01]  /*1700*/  IMAD.MOV.U32 R6, RZ, RZ, R19 ;  /* 0x000000ffff067224 */ /* 0x000fe200078e0013 */
[----:B------:R-:W-:-:S02]  /*1710*/  MOV R7, R18 ;  /* 0x0000001200077202 */ /* 0x000fc40000000f00 */
[----:B------:R-:W-:-:S04]  /*1720*/  ISETP.NE.AND P0, PT, R16, RZ, PT ;  /* 0x000000ff1000720c */ /* 0x000fc80003f05270 */
[----:B------:R-:W-:Y:S01]  /*1730*/  P2R R23, PR, RZ, 0x1 ;  /* 0x00000001ff177803 */ /* 0x000fe20000000000 */
[----:B0-----:R-:W-:Y:S01]  /*1740*/  IMAD.U32 R4, RZ, RZ, UR4 ;  /* 0x00000004ff047e24 */ /* 0x001fe2000f8e00ff */
[----:B------:R-:W-:Y:S01]  /*1750*/  MOV R5, UR5 ;  /* 0x0000000500057c02 */ /* 0x000fe20008000f00 */
[----:B-12---:R0:W-:Y:S06]  /*1760*/  STL.64 [R1], R2 ;  /* 0x0000000201007387 */ /* 0x0061ec0000100a00 */
[----:B------:R-:W-:-:S07]  /*1770*/  LEPC R20, `(.L_x_32) ;  /* 0x000000001014794e */ /* 0x000fce0000000000 */
[----:B0-----:R-:W-:Y:S05]  /*1780*/  CALL.ABS.NOINC R8 ;  /* 0x0000000008007343 */ /* 0x001fea0003c00000 */
.L_x_32:
[----:B------:R-:W-:Y:S01]  /*1790*/  ISETP.NE.AND P6, PT, R23, RZ, PT ;  /* 0x000000ff1700720c */ /* 0x000fe20003fc5270 */
[----:B------:R-:W-:Y:S01]  /*17a0*/  VIADD R2, R2, 0x1 ;  /* 0x0000000102027836 */ /* 0x000fe20000000000 */
[----:B------:R-:W-:-:S04]  /*17b0*/  IADD3 R22, P0, PT, R22, 0x4, RZ ;  /* 0x0000000416167810 */ /* 0x000fc80007f1e0ff */
[----:B------:R-:W-:-:S07]  /*17c0*/  IADD3.X R17, PT, PT, RZ, R17, RZ, P0, !PT ;  /* 0x00000011ff117210 */ /* 0x000fce00007fe4ff */
[----:B------:R-:W-:Y:S05]  /*17d0*/  @P6 BRA `(.L_x_33) ;  /* 0xfffffffc00ac6947 */ /* 0x000fea000383ffff */
[----:B------:R-:W-:Y:S05]  /*17e0*/  EXIT ;  /* 0x000000000000794d */ /* 0x000fea0003800000 */
.L_x_34:
[----:B------:R-:W-:-:S00]  /*17f0*/  BRA `(.L_x_34) ;  /* 0xfffffffc00fc7947 */ /* 0x000fc0000383ffff */
[----:B------:R-:W-:-:S00]  /*1800*/  NOP ;  /* 0x0000000000007918 */ /* 0x000fc00000000000 */
[----:B------:R-:W-:-:S00]  /*1810*/  NOP ;  /* 0x0000000000007918 */ /* 0x000fc00000000000 */
[----:B------:R-:W-:-:S00]  /*1820*/  NOP ;  /* 0x0000000000007918 */ /* 0x000fc00000000000 */
[----:B------:R-:W-:-:S00]  /*1830*/  NOP ;  /* 0x0000000000007918 */ /* 0x000fc00000000000 */
[----:B------:R-:W-:-:S00]  /*1840*/  NOP ;  /* 0x0000000000007918 */ /* 0x000fc00000000000 */
[----:B------:R-:W-:-:S00]  /*1850*/  NOP ;  /* 0x0000000000007918 */ /* 0x000fc00000000000 */
[----:B------:R-:W-:-:S00]  /*1860*/  NOP ;  /* 0x0000000000007918 */ /* 0x000fc00000000000 */
[----:B------:R-:W-:-:S00]  /*1870*/  NOP ;  /* 0x0000000000007918 */ /* 0x000fc00000000000 */
.L_x_192:


//--------------------- .text._Z14k_DigitBinningPjS_S_PVjS_ij --------------------------
	.section	.text._Z14k_DigitBinningPjS_S_PVjS_ij,"ax",@progbits
	.align	128
        .global         _Z14k_DigitBinningPjS_S_PVjS_ij
        .type           _Z14k_DigitBinningPjS_S_PVjS_ij,@function
        .size           _Z14k_DigitBinningPjS_S_PVjS_ij,(.L_x_193 - _Z14k_DigitBinningPjS_S_PVjS_ij)
        .other          _Z14k_DigitBinningPjS_S_PVjS_ij,@"STO_CUDA_ENTRY STV_DEFAULT"
_Z14k_DigitBinningPjS_S_PVjS_ij:
.text._Z14k_DigitBinningPjS_S_PVjS_ij:
[----:B------:R-:W-:Y:S01]  /*0000*/  LDC R1, c[0x0][0x37c] ;  /* 0x0000df00ff017b82 */ /* 0x000fe20000000800 */
[----:B------:R-:W0:Y:S01]  /*0010*/  S2R R28, SR_TID.Y ;  /* 0x00000000001c7919 */ /* 0x000e220000002200 */
[----:B------:R-:W1:Y:S01]  /*0020*/  LDCU.64 UR8, c[0x0][0x358] ;  /* 0x00006b00ff0877ac */ /* 0x000e620008000a00 */
[----:B------:R-:W-:Y:S01]  /*0030*/  BSSY.RECONVERGENT B0, `(.L_x_35) ;  /* 0x0000017000007945 */ /* 0x000fe20003800200 */
[----:B------:R-:W0:Y:S02]  /*0040*/  S2R R29, SR_TID.X ;  /* 0x00000000001d7919 */ /* 0x000e240000002100 */
[----:B0-----:R-:W-:-:S13]  /*0050*/  LOP3.LUT P0, RZ, R29, R28, RZ, 0xfc, !PT ;  /* 0x0000001c1dff7212 */ /* 0x001fda000780fcff */
[----:B-1----:R-:W-:Y:S05]  /*0060*/  @P0 BRA `(.L_x_36) ;  /* 0x00000000004c0947 */ /* 0x002fea0003800000 */
[----:B------:R-:W0:Y:S01]  /*0070*/  S2R R5, SR_LANEID ;  /* 0x0000000000057919 */ /* 0x000e220000000000 */
[----:B------:R-:W1:Y:S01]  /*0080*/  LDC R0, c[0x0][0x3ac] ;  /* 0x0000eb00ff007b82 */ /* 0x000e620000000800 */
[----:B------:R-:W-:Y:S02]  /*0090*/  VOTEU.ANY UR4, UPT, PT ;  /* 0x0000000000047886 */ /* 0x000fe400038e0100 */
[----:B------:R-:W0:Y:S05]  /*00a0*/  FLO.U32 R4, UR4 ;  /* 0x0000000400047d00 */ /* 0x000e2a00080e0000 */
[----:B------:R-:W2:Y:S03]  /*00b0*/  LDC.64 R2, c[0x0][0x3a0] ;  /* 0x0000e800ff027b82 */ /* 0x000ea60000000a00 */
[----:B------:R-:W3:Y:S01]  /*00c0*/  POPC R7, UR4 ;  /* 0x0000000400077d09 */ /* 0x000ee20008000000 */
[----:B0-----:R-:W-:-:S02]  /*00d0*/  ISETP.EQ.U32.AND P0, PT, R4, R5, PT ;  /* 0x000000050400720c */ /* 0x001fc40003f02070 */
[----:B-1----:R-:W-:-:S05]  /*00e0*/  SHF.R.U32.HI R5, RZ, 0x3, R0 ;  /* 0x00000003ff057819 */ /* 0x002fca0000011600 */
[----:B--2---:R-:W-:-:S06]  /*00f0*/  IMAD.WIDE.U32 R2, R5, 0x4, R2 ;  /* 0x0000000405027825 */ /* 0x004fcc00078e0002 */
[----:B---3--:R-:W2:Y:S01]  /*0100*/  @P0 ATOMG.E.ADD.STRONG.GPU PT, R3, desc[UR8][R2.64], R7 ;  /* 0x80000007020309a8 */ /* 0x008ea200081ef108 */
[----:B------:R-:W0:Y:S01]  /*0110*/  S2UR UR5, SR_CgaCtaId ;  /* 0x00000000000579c3 */ /* 0x000e220000008800 */
[----:B------:R-:W1:Y:S02]  /*0120*/  S2R R5, SR_LTMASK ;  /* 0x0000000000057919 */ /* 0x000e640000003900 */
[----:B-1----:R-:W-:Y:S01]  /*0130*/  LOP3.LUT R5, R5, UR4, RZ, 0xc0, !PT ;  /* 0x0000000405057c12 */ /* 0x002fe2000f8ec0ff */
[----:B------:R-:W-:Y:S02]  /*0140*/  UMOV UR4, 0x400 ;  /* 0x0000040000047882 */ /* 0x000fe40000000000 */
[----:B0-----:R-:W-:-:S03]  /*0150*/  ULEA UR4, UR5, UR4, 0x18 ;  /* 0x0000000405047291 */ /* 0x001fc6000f8ec0ff */
[----:B------:R-:W0:Y:S01]  /*0160*/  POPC R5, R5 ;  /* 0x0000000500057309 */ /* 0x000e220000000000 */
[----:B--2---:R-:W0:Y:S02]  /*0170*/  SHFL.IDX PT, R0, R3, R4, 0x1f ;  /* 0x00001f0403007589 */ /* 0x004e2400000e0000 */
[----:B0-----:R-:W-:-:S05]  /*0180*/  IMAD.IADD R0, R0, 0x1, R5 ;  /* 0x0000000100007824 */ /* 0x001fca00078e0205 */
[----:B------:R0:W-:Y:S02]  /*0190*/  STS [UR4+0x7800], R0 ;  /* 0x00780000ff007988 */ /* 0x0001e40008000804 */
.L_x_36:
[----:B------:R-:W-:Y:S05]  /*01a0*/  BSYNC.RECONVERGENT B0 ;  /* 0x0000000000007941 */ /* 0x000fea0003800200 */
.L_x_35:
[----:B------:R-:W1:Y:S08]  /*01b0*/  S2UR UR5, SR_CgaCtaId ;  /* 0x00000000000579c3 */ /* 0x000e700000008800 */
[----:B------:R-:W-:Y:S01]  /*01c0*/  BAR.SYNC.DEFER_BLOCKING 0x0 ;  /* 0x0000000000007b1d */ /* 0x000fe20000010000 */
[----:B------:R-:W-:-:S05]  /*01d0*/  IMAD R27, R28, 0x20, R29 ;  /* 0x000000201c1b7824 */ /* 0x000fca00078e021d */
[----:B------:R-:W-:Y:S01]  /*01e0*/  UMOV UR4, 0x400 ;  /* 0x0000040000047882 */ /* 0x000fe20000000000 */
[----:B------:R-:W0:Y:S01]  /*01f0*/  LDCU UR6, c[0x0][0x3ac] ;  /* 0x00007580ff0677ac */ /* 0x000e220008000800 */
[----:B------:R-:W2:Y:S01]  /*0200*/  LDC.64 R2, c[0x0][0x380] ;  /* 0x0000e000ff027b82 */ /* 0x000ea20000000a00 */
[----:B------:R-:W-:Y:S01]  /*0210*/  ISETP.GT.U32.AND P1, PT, R27, 0xff, PT ;  /* 0x000000ff1b00780c */ /* 0x000fe20003f24070 */
[----:B-1----:R-:W-:Y:S01]  /*0220*/  ULEA UR16, UR5, UR4, 0x18 ;  /* 0x0000000405107291 */ /* 0x002fe2000f8ec0ff */
[----:B0-----:R-:W-:-:S04]  /*0230*/  VIADD R0, R28, UR6 ;  /* 0x000000061c007c36 */ /* 0x001fc80008000000 */
[----:B------:R-:W-:-:S04]  /*0240*/  IMAD R5, R0, 0x20, R29 ;  /* 0x0000002000057824 */ /* 0x000fc800078e021d */
[----:B------:R-:W0:Y:S01]  /*0250*/  LDS R26, [UR16+0x7800] ;  /* 0x00780010ff1a7984 */ /* 0x000e220008000800 */
[----:B--2---:R-:W-:Y:S01]  /*0260*/  IMAD.WIDE.U32 R2, R5, 0x4, R2 ;  /* 0x0000000405027825 */ /* 0x004fe200078e0002 */
[----:B------:R-:W-:Y:S06]  /*0270*/  BAR.SYNC.DEFER_BLOCKING 0x0 ;  /* 0x0000000000007b1d */ /* 0x000fec0000010000 */
[----:B------:R-:W2:Y:S01]  /*0280*/  @!P1 LDG.E R0, desc[UR8][R2.64] ;  /* 0x0000000802009981 */ /* 0x000ea2000c1e1900 */
[----:B------:R-:W-:Y:S01]  /*0290*/  UIADD3 UR4, UPT, UPT, UR4, 0x7800, URZ ;  /* 0x0000780004047890 */ /* 0x000fe2000fffe0ff */
[----:B------:R-:W-:Y:S01]  /*02a0*/  ISETP.GT.U32.AND P0, PT, R29, 0xff, PT ;  /* 0x000000ff1d00780c */ /* 0x000fe20003f04070 */
[----:B------:R-:W-:Y:S01]  /*02b0*/  BSSY.RECONVERGENT B0, `(.L_x_37) ;  /* 0x000001c000007945 */ /* 0x000fe20003800200 */
[----:B------:R-:W-:Y:S01]  /*02c0*/  LEA R50, R28, UR16, 0xa ;  /* 0x000000101c327c11 */ /* 0x000fe2000f8e50ff */
[----:B------:R-:W-:-:S06]  /*02d0*/  ULEA UR4, UR5, UR4, 0x18 ;  /* 0x0000000405047291 */ /* 0x000fcc000f8ec0ff */
[----:B------:R-:W-:-:S05]  /*02e0*/  LEA R25, R27, UR4, 0x2 ;  /* 0x000000041b197c11 */ /* 0x000fca000f8e10ff */
[----:B--2---:R1:W-:Y:S01]  /*02f0*/  @!P1 STS [R25], R0 ;  /* 0x0000000019009388 */ /* 0x0043e20000000800 */
[----:B0-----:R-:W-:Y:S05]  /*0300*/  @P0 BRA `(.L_x_38) ;  /* 0x0000000000580947 */ /* 0x001fea0003800000 */
[C---:B-1----:R-:W-:Y:S01]  /*0310*/  IMAD R0, R29.reuse, 0x4, R50 ;  /* 0x000000041d007824 */ /* 0x042fe200078e0232 */
[----:B------:R-:W-:-:S04]  /*0320*/  ISETP.GT.U32.AND P0, PT, R29, 0xdf, PT ;  /* 0x000000df1d00780c */ /* 0x000fc80003f04070 */
[----:B------:R0:W-:Y:S09]  /*0330*/  STS [R0], RZ ;  /* 0x000000ff00007388 */ /* 0x0001f20000000800 */
[----:B0-----:R-:W-:Y:S05]  /*0340*/  @P0 BRA `(.L_x_38) ;  /* 0x0000000000480947 */ /* 0x001fea0003800000 */
[----:B------:R0:W-:Y:S01]  /*0350*/  STS [R0+0x80], RZ ;  /* 0x000080ff00007388 */ /* 0x0001e20000000800 */
[----:B------:R-:W-:-:S13]  /*0360*/  ISETP.GT.U32.AND P0, PT, R29, 0xbf, PT ;  /* 0x000000bf1d00780c */ /* 0x000fda0003f04070 */
        /* <DEDUP_REMOVED lines=13> */
[----:B------:R-:W-:Y:S01]  /*0440*/  ISETP.GT.U32.AND P0, PT, R29, 0x1f, PT ;  /* 0x0000001f1d00780c */ /* 0x000fe20003f04070 */
[----:B------:R0:W-:-:S12]  /*0450*/  STS [R0+0x300], RZ ;  /* 0x000300ff00007388 */ /* 0x0001d80000000800 */
[----:B------:R0:W-:Y:S02]  /*0460*/  @!P0 STS [R0+0x380], RZ ;  /* 0x000380ff00008388 */ /* 0x0001e40000000800 */
.L_x_38:
[----:B------:R-:W-:Y:S05]  /*0470*/  BSYNC.RECONVERGENT B0 ;  /* 0x0000000000007941 */ /* 0x000fea0003800200 */
.L_x_37:
[----:B------:R-:W2:Y:S01]  /*0480*/  LDC.64 R4, c[0x0][0x388] ;  /* 0x0000e200ff047b82 */ /* 0x000ea20000000a00 */
[----:B------:R-:W-:-:S04]  /*0490*/  IMAD R7, R28, 0x1c0, R27 ;  /* 0x000001c01c077824 */ /* 0x000fc800078e021b */
[----:B------:R-:W-:-:S04]  /*04a0*/  IMAD R7, R26, 0x1e00, R7 ;  /* 0x00001e001a077824 */ /* 0x000fc800078e0207 */
[----:B--2---:R-:W-:-:S05]  /*04b0*/  IMAD.WIDE R4, R7, 0x4, R4 ;  /* 0x0000000407047825 */ /* 0x004fca00078e0204 */
[----:B------:R-:W0:Y:S04]  /*04c0*/  LDG.E R24, desc[UR8][R4.64] ;  /* 0x0000000804187981 */ /* 0x000e28000c1e1900 */
[----:B------:R-:W2:Y:S04]  /*04d0*/  LDG.E R23, desc[UR8][R4.64+0x80] ;  /* 0x0000800804177981 */ /* 0x000ea8000c1e1900 */
[----:B------:R-:W3:Y:S04]  /*04e0*/  LDG.E R22, desc[UR8][R4.64+0x100] ;  /* 0x0001000804167981 */ /* 0x000ee8000c1e1900 */
[----:B------:R-:W4:Y:S04]  /*04f0*/  LDG.E R21, desc[UR8][R4.64+0x180] ;  /* 0x0001800804157981 */ /* 0x000f28000c1e1900 */
[----:B------:R-:W5:Y:S01]  /*0500*/  LDG.E R20, desc[UR8][R4.64+0x200] ;  /* 0x0002000804147981 */ /* 0x000f62000c1e1900 */
[----:B------:R-:W-:-:S03]  /*0510*/  UIADD3 UR7, UPT, UPT, UR6, 0x1, URZ ;  /* 0x0000000106077890 */ /* 0x000fc6000fffe0ff */
[----:B------:R-:W5:Y:S01]  /*0520*/  LDG.E R19, desc[UR8][R4.64+0x280] ;  /* 0x0002800804137981 */ /* 0x000f62000c1e1900 */
[----:B------:R-:W-:Y:S02]  /*0530*/  UIADD3 UR10, UPT, UPT, UR6, 0x2, URZ ;  /* 0x00000002060a7890 */ /* 0x000fe4000fffe0ff */
[----:B------:R-:W-:Y:S01]  /*0540*/  UIADD3 UR11, UPT, UPT, UR6, 0x3, URZ ;  /* 0x00000003060b7890 */ /* 0x000fe2000fffe0ff */
[----:B------:R-:W5:Y:S01]  /*0550*/  LDG.E R18, desc[UR8][R4.64+0x300] ;  /* 0x0003000804127981 */ /* 0x000f62000c1e1900 */
[----:B------:R-:W-:Y:S02]  /*0560*/  UIADD3 UR12, UPT, UPT, UR6, 0x4, URZ ;  /* 0x00000004060c7890 */ /* 0x000fe4000fffe0ff */
[----:B------:R-:W-:Y:S01]  /*0570*/  UIADD3 UR13, UPT, UPT, UR6, 0x5, URZ ;  /* 0x00000005060d7890 */ /* 0x000fe2000fffe0ff */
[----:B------:R-:W5:Y:S01]  /*0580*/  LDG.E R17, desc[UR8][R4.64+0x380] ;  /* 0x0003800804117981 */ /* 0x000f62000c1e1900 */
[----:B------:R-:W-:Y:S02]  /*0590*/  UIADD3 UR14, UPT, UPT, UR6, 0x6, URZ ;  /* 0x00000006060e7890 */ /* 0x000fe4000fffe0ff */
[----:B------:R-:W-:Y:S01]  /*05a0*/  UIADD3 UR15, UPT, UPT, UR6, 0x7, URZ ;  /* 0x00000007060f7890 */ /* 0x000fe2000fffe0ff */
[----:B------:R-:W-:-:S02]  /*05b0*/  IADD3 R16, PT, PT, -R29, 0x1f, RZ ;  /* 0x0000001f1d107810 */ /* 0x000fc40007ffe1ff */
[--C-:B01----:R-:W-:Y:S02]  /*05c0*/  SHF.R.U32.HI R0, RZ, UR7, R24.reuse ;  /* 0x00000007ff007c19 */ /* 0x103fe40008011618 */
[--C-:B------:R-:W-:Y:S02]  /*05d0*/  SHF.R.U32.HI R66, RZ, UR6, R24.reuse ;  /* 0x00000006ff427c19 */ /* 0x100fe40008011618 */
[----:B------:R-:W-:Y:S02]  /*05e0*/  LOP3.LUT R6, R0, 0x1, RZ, 0xc0, !PT ;  /* 0x0000000100067812 */ /* 0x000fe400078ec0ff */
[----:B------:R-:W-:Y:S02]  /*05f0*/  LOP3.LUT R0, R66, 0x1, RZ, 0xc0, !PT ;  /* 0x0000000142007812 */ /* 0x000fe400078ec0ff */
[C---:B------:R-:W-:Y:S01]  /*0600*/  ISETP.NE.U32.AND P2, PT, R6.reuse, 0x1, PT ;  /* 0x000000010600780c */ /* 0x040fe20003f45070 */
[----:B------:R-:W-:Y:S01]  /*0610*/  VIADD R6, R6, 0xffffffff ;  /* 0xffffffff06067836 */ /* 0x000fe20000000000 */
[----:B------:R-:W-:-:S02]  /*0620*/  SHF.R.U32.HI R8, RZ, UR10, R24 ;  /* 0x0000000aff087c19 */ /* 0x000fc40008011618 */
[C---:B------:R-:W-:Y:S01]  /*0630*/  ISETP.NE.U32.AND P0, PT, R0.reuse, 0x1, PT ;  /* 0x000000010000780c */ /* 0x040fe20003f05070 */
[----:B------:R-:W-:Y:S01]  /*0640*/  VIADD R0, R0, 0xffffffff ;  /* 0xffffffff00007836 */ /* 0x000fe20000000000 */
[----:B------:R-:W-:Y:S02]  /*0650*/  LOP3.LUT R8, R8, 0x1, RZ, 0xc0, !PT ;  /* 0x0000000108087812 */ /* 0x000fe400078ec0ff */
[--C-:B------:R-:W-:Y:S02]  /*0660*/  SHF.R.U32.HI R9, RZ, UR11, R24.reuse ;  /* 0x0000000bff097c19 */ /* 0x100fe40008011618 */
[----:B------:R-:W-:Y:S02]  /*0670*/  SHF.R.U32.HI R10, RZ, UR12, R24 ;  /* 0x0000000cff0a7c19 */ /* 0x000fe40008011618 */
[----:B------:R-:W-:Y:S02]  /*0680*/  LOP3.LUT R9, R9, 0x1, RZ, 0xc0, !PT ;  /* 0x0000000109097812 */ /* 0x000fe400078ec0ff */
[----:B------:R-:W-:-:S02]  /*0690*/  VOTE.ANY R7, PT, !P2 ;  /* 0x0000000000077806 */ /* 0x000fc400050e0100 */
[----:B------:R-:W-:Y:S02]  /*06a0*/  ISETP.NE.U32.AND P2, PT, R8, 0x1, PT ;  /* 0x000000010800780c */ /* 0x000fe40003f45070 */
[----:B------:R-:W-:Y:S02]  /*06b0*/  LOP3.LUT R6, R7, R6, RZ, 0x3c, !PT ;  /* 0x0000000607067212 */ /* 0x000fe400078e3cff */
[----:B------:R-:W-:Y:S02]  /*06c0*/  VOTE.ANY R7, PT, !P0 ;  /* 0x0000000000077806 */ /* 0x000fe400040e0100 */
[----:B------:R-:W-:Y:S02]  /*06d0*/  ISETP.NE.U32.AND P0, PT, R9, 0x1, PT ;  /* 0x000000010900780c */ /* 0x000fe40003f05070 */
[----:B------:R-:W-:Y:S02]  /*06e0*/  LOP3.LUT R10, R10, 0x1, RZ, 0xc0, !PT ;  /* 0x000000010a0a7812 */ /* 0x000fe400078ec0ff */
[----:B------:R-:W-:-:S02]  /*06f0*/  LOP3.LUT R0, R6, R7, R0, 0x60, !PT ;  /* 0x0000000706007212 */ /* 0x000fc400078e6000 */
[--C-:B--2---:R-:W-:Y:S02]  /*0700*/  SHF.R.U32.HI R11, RZ, UR7, R23.reuse ;  /* 0x00000007ff0b7c19 */ /* 0x104fe40008011617 */
[----:B------:R-:W-:Y:S02]  /*0710*/  VOTE.ANY R6, PT, !P2 ;  /* 0x0000000000067806 */ /* 0x000fe400050e0100 */
[----:B------:R-:W-:Y:S01]  /*0720*/  ISETP.NE.U32.AND P2, PT, R10, 0x1, PT ;  /* 0x000000010a00780c */ /* 0x000fe20003f45070 */
[----:B------:R-:W-:Y:S01]  /*0730*/  VIADD R7, R8, 0xffffffff ;  /* 0xffffffff08077836 */ /* 0x000fe20000000000 */
[----:B------:R-:W-:Y:S02]  /*0740*/  LOP3.LUT R11, R11, 0x1, RZ, 0xc0, !PT ;  /* 0x000000010b0b7812 */ /* 0x000fe400078ec0ff */
[----:B------:R-:W-:Y:S01]  /*0750*/  SHF.R.U32.HI R73, RZ, UR6, R23 ;  /* 0x00000006ff497c19 */ /* 0x000fe20008011617 */
[----:B------:R-:W-:Y:S01]  /*0760*/  VIADD R9, R9, 0xffffffff ;  /* 0xffffffff09097836 */ /* 0x000fe20000000000 */
[----:B------:R-:W-:-:S02]  /*0770*/  ISETP.NE.U32.AND P3, PT, R11, 0x1, PT ;  /* 0x000000010b00780c */ /* 0x000fc40003f65070 */
[----:B------:R-:W-:Y:S02]  /*0780*/  LOP3.LUT R0, R0, R6, R7, 0x60, !PT ;  /* 0x0000000600007212 */ /* 0x000fe400078e6007 */
[----:B------:R-:W-:Y:S02]  /*0790*/  VOTE.ANY R6, PT, !P0 ;  /* 0x0000000000067806 */ /* 0x000fe400040e0100 */
[----:B------:R-:W-:Y:S01]  /*07a0*/  LOP3.LUT R8, R73, 0x1, RZ, 0xc0, !PT ;  /* 0x0000000149087812 */ /* 0x000fe200078ec0ff */
[----:B------:R-:W-:Y:S01]  /*07b0*/  VIADD R7, R10, 0xffffffff ;  /* 0xffffffff0a077836 */ /* 0x000fe20000000000 */
[----:B------:R-:W-:Y:S02]  /*07c0*/  LOP3.LUT R0, R0, R6, R9, 0x60, !PT ;  /* 0x0000000600007212 */ /* 0x000fe400078e6009 */
[----:B------:R-:W-:Y:S02]  /*07d0*/  ISETP.NE.U32.AND P0, PT, R8, 0x1, PT ;  /* 0x000000010800780c */ /* 0x000fe40003f05070 */
[----:B------:R-:W-:Y:S01]  /*07e0*/  VOTE.ANY R6, PT, !P2 ;  /* 0x0000000000067806 */ /* 0x000fe200050e0100 */
[----:B------:R-:W-:Y:S01]  /*07f0*/  VIADD R11, R11, 0xffffffff ;  /* 0xffffffff0b0b7836 */ /* 0x000fe20000000000 */
[----:B------:R-:W-:-:S02]  /*0800*/  VOTE.ANY R10, PT, !P3 ;  /* 0x00000000000a7806 */ /* 0x000fc400058e0100 */
[----:B------:R-:W-:Y:S02]  /*0810*/  LOP3.LUT R0, R0, R6, R7, 0x60, !PT ;  /* 0x0000000600007212 */ /* 0x000fe400078e6007 */
[----:B------:R-:W-:Y:S02]  /*0820*/  SHF.R.U32.HI R6, RZ, UR13, R24 ;  /* 0x0000000dff067c19 */ /* 0x000fe40008011618 */
[----:B------:R-:W-:Y:S02]  /*0830*/  SHF.R.U32.HI R9, RZ, UR10, R23 ;  /* 0x0000000aff097c19 */ /* 0x000fe40008011617 */
[----:B------:R-:W-:Y:S02]  /*0840*/  LOP3.LUT R6, R6, 0x1, RZ, 0xc0, !PT ;  /* 0x0000000106067812 */ /* 0x000fe400078ec0ff */
[----:B------:R-:W-:Y:S01]  /*0850*/  LOP3.LUT R10, R10, R11, RZ, 0x3c, !PT ;  /* 0x0000000b0a0a7212 */ /* 0x000fe200078e3cff */
[----:B------:R-:W-:Y:S01]  /*0860*/  VIADD R8, R8, 0xffffffff ;  /* 0xffffffff08087836 */ /* 0x000fe20000000000 */
[----:B------:R-:W-:-:S02]  /*0870*/  LOP3.LUT R11, R9, 0x1, RZ, 0xc0, !PT ;  /* 0x00000001090b7812 */ /* 0x000fc400078ec0ff */
[----:B------:R-:W-:Y:S02]  /*0880*/  VOTE.ANY R9, PT, !P0 ;  /* 0x0000000000097806 */ /* 0x000fe400040e0100 */
[----:B------:R-:W-:Y:S02]  /*0890*/  ISETP.NE.U32.AND P0, PT, R6, 0x1, PT ;  /* 0x000000010600780c */ /* 0x000fe40003f05070 */
[----:B------:R-:W-:Y:S02]  /*08a0*/  SHF.R.U32.HI R7, RZ, UR14, R24 ;  /* 0x0000000eff077c19 */ /* 0x000fe40008011618 */
[----:B------:R-:W-:Y:S02]  /*08b0*/  LOP3.LUT R10, R10, R9, R8, 0x60, !PT ;  /* 0x000000090a0a7212 */ /* 0x000fe400078e6008 */
[----:B------:R-:W-:Y:S02]  /*08c0*/  LOP3.LUT R8, R7, 0x1, RZ, 0xc0, !PT ;  /* 0x0000000107087812 */ /* 0x000fe400078ec0ff */
[----:B------:R-:W-:-:S02]  /*08d0*/  SHF.R.U32.HI R7, RZ, UR15, R24 ;  /* 0x0000000fff077c19 */ /* 0x000fc40008011618 */
[----:B------:R-:W-:Y:S02]  /*08e0*/  ISETP.NE.U32.AND P3, PT, R11, 0x1, PT ;  /* 0x000000010b00780c */ /* 0x000fe40003f65070 */
[----:B------:R-:W-:Y:S02]  /*08f0*/  SHF.R.U32.HI R12, RZ, UR11, R23 ;  /* 0x0000000bff0c7c19 */ /* 0x000fe40008011617 */
[----:B------:R-:W-:Y:S02]  /*0900*/  ISETP.NE.U32.AND P2, PT, R8, 0x1, PT ;  /* 0x000000010800780c */ /* 0x000fe40003f45070 */
[----:B------:R-:W-:Y:S01]  /*0910*/  LOP3.LUT R9, R7, 0x1, RZ, 0xc0, !PT ;  /* 0x0000000107097812 */ /* 0x000fe200078ec0ff */
[----:B------:R-:W-:Y:S01]  /*0920*/  VIADD R7, R6, 0xffffffff ;  /* 0xffffffff06077836 */ /* 0x000fe20000000000 */
[----:B------:R-:W-:Y:S02]  /*0930*/  LOP3.LUT R13, R12, 0x1, RZ, 0xc0, !PT ;  /* 0x000000010c0d7812 */ /* 0x000fe400078ec0ff */
[----:B------:R-:W-:-:S02]  /*0940*/  VOTE.ANY R6, PT, !P0 ;  /* 0x0000000000067806 */ /* 0x000fc400040e0100 */
[----:B------:R-:W-:Y:S02]  /*0950*/  SHF.R.U32.HI R14, RZ, UR12, R23 ;  /* 0x0000000cff0e7c19 */ /* 0x000fe40008011617 */
[----:B------:R-:W-:Y:S02]  /*0960*/  ISETP.NE.U32.AND P0, PT, R9, 0x1, PT ;  /* 0x000000010900780c */ /* 0x000fe40003f05070 */
[----:B------:R-:W-:Y:S02]  /*0970*/  ISETP.NE.U32.AND P4, PT, R13, 0x1, PT ;  /* 0x000000010d00780c */ /* 0x000fe40003f85070 */
[----:B------:R-:W-:Y:S02]  /*0980*/  LOP3.LUT R14, R14, 0x1, RZ, 0xc0, !PT ;  /* 0x000000010e0e7812 */ /* 0x000fe400078ec0ff */
[----:B------:R-:W-:Y:S01]  /*0990*/  LOP3.LUT R0, R0, R6, R7, 0x60, !PT ;  /* 0x0000000600007212 */ /* 0x000fe200078e6007 */
[----:B------:R-:W-:Y:S01]  /*09a0*/  VIADD R7, R8, 0xffffffff ;  /* 0xffffffff08077836 */ /* 0x000fe20000000000 */
[----:B------:R-:W-:-:S02]  /*09b0*/  VOTE.ANY R12, PT, !P3 ;  /* 0x00000000000c7806 */ /* 0x000fc400058e0100 */
[----:B------:R-:W-:Y:S02]  /*09c0*/  ISETP.NE.U32.AND P3, PT, R14, 0x1, PT ;  /* 0x000000010e00780c */ /* 0x000fe40003f65070 */
[----:B------:R-:W-:Y:S01]  /*09d0*/  VOTE.ANY R6, PT, !P2 ;  /* 0x0000000000067806 */ /* 0x000fe200050e0100 */
[----:B------:R-:W-:Y:S02]  /*09e0*/  VIADD R11, R11, 0xffffffff ;  /* 0xffffffff0b0b7836 */ /* 0x000fe40000000000 */
[----:B------:R-:W-:Y:S01]  /*09f0*/  VIADD R9, R9, 0xffffffff ;  /* 0xffffffff09097836 */ /* 0x000fe20000000000 */
[----:B------:R-:W-:Y:S02]  /*0a00*/  LOP3.LUT R0, R0, R6, R7, 0x60, !PT ;  /* 0x0000000600007212 */ /* 0x000fe400078e6007 */
[----:B---3--:R-:W-:Y:S02]  /*0a10*/  SHF.R.U32.HI R7, RZ, UR7, R22 ;  /* 0x00000007ff077c19 */ /* 0x008fe40008011616 */
[----:B------:R-:W-:Y:S01]  /*0a20*/  VOTE.ANY R6, PT, !P0 ;  /* 0x0000000000067806 */ /* 0x000fe200040e0100 */
[----:B------:R-:W-:Y:S01]  /*0a30*/  VIADD R13, R13, 0xffffffff ;  /* 0xffffffff0d0d7836 */ /* 0x000fe20000000000 */
[----:B------:R-:W-:-:S02]  /*0a40*/  LOP3.LUT R10, R10, R12, R11, 0x60, !PT ;  /* 0x0000000c0a0a7212 */ /* 0x000fc400078e600b */
[----:B------:R-:W-:Y:S02]  /*0a50*/  VOTE.ANY R8, PT, !P4 ;  /* 0x0000000000087806 */ /* 0x000fe400060e0100 */
[----:B------:R-:W-:Y:S02]  /*0a60*/  LOP3.LUT R11, R7, 0x1, RZ, 0xc0, !PT ;  /* 0x00000001070b7812 */ /* 0x000fe400078ec0ff */
[----:B------:R-:W-:Y:S02]  /*0a70*/  LOP3.LUT R9, R0, R6, R9, 0x60, !PT ;  /* 0x0000000600097212 */ /* 0x000fe400078e6009 */
[----:B------:R-:W-:Y:S01]  /*0a80*/  SHF.R.U32.HI R6, RZ, UR13, R23 ;  /* 0x0000000dff067c19 */ /* 0x000fe20008011617 */
[----:B------:R-:W-:Y:S01]  /*0a90*/  VIADD R7, R14, 0xffffffff ;  /* 0xffffffff0e077836 */ /* 0x000fe20000000000 */
[----:B------:R-:W-:Y:S02]  /*0aa0*/  LOP3.LUT R8, R10, R8, R13, 0x60, !PT ;  /* 0x000000080a087212 */ /* 0x000fe400078e600d */
[----:B------:R-:W-:-:S02]  /*0ab0*/  VOTE.ANY R10, PT, !P3 ;  /* 0x00000000000a7806 */ /* 0x000fc400058e0100 */
[----:B------:R-:W-:Y:S01]  /*0ac0*/  ISETP.NE.U32.AND P0, PT, R11, 0x1, PT ;  /* 0x000000010b00780c */ /* 0x000fe20003f05070 */
[----:B------:R-:W-:Y:S01]  /*0ad0*/  IMAD.SHL.U32 R0, R66, 0x4, RZ ;  /* 0x0000000442007824 */ /* 0x000fe200078e00ff */
[----:B------:R-:W-:Y:S02]  /*0ae0*/  SHF.R.U32.HI R62, RZ, UR6, R22 ;  /* 0x00000006ff3e7c19 */ /* 0x000fe40008011616 */
[----:B------:R-:W-:Y:S02]  /*0af0*/  LOP3.LUT R6, R6, 0x1, RZ, 0xc0, !PT ;  /* 0x0000000106067812 */ /* 0x000fe400078ec0ff */
[----:B------:R-:W-:Y:S02]  /*0b00*/  LOP3.LUT R7, R8, R10, R7, 0x60, !PT ;  /* 0x0000000a08077212 */ /* 0x000fe400078e6007 */
[----:B------:R-:W-:Y:S02]  /*0b10*/  LOP3.LUT R10, R62, 0x1, RZ, 0xc0, !PT ;  /* 0x000000013e0a7812 */ /* 0x000fe400078ec0ff */
[----:B------:R-:W-:-:S02]  /*0b20*/  ISETP.NE.U32.AND P2, PT, R6, 0x1, PT ;  /* 0x000000010600780c */ /* 0x000fc40003f45070 */
[----:B------:R-:W-:Y:S02]  /*0b30*/  LOP3.LUT R65, R0, 0x3fc, RZ, 0xc0, !PT ;  /* 0x000003fc00417812 */ /* 0x000fe400078ec0ff */
[----:B------:R-:W-:Y:S02]  /*0b40*/  SHF.L.U32 R15, R9, R16, RZ ;  /* 0x00000010090f7219 */ /* 0x000fe400000006ff */
[----:B------:R-:W-:Y:S02]  /*0b50*/  SHF.R.U32.HI R12, RZ, UR10, R22 ;  /* 0x0000000aff0c7c19 */ /* 0x000fe40008011616 */
[----:B------:R-:W-:Y:S01]  /*0b60*/  ISETP.NE.U32.AND P3, PT, R10, 0x1, PT ;  /* 0x000000010a00780c */ /* 0x000fe20003f65070 */
[----:B------:R-:W-:Y:S01]  /*0b70*/  VIADD R11, R11, 0xffffffff ;  /* 0xffffffff0b0b7836 */ /* 0x000fe20000000000 */
[----:B------:R-:W-:Y:S01]  /*0b80*/  LOP3.LUT R30, R12, 0x1, RZ, 0xc0, !PT ;  /* 0x000000010c1e7812 */ /* 0x000fe200078ec0ff */
[----:B------:R-:W-:Y:S01]  /*0b90*/  IMAD.IADD R65, R50, 0x1, R65 ;  /* 0x0000000132417824 */ /* 0x000fe200078e0241 */
[----:B------:R-:W-:Y:S01]  /*0ba0*/  VOTE.ANY R0, PT, !P0 ;  /* 0x0000000000007806 */ /* 0x000fe200040e0100 */
[----:B------:R-:W0:Y:S01]  /*0bb0*/  POPC R15, R15 ;  /* 0x0000000f000f7309 */ /* 0x000e220000000000 */
[----:B------:R-:W-:Y:S01]  /*0bc0*/  SHF.R.U32.HI R8, RZ, UR14, R23 ;  /* 0x0000000eff087c19 */ /* 0x000fe20008011617 */
[----:B------:R-:W-:Y:S01]  /*0bd0*/  VIADD R6, R6, 0xffffffff ;  /* 0xffffffff06067836 */ /* 0x000fe20000000000 */
[----:B------:R-:W-:Y:S01]  /*0be0*/  ISETP.NE.U32.AND P4, PT, R30, 0x1, PT ;  /* 0x000000011e00780c */ /* 0x000fe20003f85070 */
[----:B------:R-:W1:Y:S01]  /*0bf0*/  LDS R14, [R65] ;  /* 0x00000000410e7984 */ /* 0x000e620000000800 */
[----:B------:R-:W-:Y:S01]  /*0c00*/  LOP3.LUT R13, R0, R11, RZ, 0x3c, !PT ;  /* 0x0000000b000d7212 */ /* 0x000fe200078e3cff */
[----:B------:R-:W-:Y:S01]  /*0c10*/  VIADD R11, R10, 0xffffffff ;  /* 0xffffffff0a0b7836 */ /* 0x000fe20000000000 */
[----:B------:R-:W-:-:S02]  /*0c20*/  VOTE.ANY R0, PT, !P2 ;  /* 0x0000000000007806 */ /* 0x000fc400050e0100 */
[----:B------:R-:W-:Y:S02]  /*0c30*/  LOP3.LUT R8, R8, 0x1, RZ, 0xc0, !PT ;  /* 0x0000000108087812 */ /* 0x000fe400078ec0ff */
[----:B------:R-:W-:Y:S02]  /*0c40*/  SHF.R.U32.HI R10, RZ, UR15, R23 ;  /* 0x0000000fff0a7c19 */ /* 0x000fe40008011617 */
[----:B------:R-:W-:Y:S02]  /*0c50*/  VOTE.ANY R12, PT, !P3 ;  /* 0x00000000000c7806 */ /* 0x000fe400058e0100 */
[----:B------:R-:W-:Y:S02]  /*0c60*/  LOP3.LUT R0, R7, R0, R6, 0x60, !PT ;  /* 0x0000000007007212 */ /* 0x000fe400078e6006 */
[----:B------:R-:W-:Y:S02]  /*0c70*/  ISETP.NE.U32.AND P0, PT, R8, 0x1, PT ;  /* 0x000000010800780c */ /* 0x000fe40003f05070 */
[----:B------:R-:W-:-:S02]  /*0c80*/  SHF.R.U32.HI R6, RZ, UR11, R22 ;  /* 0x0000000bff067c19 */ /* 0x000fc40008011616 */
[----:B------:R-:W-:Y:S02]  /*0c90*/  LOP3.LUT R10, R10, 0x1, RZ, 0xc0, !PT ;  /* 0x000000010a0a7812 */ /* 0x000fe400078ec0ff */
[----:B------:R-:W-:Y:S01]  /*0ca0*/  LOP3.LUT R11, R13, R12, R11, 0x60, !PT ;  /* 0x0000000c0d0b7212 */ /* 0x000fe200078e600b */
[----:B------:R-:W-:Y:S01]  /*0cb0*/  VIADD R7, R8, 0xffffffff ;  /* 0xffffffff08077836 */ /* 0x000fe20000000000 */
[----:B------:R-:W-:Y:S01]  /*0cc0*/  LOP3.LUT R12, R6, 0x1, RZ, 0xc0, !PT ;  /* 0x00000001060c7812 */ /* 0x000fe200078ec0ff */
[----:B------:R-:W-:Y:S01]  /*0cd0*/  VIADD R30, R30, 0xffffffff ;  /* 0xffffffff1e1e7836 */ /* 0x000fe20000000000 */
[----:B------:R-:W-:Y:S02]  /*0ce0*/  ISETP.NE.U32.AND P3, PT, R10, 0x1, PT ;  /* 0x000000010a00780c */ /* 0x000fe40003f65070 */
[----:B0-----:R-:W-:Y:S02]  /*0cf0*/  ISETP.NE.AND P2, PT, R15, 0x1, PT ;  /* 0x000000010f00780c */ /* 0x001fe40003f45270 */
[----:B------:R-:W-:-:S02]  /*0d00*/  VOTE.ANY R8, PT, !P4 ;  /* 0x0000000000087806 */ /* 0x000fc400060e0100 */
[----:B------:R-:W-:Y:S02]  /*0d10*/  SHF.R.U32.HI R13, RZ, UR12, R22 ;  /* 0x0000000cff0d7c19 */ /* 0x000fe40008011616 */
[----:B------:R-:W-:Y:S02]  /*0d20*/  ISETP.NE.U32.AND P5, PT, R12, 0x1, PT ;  /* 0x000000010c00780c */ /* 0x000fe40003fa5070 */
[----:B------:R-:W-:Y:S02]  /*0d30*/  LOP3.LUT R11, R11, R8, R30, 0x60, !PT ;  /* 0x000000080b0b7212 */ /* 0x000fe400078e601e */
[----:B------:R-:W-:Y:S02]  /*0d40*/  LOP3.LUT R13, R13, 0x1, RZ, 0xc0, !PT ;  /* 0x000000010d0d7812 */ /* 0x000fe400078ec0ff */
[----:B----4-:R-:W-:Y:S02]  /*0d50*/  SHF.R.U32.HI R30, RZ, UR7, R21 ;  /* 0x00000007ff1e7c19 */ /* 0x010fe40008011615 */
[----:B------:R-:W-:-:S02]  /*0d60*/  VOTE.ANY R6, PT, !P0 ;  /* 0x0000000000067806 */ /* 0x000fc400040e0100 */
[----:B------:R-:W-:Y:S02]  /*0d70*/  ISETP.NE.U32.AND P0, PT, R13, 0x1, PT ;  /* 0x000000010d00780c */ /* 0x000fe40003f05070 */
[----:B------:R-:W-:Y:S02]  /*0d80*/  LOP3.LUT R30, R30, 0x1, RZ, 0xc0, !PT ;  /* 0x000000011e1e7812 */ /* 0x000fe400078ec0ff */
[----:B------:R-:W-:Y:S01]  /*0d90*/  LOP3.LUT R0, R0, R6, R7, 0x60, !PT ;  /* 0x0000000600007212 */ /* 0x000fe200078e6007 */
[----:B------:R-:W1:Y:S01]  /*0da0*/  @!P2 POPC R9, R9 ;  /* 0x000000090009a309 */ /* 0x000e620000000000 */
[----:B------:R-:W-:Y:S01]  /*0db0*/  VOTE.ANY R6, PT, !P3 ;  /* 0x0000000000067806 */ /* 0x000fe200058e0100 */
[----:B------:R-:W-:Y:S01]  /*0dc0*/  VIADD R7, R10, 0xffffffff ;  /* 0xffffffff0a077836 */ /* 0x000fe20000000000 */
[----:B------:R-:W-:Y:S01]  /*0dd0*/  ISETP.NE.U32.AND P3, PT, R30, 0x1, PT ;  /* 0x000000011e00780c */ /* 0x000fe20003f65070 */
[----:B------:R-:W-:Y:S01]  /*0de0*/  VIADD R12, R12, 0xffffffff ;  /* 0xffffffff0c0c7836 */ /* 0x000fe20000000000 */
[----:B------:R-:W-:Y:S01]  /*0df0*/  VOTE.ANY R10, PT, !P5 ;  /* 0x00000000000a7806 */ /* 0x000fe200068e0100 */
[----:B------:R-:W-:-:S02]  /*0e00*/  IMAD.SHL.U32 R8, R73, 0x4, RZ ;  /* 0x0000000449087824 */ /* 0x000fc400078e00ff */
[----:B------:R-:W-:Y:S01]  /*0e10*/  VIADD R31, R13, 0xffffffff ;  /* 0xffffffff0d1f7836 */ /* 0x000fe20000000000 */
[----:B------:R-:W-:Y:S02]  /*0e20*/  LOP3.LUT R10, R11, R10, R12, 0x60, !PT ;  /* 0x0000000a0b0a7212 */ /* 0x000fe400078e600c */
[----:B------:R-:W-:Y:S02]  /*0e30*/  LOP3.LUT R11, R8, 0x3fc, RZ, 0xc0, !PT ;  /* 0x000003fc080b7812 */ /* 0x000fe400078ec0ff */
[----:B------:R-:W-:Y:S01]  /*0e40*/  VOTE.ANY R8, PT, !P0 ;  /* 0x0000000000087806 */ /* 0x000fe200040e0100 */
[----:B------:R-:W-:Y:S01]  /*0e50*/  VIADD R30, R30, 0xffffffff ;  /* 0xffffffff1e1e7836 */ /* 0x000fe20000000000 */
[----:B------:R-:W-:Y:S02]  /*0e60*/  LOP3.LUT R7, R0, R6, R7, 0x60, !PT ;  /* 0x0000000600077212 */ /* 0x000fe400078e6007 */
[----:B------:R-:W-:Y:S02]  /*0e70*/  LOP3.LUT R8, R10, R8, R31, 0x60, !PT ;  /* 0x000000080a087212 */ /* 0x000fe400078e601f */
[----:B------:R-:W-:Y:S01]  /*0e80*/  VOTE.ANY R31, PT, !P3 ;  /* 0x00000000001f7806 */ /* 0x000fe200058e0100 */
[----:B-1----:R-:W-:Y:S01]  /*0e90*/  @!P2 IMAD.IADD R0, R14, 0x1, R9 ;  /* 0x000000010e00a824 */ /* 0x002fe200078e0209 */
[----:B------:R-:W-:Y:S01]  /*0ea0*/  SHF.R.U32.HI R63, RZ, UR6, R21 ;  /* 0x00000006ff3f7c19 */ /* 0x000fe20008011615 */
[----:B------:R-:W-:Y:S01]  /*0eb0*/  IMAD.IADD R6, R50, 0x1, R11 ;  /* 0x0000000132067824 */ /* 0x000fe200078e020b */
[----:B------:R-:W-:Y:S01]  /*0ec0*/  SHF.R.U32.HI R9, RZ, UR13, R22 ;  /* 0x0000000dff097c19 */ /* 0x000fe20008011616 */
[----:B------:R-:W2:Y:S01]  /*0ed0*/  LDG.E R11, desc[UR8][R4.64+0x400] ;  /* 0x00040008040b7981 */ /* 0x000ea2000c1e1900 */
[----:B------:R-:W-:-:S02]  /*0ee0*/  LOP3.LUT R33, R31, R30, RZ, 0x3c, !PT ;  /* 0x0000001e1f217212 */ /* 0x000fc400078e3cff */
[----:B------:R-:W-:Y:S01]  /*0ef0*/  LOP3.LUT R31, R63, 0x1, RZ, 0xc0, !PT ;  /* 0x000000013f1f7812 */ /* 0x000fe200078ec0ff */
[----:B------:R0:W-:Y:S01]  /*0f00*/  @!P2 STS [R65], R0 ;  /* 0x000000004100a388 */ /* 0x0001e20000000800 */
[----:B------:R-:W-:Y:S02]  /*0f10*/  LOP3.LUT R9, R9, 0x1, RZ, 0xc0, !PT ;  /* 0x0000000109097812 */ /* 0x000fe400078ec0ff */
[----:B------:R-:W-:Y:S01]  /*0f20*/  SHF.L.U32 R13, R7, R16, RZ ;  /* 0x00000010070d7219 */ /* 0x000fe200000006ff */
[----:B------:R-:W1:Y:S01]  /*0f30*/  LDS R12, [R6] ;  /* 0x00000000060c7984 */ /* 0x000e620000000800 */
[----:B------:R-:W-:Y:S02]  /*0f40*/  ISETP.NE.U32.AND P5, PT, R31, 0x1, PT ;  /* 0x000000011f00780c */ /* 0x000fe40003fa5070 */
[----:B------:R-:W-:Y:S02]  /*0f50*/  SHF.R.U32.HI R32, RZ, UR10, R21 ;  /* 0x0000000aff207c19 */ /* 0x000fe40008011615 */
[----:B0-----:R-:W-:-:S02]  /*0f60*/  SHF.R.U32.HI R0, RZ, UR14, R22 ;  /* 0x0000000eff007c19 */ /* 0x001fc40008011616 */
[----:B------:R-:W-:Y:S02]  /*0f70*/  ISETP.NE.U32.AND P4, PT, R9, 0x1, PT ;  /* 0x000000010900780c */ /* 0x000fe40003f85070 */
[----:B------:R-:W-:Y:S01]  /*0f80*/  LOP3.LUT R10, R0, 0x1, RZ, 0xc0, !PT ;  /* 0x00000001000a7812 */ /* 0x000fe200078ec0ff */
[----:B------:R-:W0:Y:S01]  /*0f90*/  POPC R13, R13 ;  /* 0x0000000d000d7309 */ /* 0x000e220000000000 */
[----:B------:R-:W-:Y:S02]  /*0fa0*/  LOP3.LUT R34, R32, 0x1, RZ, 0xc0, !PT ;  /* 0x0000000120227812 */ /* 0x000fe400078ec0ff */
[----:B------:R-:W-:Y:S02]  /*0fb0*/  SHF.R.U32.HI R35, RZ, UR11, R21 ;  /* 0x0000000bff237c19 */ /* 0x000fe40008011615 */
[----:B------:R-:W-:Y:S02]  /*0fc0*/  ISETP.NE.U32.AND P3, PT, R10, 0x1, PT ;  /* 0x000000010a00780c */ /* 0x000fe40003f65070 */
[----:B------:R-:W-:-:S02]  /*0fd0*/  ISETP.NE.U32.AND P2, PT, R34, 0x1, PT ;  /* 0x000000012200780c */ /* 0x000fc40003f45070 */
[----:B------:R-:W-:Y:S01]  /*0fe0*/  LOP3.LUT R35, R35, 0x1, RZ, 0xc0, !PT ;  /* 0x0000000123237812 */ /* 0x000fe200078ec0ff */
[----:B------:R-:W-:Y:S01]  /*0ff0*/  VIADD R9, R9, 0xffffffff ;  /* 0xffffffff09097836 */ /* 0x000fe20000000000 */
[----:B------:R-:W-:Y:S02]  /*1000*/  VOTE.ANY R32, PT, !P5 ;  /* 0x0000000000207806 */ /* 0x000fe400068e0100 */
[----:B------:R-:W-:Y:S02]  /*1010*/  ISETP.NE.U32.AND P5, PT, R35, 0x1, PT ;  /* 0x000000012300780c */ /* 0x000fe40003fa5070 */
[----:B------:R-:W-:Y:S01]  /*1020*/  VOTE.ANY R0, PT, !P4 ;  /* 0x0000000000007806 */ /* 0x000fe200060e0100 */
[----:B------:R-:W-:Y:S01]  /*1030*/  VIADD R31, R31, 0xffffffff ;  /* 0xffffffff1f1f7836 */ /* 0x000fe20000000000 */
[----:B------:R-:W-:Y:S02]  /*1040*/  SHF.R.U32.HI R30, RZ, UR15, R22 ;  /* 0x0000000fff1e7c19 */ /* 0x000fe40008011616 */
[----:B------:R-:W-:Y:S01]  /*1050*/  LOP3.LUT R0, R8, R0, R9, 0x60, !PT ;  /* 0x0000000008007212 */ /* 0x000fe200078e6009 */
[----:B------:R-:W-:Y:S01]  /*1060*/  VIADD R9, R10, 0xffffffff ;  /* 0xffffffff0a097836 */ /* 0x000fe20000000000 */
[----:B0-----:R-:W-:Y:S01]  /*1070*/  ISETP.NE.AND P0, PT, R13, 0x1, PT ;  /* 0x000000010d00780c */ /* 0x001fe20003f05270 */
[----:B------:R-:W-:Y:S01]  /*1080*/  VIADD R34, R34, 0xffffffff ;  /* 0xffffffff22227836 */ /* 0x000fe20000000000 */
[----:B------:R-:W-:-:S02]  /*1090*/  LOP3.LUT R30, R30, 0x1, RZ, 0xc0, !PT ;  /* 0x000000011e1e7812 */ /* 0x000fc400078ec0ff */
[----:B------:R-:W-:Y:S02]  /*10a0*/  VOTE.ANY R8, PT, !P3 ;  /* 0x0000000000087806 */ /* 0x000fe400058e0100 */
[----:B------:R-:W-:Y:S02]  /*10b0*/  LOP3.LUT R31, R33, R32, R31, 0x60, !PT ;  /* 0x00000020211f7212 */ /* 0x000fe400078e601f */
[----:B------:R-:W-:Y:S01]  /*10c0*/  VOTE.ANY R10, PT, !P2 ;  /* 0x00000000000a7806 */ /* 0x000fe200050e0100 */
[----:B------:R-:W-:Y:S01]  /*10d0*/  VIADD R35, R35, 0xffffffff ;  /* 0xffffffff23237836 */ /* 0x000fe20000000000 */
[----:B------:R-:W-:Y:S01]  /*10e0*/  LOP3.LUT R0, R0, R8, R9, 0x60, !PT ;  /* 0x0000000800007212 */ /* 0x000fe200078e6009 */
[C---:B------:R-:W-:Y:S01]  /*10f0*/  VIADD R9, R30.reuse, 0xffffffff ;  /* 0xffffffff1e097836 */ /* 0x040fe20000000000 */
[----:B------:R-:W-:Y:S02]  /*1100*/  ISETP.NE.U32.AND P4, PT, R30, 0x1, PT ;  /* 0x000000011e00780c */ /* 0x000fe40003f85070 */
[----:B------:R-:W-:-:S02]  /*1110*/  LOP3.LUT R10, R31, R10, R34, 0x60, !PT ;  /* 0x0000000a1f0a7212 */ /* 0x000fc400078e6022 */
[----:B------:R-:W-:Y:S01]  /*1120*/  VOTE.ANY R30, PT, !P5 ;  /* 0x00000000001e7806 */ /* 0x000fe200068e0100 */
[----:B------:R-:W1:Y:S03]  /*1130*/  @!P0 POPC R7, R7 ;  /* 0x0000000700078309 */ /* 0x000e660000000000 */
[----:B------:R-:W-:Y:S02]  /*1140*/  LOP3.LUT R30, R10, R30, R35, 0x60, !PT ;  /* 0x0000001e0a1e7212 */ /* 0x000fe400078e6023 */
[----:B------:R-:W3:Y:S03]  /*1150*/  LDG.E R10, desc[UR8][R4.64+0x480] ;  /* 0x00048008040a7981 */ /* 0x000ee6000c1e1900 */
[----:B------:R-:W-:-:S04]  /*1160*/  VOTE.ANY R8, PT, !P4 ;  /* 0x0000000000087806 */ /* 0x000fc800060e0100 */
[----:B------:R-:W-:Y:S02]  /*1170*/  LOP3.LUT R31, R0, R8, R9, 0x60, !PT ;  /* 0x00000008001f7212 */ /* 0x000fe400078e6009 */
[----:B------:R-:W-:Y:S01]  /*1180*/  SHF.R.U32.HI R0, RZ, UR12, R21 ;  /* 0x0000000cff007c19 */ /* 0x000fe20008011615 */
[----:B-1----:R-:W-:Y:S01]  /*1190*/  @!P0 IMAD.IADD R7, R12, 0x1, R7 ;  /* 0x000000010c078824 */ /* 0x002fe200078e0207 */
[----:B-----5:R-:W-:Y:S02]  /*11a0*/  SHF.R.U32.HI R32, RZ, UR7, R20 ;  /* 0x00000007ff207c19 */ /* 0x020fe40008011614 */
[----:B------:R-:W-:Y:S01]  /*11b0*/  LOP3.LUT R8, R0, 0x1, RZ, 0xc0, !PT ;  /* 0x0000000100087812 */ /* 0x000fe200078ec0ff */
[----:B------:R-:W-:Y:S01]  /*11c0*/  IMAD.SHL.U32 R0, R62, 0x4, RZ ;  /* 0x000000043e007824 */ /* 0x000fe200078e00ff */
[----:B------:R-:W-:Y:S01]  /*11d0*/  SHF.R.U32.HI R9, RZ, UR13, R21 ;  /* 0x0000000dff097c19 */ /* 0x000fe20008011615 */
[----:B------:R0:W-:Y:S01]  /*11e0*/  @!P0 STS [R6], R7 ;  /* 0x0000000706008388 */ /* 0x0001e20000000800 */
[----:B------:R-:W-:-:S02]  /*11f0*/  LOP3.LUT R34, R32, 0x1, RZ, 0xc0, !PT ;  /* 0x0000000120227812 */ /* 0x000fc400078ec0ff */
[----:B------:R-:W-:Y:S02]  /*1200*/  ISETP.NE.U32.AND P0, PT, R8, 0x1, PT ;  /* 0x000000010800780c */ /* 0x000fe40003f05070 */
[----:B------:R-:W-:Y:S02]  /*1210*/  ISETP.NE.U32.AND P4, PT, R34, 0x1, PT ;  /* 0x000000012200780c */ /* 0x000fe40003f85070 */
[----:B0-----:R-:W-:Y:S02]  /*1220*/  LOP3.LUT R6, R9, 0x1, RZ, 0xc0, !PT ;  /* 0x0000000109067812 */ /* 0x001fe400078ec0ff */
[----:B------:R-:W-:Y:S02]  /*1230*/  LOP3.LUT R7, R0, 0x3fc, RZ, 0xc0, !PT ;  /* 0x000003fc00077812 */ /* 0x000fe400078ec0ff */
[----:B------:R-:W-:Y:S02]  /*1240*/  SHF.L.U32 R9, R31, R16, RZ ;  /* 0x000000101f097219 */ /* 0x000fe400000006ff */
[----:B------:R-:W-:Y:S01]  /*1250*/  SHF.R.U32.HI R69, RZ, UR6, R20 ;  /* 0x00000006ff457c19 */ /* 0x000fe20008011614 */
[----:B------:R-:W-:Y:S01]  /*1260*/  IMAD.IADD R68, R50, 0x1, R7 ;  /* 0x0000000132447824 */ /* 0x000fe200078e0207 */
[----:B------:R-:W-:-:S02]  /*1270*/  ISETP.NE.U32.AND P2, PT, R6, 0x1, PT ;  /* 0x000000010600780c */ /* 0x000fc40003f45070 */
[----:B------:R-:W0:Y:S01]  /*1280*/  POPC R9, R9 ;  /* 0x0000000900097309 */ /* 0x000e220000000000 */
[----:B------:R-:W-:Y:S01]  /*1290*/  LOP3.LUT R32, R69, 0x1, RZ, 0xc0, !PT ;  /* 0x0000000145207812 */ /* 0x000fe200078ec0ff */
[----:B------:R-:W-:Y:S02]  /*12a0*/  VIADD R33, R8, 0xffffffff ;  /* 0xffffffff08217836 */ /* 0x000fe40000000000 */
[----:B------:R-:W1:Y:S01]  /*12b0*/  LDS R8, [R68] ;  /* 0x0000000044087984 */ /* 0x000e620000000800 */
[----:B------:R-:W-:Y:S01]  /*12c0*/  ISETP.NE.U32.AND P3, PT, R32, 0x1, PT ;  /* 0x000000012000780c */ /* 0x000fe20003f65070 */
[----:B------:R-:W-:Y:S01]  /*12d0*/  VIADD R34, R34, 0xffffffff ;  /* 0xffffffff22227836 */ /* 0x000fe20000000000 */
[----:B------:R-:W-:Y:S02]  /*12e0*/  VOTE.ANY R7, PT, !P4 ;  /* 0x0000000000077806 */ /* 0x000fe400060e0100 */
[----:B------:R-:W-:Y:S02]  /*12f0*/  SHF.R.U32.HI R35, RZ, UR10, R20 ;  /* 0x0000000aff237c19 */ /* 0x000fe40008011614 */
[----:B------:R-:W-:-:S02]  /*1300*/  VOTE.ANY R0, PT, !P0 ;  /* 0x0000000000007806 */ /* 0x000fc400040e0100 */
[----:B------:R-:W-:Y:S01]  /*1310*/  LOP3.LUT R34, R7, R34, RZ, 0x3c, !PT ;  /* 0x0000002207227212 */ /* 0x000fe200078e3cff */
[----:B------:R-:W-:Y:S01]  /*1320*/  VIADD R7, R6, 0xffffffff ;  /* 0xffffffff06077836 */ /* 0x000fe20000000000 */
[----:B------:R-:W-:Y:S02]  /*1330*/  LOP3.LUT R35, R35, 0x1, RZ, 0xc0, !PT ;  /* 0x0000000123237812 */ /* 0x000fe400078ec0ff */
[----:B------:R-:W-:Y:S02]  /*1340*/  LOP3.LUT R0, R30, R0, R33, 0x60, !PT ;  /* 0x000000001e007212 */ /* 0x000fe400078e6021 */
[----:B------:R-:W-:Y:S02]  /*1350*/  SHF.R.U32.HI R30, RZ, UR14, R21 ;  /* 0x0000000eff1e7c19 */ /* 0x000fe40008011615 */
[----:B------:R-:W-:Y:S02]  /*1360*/  SHF.R.U32.HI R36, RZ, UR11, R20 ;  /* 0x0000000bff247c19 */ /* 0x000fe40008011614 */
[----:B------:R-:W-:-:S02]  /*1370*/  VOTE.ANY R6, PT, !P2 ;  /* 0x0000000000067806 */ /* 0x000fc400050e0100 */
[----:B0-----:R-:W-:Y:S01]  /*1380*/  ISETP.NE.AND P0, PT, R9, 0x1, PT ;  /* 0x000000010900780c */ /* 0x001fe20003f05270 */
[----:B------:R-:W-:Y:S01]  /*1390*/  VIADD R32, R32, 0xffffffff ;  /* 0xffffffff20207836 */ /* 0x000fe20000000000 */
[----:B------:R-:W-:Y:S02]  /*13a0*/  ISETP.NE.U32.AND P4, PT, R35, 0x1, PT ;  /* 0x000000012300780c */ /* 0x000fe40003f85070 */
[----:B------:R-:W-:Y:S02]  /*13b0*/  VOTE.ANY R33, PT, !P3 ;  /* 0x0000000000217806 */ /* 0x000fe400058e0100 */
[----:B------:R-:W-:Y:S02]  /*13c0*/  LOP3.LUT R0, R0, R6, R7, 0x60, !PT ;  /* 0x0000000600007212 */ /* 0x000fe400078e6007 */
[----:B------:R-:W-:Y:S02]  /*13d0*/  LOP3.LUT R30, R30, 0x1, RZ, 0xc0, !PT ;  /* 0x000000011e1e7812 */ /* 0x000fe400078ec0ff */
[----:B------:R-:W-:-:S02]  /*13e0*/  LOP3.LUT R36, R36, 0x1, RZ, 0xc0, !PT ;  /* 0x0000000124247812 */ /* 0x000fc400078ec0ff */
[----:B------:R-:W-:Y:S02]  /*13f0*/  SHF.R.U32.HI R6, RZ, UR15, R21 ;  /* 0x0000000fff067c19 */ /* 0x000fe40008011615 */
[----:B------:R-:W-:Y:S02]  /*1400*/  LOP3.LUT R33, R34, R33, R32, 0x60, !PT ;  /* 0x0000002122217212 */ /* 0x000fe400078e6020 */
[----:B------:R-:W-:Y:S02]  /*1410*/  ISETP.NE.U32.AND P2, PT, R30, 0x1, PT ;  /* 0x000000011e00780c */ /* 0x000fe40003f45070 */
[----:B------:R-:W-:Y:S02]  /*1420*/  ISETP.NE.U32.AND P5, PT, R36, 0x1, PT ;  /* 0x000000012400780c */ /* 0x000fe40003fa5070 */
[----:B------:R-:W-:Y:S02]  /*1430*/  LOP3.LUT R32, R6, 0x1, RZ, 0xc0, !PT ;  /* 0x0000000106207812 */ /* 0x000fe400078ec0ff */
[----:B------:R-:W-:Y:S01]  /*1440*/  SHF.R.U32.HI R37, RZ, UR12, R20 ;  /* 0x0000000cff257c19 */ /* 0x000fe20008011614 */
[----:B------:R-:W-:Y:S01]  /*1450*/  VIADD R34, R35, 0xffffffff ;  /* 0xffffffff23227836 */ /* 0x000fe20000000000 */
[----:B------:R-:W-:Y:S01]  /*1460*/  ISETP.NE.U32.AND P3, PT, R32, 0x1, PT ;  /* 0x000000012000780c */ /* 0x000fe20003f65070 */
[----:B------:R-:W1:Y:S01]  /*1470*/  @!P0 POPC R31, R31 ;  /* 0x0000001f001f8309 */ /* 0x000e620000000000 */
[----:B------:R-:W-:-:S02]  /*1480*/  VOTE.ANY R7, PT, !P4 ;  /* 0x0000000000077806 */ /* 0x000fc400060e0100 */
[----:B------:R-:W-:Y:S01]  /*1490*/  LOP3.LUT R37, R37, 0x1, RZ, 0xc0, !PT ;  /* 0x0000000125257812 */ /* 0x000fe200078ec0ff */
[----:B------:R-:W-:Y:S01]  /*14a0*/  VIADD R36, R36, 0xffffffff ;  /* 0xffffffff24247836 */ /* 0x000fe20000000000 */
[----:B------:R-:W-:Y:S01]  /*14b0*/  LOP3.LUT R33, R33, R7, R34, 0x60, !PT ;  /* 0x0000000721217212 */ /* 0x000fe200078e6022 */
[----:B------:R-:W-:Y:S01]  /*14c0*/  VIADD R7, R30, 0xffffffff ;  /* 0xffffffff1e077836 */ /* 0x000fe20000000000 */
[----:B------:R-:W-:Y:S02]  /*14d0*/  ISETP.NE.U32.AND P4, PT, R37, 0x1, PT ;  /* 0x000000012500780c */ /* 0x000fe40003f85070 */
[----:B------:R-:W-:Y:S02]  /*14e0*/  VOTE.ANY R6, PT, !P2 ;  /* 0x0000000000067806 */ /* 0x000fe400050e0100 */
[----:B------:R-:W-:Y:S02]  /*14f0*/  VOTE.ANY R30, PT, !P5 ;  /* 0x00000000001e7806 */ /* 0x000fe400068e0100 */
[----:B------:R-:W-:Y:S01]  /*1500*/  LOP3.LUT R0, R0, R6, R7, 0x60, !PT ;  /* 0x0000000600007212 */ /* 0x000fe200078e6007 */
[----:B------:R-:W-:Y:S01]  /*1510*/  VIADD R7, R32, 0xffffffff ;  /* 0xffffffff20077836 */ /* 0x000fe20000000000 */
[----:B------:R-:W-:-:S02]  /*1520*/  LOP3.LUT R30, R33, R30, R36, 0x60, !PT ;  /* 0x0000001e211e7212 */ /* 0x000fc400078e6024 */
[--C-:B------:R-:W-:Y:S02]  /*1530*/  SHF.R.U32.HI R33, RZ, UR13, R20.reuse ;  /* 0x0000000dff217c19 */ /* 0x100fe40008011614 */
[----:B------:R-:W-:Y:S01]  /*1540*/  VOTE.ANY R6, PT, !P3 ;  /* 0x0000000000067806 */ /* 0x000fe200058e0100 */
[----:B-1----:R-:W-:Y:S01]  /*1550*/  @!P0 IMAD.IADD R31, R8, 0x1, R31 ;  /* 0x00000001081f8824 */ /* 0x002fe200078e021f */
[----:B------:R-:W-:Y:S01]  /*1560*/  LOP3.LUT R34, R33, 0x1, RZ, 0xc0, !PT ;  /* 0x0000000121227812 */ /* 0x000fe200078ec0ff */
[----:B------:R-:W-:Y:S01]  /*1570*/  VIADD R37, R37, 0xffffffff ;  /* 0xffffffff25257836 */ /* 0x000fe20000000000 */
[----:B------:R-:W-:Y:S02]  /*1580*/  LOP3.LUT R33, R0, R6, R7, 0x60, !PT ;  /* 0x0000000600217212 */ /* 0x000fe400078e6007 */
[----:B------:R-:W-:Y:S01]  /*1590*/  VOTE.ANY R32, PT, !P4 ;  /* 0x0000000000207806 */ /* 0x000fe200060e0100 */
[----:B------:R-:W4:Y:S01]  /*15a0*/  LDG.E R6, desc[UR8][R4.64+0x500] ;  /* 0x0005000804067981 */ /* 0x000f22000c1e1900 */
[----:B------:R-:W-:-:S03]  /*15b0*/  SHF.R.U32.HI R7, RZ, UR14, R20 ;  /* 0x0000000eff077c19 */ /* 0x000fc60008011614 */
[----:B------:R0:W-:Y:S01]  /*15c0*/  @!P0 STS [R68], R31 ;  /* 0x0000001f44008388 */ /* 0x0001e20000000800 */
[----:B------:R-:W-:Y:S02]  /*15d0*/  ISETP.NE.U32.AND P0, PT, R34, 0x1, PT ;  /* 0x000000012200780c */ /* 0x000fe40003f05070 */
[----:B------:R-:W-:Y:S02]  /*15e0*/  LOP3.LUT R30, R30, R32, R37, 0x60, !PT ;  /* 0x000000201e1e7212 */ /* 0x000fe400078e6025 */
[----:B------:R-:W-:Y:S02]  /*15f0*/  SHF.R.U32.HI R32, RZ, UR7, R19 ;  /* 0x00000007ff207c19 */ /* 0x000fe40008011613 */
[----:B------:R-:W-:Y:S01]  /*1600*/  LOP3.LUT R36, R7, 0x1, RZ, 0xc0, !PT ;  /* 0x0000000107247812 */ /* 0x000fe200078ec0ff */
[----:B------:R-:W-:Y:S01]  /*1610*/  IMAD.SHL.U32 R0, R63, 0x4, RZ ;  /* 0x000000043f007824 */ /* 0x000fe200078e00ff */
[----:B------:R-:W-:Y:S02]  /*1620*/  SHF.R.U32.HI R37, RZ, UR15, R20 ;  /* 0x0000000fff257c19 */ /* 0x000fe40008011614 */
[----:B------:R-:W-:-:S02]  /*1630*/  LOP3.LUT R38, R32, 0x1, RZ, 0xc0, !PT ;  /* 0x0000000120267812 */ /* 0x000fc400078ec0ff */
[----:B------:R-:W-:Y:S02]  /*1640*/  ISETP.NE.U32.AND P2, PT, R36, 0x1, PT ;  /* 0x000000012400780c */ /* 0x000fe40003f45070 */
[----:B------:R-:W-:Y:S02]  /*1650*/  SHF.R.U32.HI R70, RZ, UR6, R19 ;  /* 0x00000006ff467c19 */ /* 0x000fe40008011613 */
[----:B------:R-:W-:Y:S01]  /*1660*/  LOP3.LUT R37, R37, 0x1, RZ, 0xc0, !PT ;  /* 0x0000000125257812 */ /* 0x000fe200078ec0ff */
[----:B0-----:R-:W-:Y:S01]  /*1670*/  VIADD R31, R34, 0xffffffff ;  /* 0xffffffff221f7836 */ /* 0x001fe20000000000 */
[----:B------:R-:W-:Y:S02]  /*1680*/  LOP3.LUT R35, R0, 0x3fc, RZ, 0xc0, !PT ;  /* 0x000003fc00237812 */ /* 0x000fe400078ec0ff */
[----:B------:R-:W-:Y:S02]  /*1690*/  SHF.L.U32 R7, R33, R16, RZ ;  /* 0x0000001021077219 */ /* 0x000fe400000006ff */
[----:B------:R-:W-:-:S02]  /*16a0*/  ISETP.NE.U32.AND P5, PT, R38, 0x1, PT ;  /* 0x000000012600780c */ /* 0x000fc40003fa5070 */
[----:B------:R-:W-:Y:S02]  /*16b0*/  LOP3.LUT R34, R70, 0x1, RZ, 0xc0, !PT ;  /* 0x0000000146227812 */ /* 0x000fe400078ec0ff */
[----:B------:R-:W-:Y:S01]  /*16c0*/  ISETP.NE.U32.AND P3, PT, R37, 0x1, PT ;  /* 0x000000012500780c */ /* 0x000fe20003f65070 */
[----:B------:R-:W-:Y:S01]  /*16d0*/  IMAD.IADD R56, R50, 0x1, R35 ;  /* 0x0000000132387824 */ /* 0x000fe200078e0223 */
[----:B------:R-:W-:Y:S01]  /*16e0*/  VOTE.ANY R32, PT, !P0 ;  /* 0x0000000000207806 */ /* 0x000fe200040e0100 */
[----:B------:R-:W0:Y:S01]  /*16f0*/  POPC R7, R7 ;  /* 0x0000000700077309 */ /* 0x000e220000000000 */
[----:B------:R-:W-:Y:S02]  /*1700*/  SHF.R.U32.HI R39, RZ, UR10, R19 ;  /* 0x0000000aff277c19 */ /* 0x000fe40008011613 */
[----:B------:R-:W-:Y:S01]  /*1710*/  ISETP.NE.U32.AND P4, PT, R34, 0x1, PT ;  /* 0x000000012200780c */ /* 0x000fe20003f85070 */
[----:B------:R-:W1:Y:S01]  /*1720*/  LDS R0, [R56] ;  /* 0x0000000038007984 */ /* 0x000e620000000800 */
[----:B------:R-:W-:Y:S01]  /*1730*/  LOP3.LUT R30, R30, R32, R31, 0x60, !PT ;  /* 0x000000201e1e7212 */ /* 0x000fe200078e601f */
[----:B------:R-:W-:Y:S01]  /*1740*/  VIADD R31, R36, 0xffffffff ;  /* 0xffffffff241f7836 */ /* 0x000fe20000000000 */
[----:B------:R-:W-:-:S02]  /*1750*/  VOTE.ANY R32, PT, !P2 ;  /* 0x0000000000207806 */ /* 0x000fc400050e0100 */
[----:B------:R-:W-:Y:S01]  /*1760*/  LOP3.LUT R39, R39, 0x1, RZ, 0xc0, !PT ;  /* 0x0000000127277812 */ /* 0x000fe200078ec0ff */
[----:B------:R-:W-:Y:S01]  /*1770*/  VIADD R38, R38, 0xffffffff ;  /* 0xffffffff26267836 */ /* 0x000fe20000000000 */
[----:B------:R-:W-:Y:S01]  /*1780*/  VOTE.ANY R35, PT, !P5 ;  /* 0x0000000000237806 */ /* 0x000fe200068e0100 */
[----:B------:R-:W-:Y:S01]  /*1790*/  VIADD R37, R37, 0xffffffff ;  /* 0xffffffff25257836 */ /* 0x000fe20000000000 */
[----:B------:R-:W-:Y:S02]  /*17a0*/  LOP3.LUT R30, R30, R32, R31, 0x60, !PT ;  /* 0x000000201e1e7212 */ /* 0x000fe400078e601f */
[----:B------:R-:W-:Y:S02]  /*17b0*/  ISETP.NE.U32.AND P2, PT, R39, 0x1, PT ;  /* 0x000000012700780c */ /* 0x000fe40003f45070 */
[----:B------:R-:W-:Y:S02]  /*17c0*/  SHF.R.U32.HI R32, RZ, UR11, R19 ;  /* 0x0000000bff207c19 */ /* 0x000fe40008011613 */
[----:B------:R-:W-:Y:S01]  /*17d0*/  VOTE.ANY R31, PT, !P3 ;  /* 0x00000000001f7806 */ /* 0x000fe200058e0100 */
[----:B------:R-:W-:Y:S01]  /*17e0*/  VIADD R34, R34, 0xffffffff ;  /* 0xffffffff22227836 */ /* 0x000fe20000000000 */
[----:B------:R-:W-:-:S02]  /*17f0*/  LOP3.LUT R38, R35, R38, RZ, 0x3c, !PT ;  /* 0x0000002623267212 */ /* 0x000fc400078e3cff */
[----:B------:R-:W-:Y:S02]  /*1800*/  VOTE.ANY R35, PT, !P4 ;  /* 0x0000000000237806 */ /* 0x000fe400060e0100 */
[----:B------:R-:W-:Y:S02]  /*1810*/  LOP3.LUT R32, R32, 0x1, RZ, 0xc0, !PT ;  /* 0x0000000120207812 */ /* 0x000fe400078ec0ff */
[----:B------:R-:W-:Y:S02]  /*1820*/  LOP3.LUT R37, R30, R31, R37, 0x60, !PT ;  /* 0x0000001f1e257212 */ /* 0x000fe400078e6025 */
[----:B------:R-:W-:Y:S02]  /*1830*/  SHF.R.U32.HI R30, RZ, UR12, R19 ;  /* 0x0000000cff1e7c19 */ /* 0x000fe40008011613 */
[----:B0-----:R-:W-:Y:S02]  /*1840*/  ISETP.NE.AND P0, PT, R7, 0x1, PT ;  /* 0x000000010700780c */ /* 0x001fe40003f05270 */
[----:B------:R-:W-:-:S02]  /*1850*/  LOP3.LUT R34, R38, R35, R34, 0x60, !PT ;  /* 0x0000002326227212 */ /* 0x000fc400078e6022 */
[----:B------:R-:W-:Y:S02]  /*1860*/  ISETP.NE.U32.AND P3, PT, R32, 0x1, PT ;  /* 0x000000012000780c */ /* 0x000fe40003f65070 */
[----:B------:R-:W-:Y:S02]  /*1870*/  LOP3.LUT R35, R30, 0x1, RZ, 0xc0, !PT ;  /* 0x000000011e237812 */ /* 0x000fe400078ec0ff */
[----:B------:R-:W-:Y:S02]  /*1880*/  VOTE.ANY R31, PT, !P2 ;  /* 0x00000000001f7806 */ /* 0x000fe400050e0100 */
[----:B------:R-:W-:Y:S01]  /*1890*/  ISETP.NE.U32.AND P2, PT, R35, 0x1, PT ;  /* 0x000000012300780c */ /* 0x000fe20003f45070 */
[----:B------:R-:W-:Y:S01]  /*18a0*/  VIADD R39, R39, 0xffffffff ;  /* 0xffffffff27277836 */ /* 0x000fe20000000000 */
[----:B------:R-:W-:Y:S01]  /*18b0*/  SHF.R.U32.HI R36, RZ, UR7, R18 ;  /* 0x00000007ff247c19 */ /* 0x000fe20008011612 */
[----:B------:R-:W1:Y:S01]  /*18c0*/  @!P0 POPC R33, R33 ;  /* 0x0000002100218309 */ /* 0x000e620000000000 */
[----:B------:R-:W-:-:S02]  /*18d0*/  VIADD R32, R32, 0xffffffff ;  /* 0xffffffff20207836 */ /* 0x000fc40000000000 */
[----:B------:R-:W-:Y:S02]  /*18e0*/  LOP3.LUT R31, R34, R31, R39, 0x60, !PT ;  /* 0x0000001f221f7212 */ /* 0x000fe400078e6027 */
[----:B------:R-:W-:Y:S02]  /*18f0*/  VOTE.ANY R34, PT, !P3 ;  /* 0x0000000000227806 */ /* 0x000fe400058e0100 */
[----:B------:R-:W-:Y:S01]  /*1900*/  LOP3.LUT R36, R36, 0x1, RZ, 0xc0, !PT ;  /* 0x0000000124247812 */ /* 0x000fe200078ec0ff */
[----:B------:R-:W-:Y:S01]  /*1910*/  VIADD R35, R35, 0xffffffff ;  /* 0xffffffff23237836 */ /* 0x000fe20000000000 */
[----:B------:R-:W-:Y:S01]  /*1920*/  LOP3.LUT R32, R31, R34, R32, 0x60, !PT ;  /* 0x000000221f207212 */ /* 0x000fe200078e6020 */
[----:B------:R-:W-:Y:S01]  /*1930*/  IMAD.SHL.U32 R30, R69, 0x4, RZ ;  /* 0x00000004451e7824 */ /* 0x000fe200078e00ff */
[----:B------:R-:W-:Y:S02]  /*1940*/  ISETP.NE.U32.AND P4, PT, R36, 0x1, PT ;  /* 0x000000012400780c */ /* 0x000fe40003f85070 */
[----:B------:R-:W-:-:S02]  /*1950*/  VOTE.ANY R34, PT, !P2 ;  /* 0x0000000000227806 */ /* 0x000fc400050e0100 */
[----:B------:R-:W-:Y:S02]  /*1960*/  LOP3.LUT R57, R30, 0x3fc, RZ, 0xc0, !PT ;  /* 0x000003fc1e397812 */ /* 0x000fe400078ec0ff */
[----:B------:R-:W-:Y:S02]  /*1970*/  LOP3.LUT R35, R32, R34, R35, 0x60, !PT ;  /* 0x0000002220237212 */ /* 0x000fe400078e6023 */
[----:B------:R-:W5:Y:S01]  /*1980*/  LDG.E R32, desc[UR8][R4.64+0x580] ;  /* 0x0005800804207981 */ /* 0x000f62000c1e1900 */
[----:B------:R-:W-:Y:S01]  /*1990*/  SHF.L.U32 R30, R37, R16, RZ ;  /* 0x00000010251e7219 */ /* 0x000fe200000006ff */
[----:B-1----:R-:W-:Y:S02]  /*19a0*/  @!P0 IMAD.IADD R33, R0, 0x1, R33 ;  /* 0x0000000100218824 */ /* 0x002fe400078e0221 */
[----:B------:R-:W-:Y:S01]  /*19b0*/  VIADD R38, R36, 0xffffffff ;  /* 0xffffffff24267836 */ /* 0x000fe20000000000 */
[----:B------:R-:W-:Y:S01]  /*19c0*/  SHF.R.U32.HI R36, RZ, UR13, R19 ;  /* 0x0000000dff247c19 */ /* 0x000fe20008011613 */
[----:B------:R-:W-:Y:S01]  /*19d0*/  IMAD.IADD R57, R50, 0x1, R57 ;  /* 0x0000000132397824 */ /* 0x000fe200078e0239 */
[----:B------:R-:W0:Y:S01]  /*19e0*/  POPC R30, R30 ;  /* 0x0000001e001e7309 */ /* 0x000e220000000000 */
[----:B------:R-:W-:Y:S01]  /*19f0*/  VOTE.ANY R39, PT, !P4 ;  /* 0x0000000000277806 */ /* 0x000fe200060e0100 */
[----:B------:R1:W-:Y:S01]  /*1a00*/  @!P0 STS [R56], R33 ;  /* 0x0000002138008388 */ /* 0x0003e20000000800 */
[----:B------:R-:W-:-:S02]  /*1a10*/  SHF.R.U32.HI R71, RZ, UR6, R18 ;  /* 0x00000006ff477c19 */ /* 0x000fc40008011612 */
[----:B------:R-:W-:Y:S01]  /*1a20*/  LOP3.LUT R36, R36, 0x1, RZ, 0xc0, !PT ;  /* 0x0000000124247812 */ /* 0x000fe200078ec0ff */
[----:B------:R-:W2:Y:S01]  /*1a30*/  LDS R31, [R57] ;  /* 0x00000000391f7984 */ /* 0x000ea20000000800 */
[----:B------:R-:W-:Y:S02]  /*1a40*/  LOP3.LUT R42, R39, R38, RZ, 0x3c, !PT ;  /* 0x00000026272a7212 */ /* 0x000fe400078e3cff */
[----:B------:R-:W-:Y:S02]  /*1a50*/  LOP3.LUT R40, R71, 0x1, RZ, 0xc0, !PT ;  /* 0x0000000147287812 */ /* 0x000fe400078ec0ff */
[----:B------:R-:W-:Y:S02]  /*1a60*/  ISETP.NE.U32.AND P4, PT, R36, 0x1, PT ;  /* 0x000000012400780c */ /* 0x000fe40003f85070 */
[----:B------:R-:W-:Y:S02]  /*1a70*/  SHF.R.U32.HI R39, RZ, UR10, R18 ;  /* 0x0000000aff277c19 */ /* 0x000fe40008011612 */
[----:B-1----:R-:W-:-:S02]  /*1a80*/  SHF.R.U32.HI R33, RZ, UR14, R19 ;  /* 0x0000000eff217c19 */ /* 0x002fc40008011613 */
[----:B------:R-:W-:Y:S02]  /*1a90*/  ISETP.NE.U32.AND P5, PT, R40, 0x1, PT ;  /* 0x000000012800780c */ /* 0x000fe40003fa5070 */
[----:B------:R-:W-:Y:S02]  /*1aa0*/  LOP3.LUT R43, R39, 0x1, RZ, 0xc0, !PT ;  /* 0x00000001272b7812 */ /* 0x000fe400078ec0ff */
[----:B------:R-:W-:Y:S02]  /*1ab0*/  LOP3.LUT R38, R33, 0x1, RZ, 0xc0, !PT ;  /* 0x0000000121267812 */ /* 0x000fe400078ec0ff */
[----:B------:R-:W-:Y:S02]  /*1ac0*/  SHF.R.U32.HI R34, RZ, UR15, R19 ;  /* 0x0000000fff227c19 */ /* 0x000fe40008011613 */
[----:B------:R-:W-:Y:S02]  /*1ad0*/  ISETP.NE.U32.AND P2, PT, R43, 0x1, PT ;  /* 0x000000012b00780c */ /* 0x000fe40003f45070 */
[----:B0-----:R-:W-:-:S02]  /*1ae0*/  ISETP.NE.AND P0, PT, R30, 0x1, PT ;  /* 0x000000011e00780c */ /* 0x001fc40003f05270 */
[----:B------:R-:W-:Y:S02]  /*1af0*/  ISETP.NE.U32.AND P3, PT, R38, 0x1, PT ;  /* 0x000000012600780c */ /* 0x000fe40003f65070 */
[----:B------:R-:W-:Y:S02]  /*1b00*/  LOP3.LUT R39, R34, 0x1, RZ, 0xc0, !PT ;  /* 0x0000000122277812 */ /* 0x000fe400078ec0ff */
[----:B------:R-:W-:Y:S01]  /*1b10*/  VOTE.ANY R33, PT, !P4 ;  /* 0x0000000000217806 */ /* 0x000fe200060e0100 */
[----:B------:R-:W-:Y:S01]  /*1b20*/  VIADD R36, R36, 0xffffffff ;  /* 0xffffffff24247836 */ /* 0x000fe20000000000 */
[----:B------:R-:W-:Y:S01]  /*1b30*/  ISETP.NE.U32.AND P4, PT, R39, 0x1, PT ;  /* 0x000000012700780c */ /* 0x000fe20003f85070 */
[----:B------:R-:W-:Y:S01]  /*1b40*/  VIADD R40, R40, 0xffffffff ;  /* 0xffffffff28287836 */ /* 0x000fe20000000000 */
[----:B------:R-:W-:Y:S01]  /*1b50*/  VOTE.ANY R41, PT, !P5 ;  /* 0x0000000000297806 */ /* 0x000fe200068e0100 */
[----:B------:R-:W-:Y:S01]  /*1b60*/  VIADD R43, R43, 0xffffffff ;  /* 0xffffffff2b2b7836 */ /* 0x000fe20000000000 */
[----:B------:R-:W-:Y:S01]  /*1b70*/  LOP3.LUT R33, R35, R33, R36, 0x60, !PT ;  /* 0x0000002123217212 */ /* 0x000fe200078e6024 */
[----:B------:R-:W-:Y:S01]  /*1b80*/  VIADD R38, R38, 0xffffffff ;  /* 0xffffffff26267836 */ /* 0x000fe20000000000 */
[----:B------:R-:W-:Y:S01]  /*1b90*/  SHF.R.U32.HI R44, RZ, UR11, R18 ;  /* 0x0000000bff2c7c19 */ /* 0x000fe20008011612 */
[----:B------:R0:W2:Y:S01]  /*1ba0*/  @!P0 POPC R34, R37 ;  /* 0x0000002500228309 */ /* 0x0000a20000000000 */
[----:B------:R-:W-:-:S02]  /*1bb0*/  LOP3.LUT R40, R42, R41, R40, 0x60, !PT ;  /* 0x000000292a287212 */ /* 0x000fc400078e6028 */
[----:B------:R-:W-:Y:S02]  /*1bc0*/  VOTE.ANY R36, PT, !P2 ;  /* 0x0000000000247806 */ /* 0x000fe400050e0100 */
[----:B------:R-:W-:Y:S02]  /*1bd0*/  VOTE.ANY R35, PT, !P3 ;  /* 0x0000000000237806 */ /* 0x000fe400058e0100 */
[----:B------:R-:W-:Y:S02]  /*1be0*/  LOP3.LUT R44, R44, 0x1, RZ, 0xc0, !PT ;  /* 0x000000012c2c7812 */ /* 0x000fe400078ec0ff */
[----:B------:R-:W-:Y:S01]  /*1bf0*/  LOP3.LUT R40, R40, R36, R43, 0x60, !PT ;  /* 0x0000002428287212 */ /* 0x000fe200078e602b */
[----:B------:R-:W-:Y:S01]  /*1c00*/  VIADD R36, R39, 0xffffffff ;  /* 0xffffffff27247836 */ /* 0x000fe20000000000 */
[----:B------:R-:W-:Y:S02]  /*1c10*/  LOP3.LUT R33, R33, R35, R38, 0x60, !PT ;  /* 0x0000002321217212 */ /* 0x000fe400078e6026 */
[----:B------:R-:W-:-:S02]  /*1c20*/  VOTE.ANY R35, PT, !P4 ;  /* 0x0000000000237806 */ /* 0x000fc400060e0100 */
[C---:B------:R-:W-:Y:S02]  /*1c30*/  ISETP.NE.U32.AND P5, PT, R44.reuse, 0x1, PT ;  /* 0x000000012c00780c */ /* 0x040fe40003fa5070 */
[----:B0-----:R-:W-:Y:S02]  /*1c40*/  LOP3.LUT R37, R33, R35, R36, 0x60, !PT ;  /* 0x0000002321257212 */ /* 0x001fe400078e6024 */
[----:B------:R-:W5:Y:S01]  /*1c50*/  LDG.E R33, desc[UR8][R4.64+0x600] ;  /* 0x0006000804217981 */ /* 0x000f62000c1e1900 */
[----:B--2---:R-:W-:Y:S01]  /*1c60*/  @!P0 IMAD.IADD R34, R31, 0x1, R34 ;  /* 0x000000011f228824 */ /* 0x004fe200078e0222 */
[----:B------:R-:W-:Y:S01]  /*1c70*/  SHF.R.U32.HI R35, RZ, UR12, R18 ;  /* 0x0000000cff237c19 */ /* 0x000fe20008011612 */
[----:B------:R-:W-:-:S03]  /*1c80*/  VIADD R39, R44, 0xffffffff ;  /* 0xffffffff2c277836 */ /* 0x000fc60000000000 */
[----:B------:R0:W-:Y:S01]  /*1c90*/  @!P0 STS [R57], R34 ;  /* 0x0000002239008388 */ /* 0x0001e20000000800 */
[----:B------:R-:W-:Y:S02]  /*1ca0*/  LOP3.LUT R36, R35, 0x1, RZ, 0xc0, !PT ;  /* 0x0000000123247812 */ /* 0x000fe400078ec0ff */
[----:B------:R-:W-:Y:S02]  /*1cb0*/  VOTE.ANY R38, PT, !P5 ;  /* 0x0000000000267806 */ /* 0x000fe400068e0100 */
[----:B------:R-:W-:Y:S02]  /*1cc0*/  SHF.R.U32.HI R35, RZ, UR13, R18 ;  /* 0x0000000dff237c19 */ /* 0x000fe40008011612 */
[----:B------:R-:W-:Y:S01]  /*1cd0*/  LOP3.LUT R38, R40, R38, R39, 0x60, !PT ;  /* 0x0000002628267212 */ /* 0x000fe200078e6027 */
[----:B0-----:R-:W-:Y:S01]  /*1ce0*/  IMAD.SHL.U32 R34, R70, 0x4, RZ ;  /* 0x0000000446227824 */ /* 0x001fe200078e00ff */
[----:B------:R-:W-:Y:S02]  /*1cf0*/  SHF.R.U32.HI R39, RZ, UR7, R17 ;  /* 0x00000007ff277c19 */ /* 0x000fe40008011611 */
[----:B------:R-:W-:-:S02]  /*1d00*/  LOP3.LUT R40, R35, 0x1, RZ, 0xc0, !PT ;  /* 0x0000000123287812 */ /* 0x000fc400078ec0ff */
[----:B------:R-:W-:Y:S02]  /*1d10*/  LOP3.LUT R35, R34, 0x3fc, RZ, 0xc0, !PT ;  /* 0x000003fc22237812 */ /* 0x000fe400078ec0ff */
[----:B------:R-:W-:Y:S02]  /*1d20*/  SHF.L.U32 R34, R37, R16, RZ ;  /* 0x0000001025227219 */ /* 0x000fe400000006ff */
[----:B------:R-:W-:Y:S01]  /*1d30*/  LOP3.LUT R41, R39, 0x1, RZ, 0xc0, !PT ;  /* 0x0000000127297812 */ /* 0x000fe200078ec0ff */
[----:B------:R-:W-:Y:S01]  /*1d40*/  IMAD.IADD R58, R50, 0x1, R35 ;  /* 0x00000001323a7824 */ /* 0x000fe200078e0223 */
[----:B------:R-:W-:Y:S02]  /*1d50*/  ISETP.NE.U32.AND P0, PT, R36, 0x1, PT ;  /* 0x000000012400780c */ /* 0x000fe40003f05070 */
[----:B------:R-:W-:Y:S01]  /*1d60*/  ISETP.NE.U32.AND P4, PT, R41, 0x1, PT ;  /* 0x000000012900780c */ /* 0x000fe20003f85070 */
[----:B------:R-:W0:Y:S01]  /*1d70*/  POPC R34, R34 ;  /* 0x0000002200227309 */ /* 0x000e220000000000 */
[----:B------:R-:W1:Y:S01]  /*1d80*/  LDS R35, [R58] ;  /* 0x000000003a237984 */ /* 0x000e620000000800 */
[----:B------:R-:W-:-:S02]  /*1d90*/  ISETP.NE.U32.AND P2, PT, R40, 0x1, PT ;  /* 0x000000012800780c */ /* 0x000fc40003f45070 */
[--C-:B------:R-:W-:Y:S01]  /*1da0*/  SHF.R.U32.HI R60, RZ, UR6, R17.reuse ;  /* 0x00000006ff3c7c19 */ /* 0x100fe20008011611 */
[----:B------:R-:W-:Y:S02]  /*1db0*/  VIADD R39, R36, 0xffffffff ;  /* 0xffffffff24277836 */ /* 0x000fe40000000000 */
[----:B------:R-:W-:Y:S01]  /*1dc0*/  VIADD R41, R41, 0xffffffff ;  /* 0xffffffff29297836 */ /* 0x000fe20000000000 */
[----:B------:R-:W-:Y:S02]  /*1dd0*/  LOP3.LUT R42, R60, 0x1, RZ, 0xc0, !PT ;  /* 0x000000013c2a7812 */ /* 0x000fe400078ec0ff */
[----:B------:R-:W-:Y:S02]  /*1de0*/  VOTE.ANY R36, PT, !P0 ;  /* 0x0000000000247806 */ /* 0x000fe400040e0100 */
[----:B------:R-:W-:Y:S02]  /*1df0*/  VOTE.ANY R44, PT, !P4 ;  /* 0x00000000002c7806 */ /* 0x000fe400060e0100 */
[----:B------:R-:W-:-:S02]  /*1e00*/  SHF.R.U32.HI R43, RZ, UR10, R17 ;  /* 0x0000000aff2b7c19 */ /* 0x000fc40008011611 */
[----:B0-----:R-:W-:Y:S02]  /*1e10*/  ISETP.NE.AND P0, PT, R34, 0x1, PT ;  /* 0x000000012200780c */ /* 0x001fe40003f05270 */
[----:B------:R-:W-:Y:S01]  /*1e20*/  LOP3.LUT R36, R38, R36, R39, 0x60, !PT ;  /* 0x0000002426247212 */ /* 0x000fe200078e6027 */
[----:B------:R-:W-:Y:S01]  /*1e30*/  VIADD R39, R40, 0xffffffff ;  /* 0xffffffff28277836 */ /* 0x000fe20000000000 */
[----:B------:R-:W-:Y:S02]  /*1e40*/  ISETP.NE.U32.AND P3, PT, R42, 0x1, PT ;  /* 0x000000012a00780c */ /* 0x000fe40003f65070 */
[----:B------:R-:W-:Y:S02]  /*1e50*/  LOP3.LUT R44, R44, R41, RZ, 0x3c, !PT ;  /* 0x000000292c2c7212 */ /* 0x000fe400078e3cff */
[----:B------:R-:W-:Y:S02]  /*1e60*/  SHF.R.U32.HI R41, RZ, UR14, R18 ;  /* 0x0000000eff297c19 */ /* 0x000fe40008011612 */
[----:B------:R-:W-:-:S02]  /*1e70*/  VOTE.ANY R38, PT, !P2 ;  /* 0x0000000000267806 */ /* 0x000fc400050e0100 */
[----:B------:R-:W-:Y:S02]  /*1e80*/  LOP3.LUT R45, R43, 0x1, RZ, 0xc0, !PT ;  /* 0x000000012b2d7812 */ /* 0x000fe400078ec0ff */
[----:B------:R-:W-:Y:S02]  /*1e90*/  SHF.R.U32.HI R46, RZ, UR11, R17 ;  /* 0x0000000bff2e7c19 */ /* 0x000fe40008011611 */
[----:B------:R-:W-:Y:S02]  /*1ea0*/  LOP3.LUT R38, R36, R38, R39, 0x60, !PT ;  /* 0x0000002624267212 */ /* 0x000fe400078e6027 */
[----:B------:R-:W-:Y:S02]  /*1eb0*/  LOP3.LUT R41, R41, 0x1, RZ, 0xc0, !PT ;  /* 0x0000000129297812 */ /* 0x000fe400078ec0ff */
[----:B------:R-:W-:Y:S02]  /*1ec0*/  SHF.R.U32.HI R39, RZ, UR15, R18 ;  /* 0x0000000fff277c19 */ /* 0x000fe40008011612 */
[----:B------:R-:W-:-:S02]  /*1ed0*/  ISETP.NE.U32.AND P4, PT, R45, 0x1, PT ;  /* 0x000000012d00780c */ /* 0x000fc40003f85070 */
[----:B------:R-:W-:Y:S02]  /*1ee0*/  LOP3.LUT R46, R46, 0x1, RZ, 0xc0, !PT ;  /* 0x000000012e2e7812 */ /* 0x000fe400078ec0ff */
[----:B------:R-:W-:Y:S01]  /*1ef0*/  ISETP.NE.U32.AND P2, PT, R41, 0x1, PT ;  /* 0x000000012900780c */ /* 0x000fe20003f45070 */
[----:B------:R-:W1:Y:S01]  /*1f00*/  @!P0 POPC R36, R37 ;  /* 0x0000002500248309 */ /* 0x000e620000000000 */
[----:B------:R-:W-:Y:S01]  /*1f10*/  LOP3.LUT R40, R39, 0x1, RZ, 0xc0, !PT ;  /* 0x0000000127287812 */ /* 0x000fe200078ec0ff */
[----:B------:R-:W-:Y:S01]  /*1f20*/  VIADD R42, R42, 0xffffffff ;  /* 0xffffffff2a2a7836 */ /* 0x000fe20000000000 */
[----:B------:R-:W-:Y:S02]  /*1f30*/  VOTE.ANY R43, PT, !P3 ;  /* 0x00000000002b7806 */ /* 0x000fe400058e0100 */
[----:B------:R-:W-:Y:S02]  /*1f40*/  ISETP.NE.U32.AND P5, PT, R46, 0x1, PT ;  /* 0x000000012e00780c */ /* 0x000fe40003fa5070 */
[----:B------:R-:W-:Y:S01]  /*1f50*/  ISETP.NE.U32.AND P3, PT, R40, 0x1, PT ;  /* 0x000000012800780c */ /* 0x000fe20003f65070 */
[----:B------:R-:W-:Y:S01]  /*1f60*/  VIADD R45, R45, 0xffffffff ;  /* 0xffffffff2d2d7836 */ /* 0x000fe20000000000 */
[----:B------:R-:W-:Y:S01]  /*1f70*/  LOP3.LUT R42, R44, R43, R42, 0x60, !PT ;  /* 0x0000002b2c2a7212 */ /* 0x000fe200078e602a */
[----:B------:R-:W-:Y:S01]  /*1f80*/  VIADD R41, R41, 0xffffffff ;  /* 0xffffffff29297836 */ /* 0x000fe20000000000 */
[----:B------:R-:W-:-:S02]  /*1f90*/  SHF.R.U32.HI R44, RZ, UR12, R17 ;  /* 0x0000000cff2c7c19 */ /* 0x000fc40008011611 */
[----:B------:R-:W-:Y:S02]  /*1fa0*/  VOTE.ANY R43, PT, !P4 ;  /* 0x00000000002b7806 */ /* 0x000fe400060e0100 */
[----:B------:R-:W-:Y:S02]  /*1fb0*/  VOTE.ANY R39, PT, !P2 ;  /* 0x0000000000277806 */ /* 0x000fe400050e0100 */
[----:B------:R-:W-:Y:S02]  /*1fc0*/  LOP3.LUT R47, R44, 0x1, RZ, 0xc0, !PT ;  /* 0x000000012c2f7812 */ /* 0x000fe400078ec0ff */
[----:B------:R-:W-:Y:S01]  /*1fd0*/  LOP3.LUT R42, R42, R43, R45, 0x60, !PT ;  /* 0x0000002b2a2a7212 */ /* 0x000fe200078e602d */
[----:B------:R-:W-:Y:S01]  /*1fe0*/  VIADD R43, R46, 0xffffffff ;  /* 0xffffffff2e2b7836 */ /* 0x000fe20000000000 */
[----:B------:R-:W-:Y:S01]  /*1ff0*/  VOTE.ANY R44, PT, !P5 ;  /* 0x00000000002c7806 */ /* 0x000fe200068e0100 */
[----:B-1----:R-:W-:Y:S01]  /*2000*/  @!P0 IMAD.IADD R37, R35, 0x1, R36 ;  /* 0x0000000123258824 */ /* 0x002fe200078e0224 */
[----:B------:R-:W-:Y:S01]  /*2010*/  LOP3.LUT R38, R38, R39, R41, 0x60, !PT ;  /* 0x0000002726267212 */ /* 0x000fe200078e6029 */
[----:B------:R-:W-:Y:S01]  /*2020*/  VIADD R39, R40, 0xffffffff ;  /* 0xffffffff28277836 */ /* 0x000fe20000000000 */
[----:B------:R-:W-:-:S02]  /*2030*/  SHF.R.U32.HI R41, RZ, UR13, R17 ;  /* 0x0000000dff297c19 */ /* 0x000fc40008011611 */
[----:B------:R-:W-:Y:S02]  /*2040*/  VOTE.ANY R36, PT, !P3 ;  /* 0x0000000000247806 */ /* 0x000fe400058e0100 */
[----:B------:R-:W-:Y:S02]  /*2050*/  ISETP.NE.U32.AND P4, PT, R47, 0x1, PT ;  /* 0x000000012f00780c */ /* 0x000fe40003f85070 */
[----:B------:R-:W-:Y:S02]  /*2060*/  LOP3.LUT R42, R42, R44, R43, 0x60, !PT ;  /* 0x0000002c2a2a7212 */ /* 0x000fe400078e602b */
[----:B------:R-:W-:Y:S02]  /*2070*/  LOP3.LUT R43, R41, 0x1, RZ, 0xc0, !PT ;  /* 0x00000001292b7812 */ /* 0x000fe400078ec0ff */
[----:B------:R-:W-:Y:S02]  /*2080*/  LOP3.LUT R41, R38, R36, R39, 0x60, !PT ;  /* 0x0000002426297212 */ /* 0x000fe400078e6027 */
[----:B------:R-:W2:Y:S01]  /*2090*/  LDG.E R36, desc[UR8][R4.64+0x680] ;  /* 0x0006800804247981 */ /* 0x000ea2000c1e1900 */
[----:B------:R-:W-:-:S02]  /*20a0*/  IMAD.SHL.U32 R38, R71, 0x4, RZ ;  /* 0x0000000447267824 */ /* 0x000fc400078e00ff */
[----:B------:R-:W-:Y:S01]  /*20b0*/  VIADD R47, R47, 0xffffffff ;  /* 0xffffffff2f2f7836 */ /* 0x000fe20000000000 */
[----:B------:R0:W-:Y:S01]  /*20c0*/  @!P0 STS [R58], R37 ;  /* 0x000000253a008388 */ /* 0x0001e20000000800 */
[----:B------:R-:W-:Y:S02]  /*20d0*/  VOTE.ANY R40, PT, !P4 ;  /* 0x0000000000287806 */ /* 0x000fe400060e0100 */
[----:B------:R-:W-:Y:S02]  /*20e0*/  LOP3.LUT R39, R38, 0x3fc, RZ, 0xc0, !PT ;  /* 0x000003fc26277812 */ /* 0x000fe400078ec0ff */
[----:B------:R-:W-:Y:S02]  /*20f0*/  SHF.R.U32.HI R45, RZ, UR7, R11 ;  /* 0x00000007ff2d7c19 */ /* 0x000fe4000801160b */
[----:B------:R-:W-:Y:S02]  /*2100*/  LOP3.LUT R40, R42, R40, R47, 0x60, !PT ;  /* 0x000000282a287212 */ /* 0x000fe400078e602f */
[----:B0-----:R-:W-:-:S02]  /*2110*/  SHF.L.U32 R37, R41, R16, RZ ;  /* 0x0000001029257219 */ /* 0x001fc400000006ff */
[----:B------:R-:W-:Y:S01]  /*2120*/  ISETP.NE.U32.AND P0, PT, R43, 0x1, PT ;  /* 0x000000012b00780c */ /* 0x000fe20003f05070 */
[----:B------:R-:W-:Y:S01]  /*2130*/  IMAD.IADD R64, R50, 0x1, R39 ;  /* 0x0000000132407824 */ /* 0x000fe200078e0227 */
[--C-:B------:R-:W-:Y:S02]  /*2140*/  SHF.R.U32.HI R42, RZ, UR14, R17.reuse ;  /* 0x0000000eff2a7c19 */ /* 0x100fe40008011611 */
[----:B------:R-:W-:Y:S01]  /*2150*/  LOP3.LUT R46, R45, 0x1, RZ, 0xc0, !PT ;  /* 0x000000012d2e7812 */ /* 0x000fe200078ec0ff */
[----:B------:R-:W0:Y:S01]  /*2160*/  POPC R37, R37 ;  /* 0x0000002500257309 */ /* 0x000e220000000000 */
[----:B------:R-:W-:Y:S01]  /*2170*/  LOP3.LUT R42, R42, 0x1, RZ, 0xc0, !PT ;  /* 0x000000012a2a7812 */ /* 0x000fe200078ec0ff */
[----:B------:R-:W1:Y:S01]  /*2180*/  LDS R38, [R64] ;  /* 0x0000000040267984 */ /* 0x000e620000000800 */
[----:B------:R-:W-:Y:S02]  /*2190*/  ISETP.NE.U32.AND P5, PT, R46, 0x1, PT ;  /* 0x000000012e00780c */ /* 0x000fe40003fa5070 */
[----:B------:R-:W-:-:S02]  /*21a0*/  SHF.R.U32.HI R44, RZ, UR15, R17 ;  /* 0x0000000fff2c7c19 */ /* 0x000fc40008011611 */
[----:B------:R-:W-:Y:S02]  /*21b0*/  ISETP.NE.U32.AND P2, PT, R42, 0x1, PT ;  /* 0x000000012a00780c */ /* 0x000fe40003f45070 */
[----:B------:R-:W-:Y:S01]  /*21c0*/  SHF.R.U32.HI R59, RZ, UR6, R11 ;  /* 0x00000006ff3b7c19 */ /* 0x000fe2000801160b */
[----:B------:R-:W-:Y:S01]  /*21d0*/  VIADD R43, R43, 0xffffffff ;  /* 0xffffffff2b2b7836 */ /* 0x000fe20000000000 */
[----:B------:R-:W-:Y:S02]  /*21e0*/  LOP3.LUT R44, R44, 0x1, RZ, 0xc0, !PT ;  /* 0x000000012c2c7812 */ /* 0x000fe400078ec0ff */
[----:B------:R-:W-:Y:S02]  /*21f0*/  VOTE.ANY R39, PT, !P0 ;  /* 0x0000000000277806 */ /* 0x000fe400040e0100 */
[----:B------:R-:W-:Y:S02]  /*2200*/  LOP3.LUT R45, R59, 0x1, RZ, 0xc0, !PT ;  /* 0x000000013b2d7812 */ /* 0x000fe400078ec0ff */
[----:B------:R-:W-:Y:S01]  /*2210*/  ISETP.NE.U32.AND P3, PT, R44, 0x1, PT ;  /* 0x000000012c00780c */ /* 0x000fe20003f65070 */
[----:B------:R-:W-:Y:S01]  /*2220*/  VIADD R46, R46, 0xffffffff ;  /* 0xffffffff2e2e7836 */ /* 0x000fe20000000000 */
[----:B------:R-:W-:-:S02]  /*2230*/  LOP3.LUT R40, R40, R39, R43, 0x60, !PT ;  /* 0x0000002728287212 */ /* 0x000fc400078e602b */
[----:B------:R-:W-:Y:S02]  /*2240*/  SHF.R.U32.HI R39, RZ, UR10, R11 ;  /* 0x0000000aff277c19 */ /* 0x000fe4000801160b */
[----:B------:R-:W-:Y:S02]  /*2250*/  ISETP.NE.U32.AND P4, PT, R45, 0x1, PT ;  /* 0x000000012d00780c */ /* 0x000fe40003f85070 */
[----:B0-----:R-:W-:Y:S02]  /*2260*/  ISETP.NE.AND P0, PT, R37, 0x1, PT ;  /* 0x000000012500780c */ /* 0x001fe40003f05270 */
[----:B------:R-:W-:Y:S01]  /*2270*/  VOTE.ANY R47, PT, !P5 ;  /* 0x00000000002f7806 */ /* 0x000fe200068e0100 */
[----:B------:R-:W-:Y:S01]  /*2280*/  VIADD R43, R42, 0xffffffff ;  /* 0xffffffff2a2b7836 */ /* 0x000fe20000000000 */
[----:B------:R-:W-:Y:S02]  /*2290*/  VOTE.ANY R42, PT, !P2 ;  /* 0x00000000002a7806 */ /* 0x000fe400050e0100 */
[----:B------:R-:W-:-:S02]  /*22a0*/  LOP3.LUT R48, R39, 0x1, RZ, 0xc0, !PT ;  /* 0x0000000127307812 */ /* 0x000fc400078ec0ff */
[----:B------:R-:W-:Y:S01]  /*22b0*/  LOP3.LUT R46, R47, R46, RZ, 0x3c, !PT ;  /* 0x0000002e2f2e7212 */ /* 0x000fe200078e3cff */
[----:B------:R-:W-:Y:S01]  /*22c0*/  VIADD R45, R45, 0xffffffff ;  /* 0xffffffff2d2d7836 */ /* 0x000fe20000000000 */
[----:B------:R-:W-:Y:S01]  /*22d0*/  SHF.R.U32.HI R47, RZ, UR11, R11 ;  /* 0x0000000bff2f7c19 */ /* 0x000fe2000801160b */
[----:B------:R0:W2:Y:S01]  /*22e0*/  LDG.E R39, desc[UR8][R4.64+0x700] ;  /* 0x0007000804277981 */ /* 0x0000a2000c1e1900 */
[----:B------:R-:W-:Y:S01]  /*22f0*/  LOP3.LUT R40, R40, R42, R43, 0x60, !PT ;  /* 0x0000002a28287212 */ /* 0x000fe200078e602b */
[----:B------:R-:W-:Y:S01]  /*2300*/  VIADD R43, R44, 0xffffffff ;  /* 0xffffffff2c2b7836 */ /* 0x000fe20000000000 */
[----:B------:R-:W-:Y:S02]  /*2310*/  ISETP.NE.U32.AND P2, PT, R48, 0x1, PT ;  /* 0x000000013000780c */ /* 0x000fe40003f45070 */
[----:B------:R-:W-:Y:S02]  /*2320*/  VOTE.ANY R42, PT, !P3 ;  /* 0x00000000002a7806 */ /* 0x000fe400058e0100 */
[----:B------:R-:W-:Y:S01]  /*2330*/  LOP3.LUT R47, R47, 0x1, RZ, 0xc0, !PT ;  /* 0x000000012f2f7812 */ /* 0x000fe200078ec0ff */
[----:B------:R-:W1:Y:S01]  /*2340*/  @!P0 POPC R41, R41 ;  /* 0x0000002900298309 */ /* 0x000e620000000000 */
[----:B------:R-:W-:-:S02]  /*2350*/  VOTE.ANY R44, PT, !P4 ;  /* 0x00000000002c7806 */ /* 0x000fc400060e0100 */
[----:B0-----:R-:W-:Y:S02]  /*2360*/  LOP3.LUT R5, R40, R42, R43, 0x60, !PT ;  /* 0x0000002a28057212 */ /* 0x001fe400078e602b */
[----:B------:R-:W-:Y:S02]  /*2370*/  ISETP.NE.U32.AND P3, PT, R47, 0x1, PT ;  /* 0x000000012f00780c */ /* 0x000fe40003f65070 */
[----:B------:R-:W-:Y:S02]  /*2380*/  SHF.R.U32.HI R42, RZ, UR12, R11 ;  /* 0x0000000cff2a7c19 */ /* 0x000fe4000801160b */
[----:B------:R-:W-:Y:S02]  /*2390*/  LOP3.LUT R44, R46, R44, R45, 0x60, !PT ;  /* 0x0000002c2e2c7212 */ /* 0x000fe400078e602d */
[----:B---3--:R-:W-:Y:S01]  /*23a0*/  SHF.R.U32.HI R45, RZ, UR7, R10 ;  /* 0x00000007ff2d7c19 */ /* 0x008fe2000801160a */
[----:B------:R-:W-:Y:S01]  /*23b0*/  VIADD R43, R48, 0xffffffff ;  /* 0xffffffff302b7836 */ /* 0x000fe20000000000 */
[----:B------:R-:W-:Y:S01]  /*23c0*/  LOP3.LUT R42, R42, 0x1, RZ, 0xc0, !PT ;  /* 0x000000012a2a7812 */ /* 0x000fe200078ec0ff */
[----:B------:R-:W-:Y:S01]  /*23d0*/  IMAD.SHL.U32 R4, R60, 0x4, RZ ;  /* 0x000000043c047824 */ /* 0x000fe200078e00ff */
[----:B------:R-:W-:-:S02]  /*23e0*/  VOTE.ANY R40, PT, !P2 ;  /* 0x0000000000287806 */ /* 0x000fc400050e0100 */
[----:B------:R-:W-:Y:S02]  /*23f0*/  LOP3.LUT R46, R45, 0x1, RZ, 0xc0, !PT ;  /* 0x000000012d2e7812 */ /* 0x000fe400078ec0ff */
[----:B------:R-:W-:Y:S01]  /*2400*/  ISETP.NE.U32.AND P2, PT, R42, 0x1, PT ;  /* 0x000000012a00780c */ /* 0x000fe20003f45070 */
[----:B------:R-:W-:Y:S01]  /*2410*/  VIADD R47, R47, 0xffffffff ;  /* 0xffffffff2f2f7836 */ /* 0x000fe20000000000 */
[----:B------:R-:W-:Y:S02]  /*2420*/  LOP3.LUT R44, R44, R40, R43, 0x60, !PT ;  /* 0x000000282c2c7212 */ /* 0x000fe400078e602b */
[----:B------:R-:W-:Y:S02]  /*2430*/  LOP3.LUT R67, R4, 0x3fc, RZ, 0xc0, !PT ;  /* 0x000003fc04437812 */ /* 0x000fe400078ec0ff */
[----:B------:R-:W-:Y:S02]  /*2440*/  ISETP.NE.U32.AND P4, PT, R46, 0x1, PT ;  /* 0x000000012e00780c */ /* 0x000fe40003f85070 */
[----:B------:R-:W-:-:S02]  /*2450*/  SHF.L.U32 R40, R5, R16, RZ ;  /* 0x0000001005287219 */ /* 0x000fc400000006ff */
[----:B------:R-:W-:Y:S01]  /*2460*/  VOTE.ANY R4, PT, !P3 ;  /* 0x0000000000047806 */ /* 0x000fe200058e0100 */
[----:B-1----:R-:W-:Y:S02]  /*2470*/  @!P0 IMAD.IADD R43, R38, 0x1, R41 ;  /* 0x00000001262b8824 */ /* 0x002fe400078e0229 */
[----:B------:R-:W-:Y:S01]  /*2480*/  IMAD.IADD R67, R50, 0x1, R67 ;  /* 0x0000000132437824 */ /* 0x000fe200078e0243 */
[----:B------:R-:W-:Y:S01]  /*2490*/  LOP3.LUT R4, R44, R4, R47, 0x60, !PT ;  /* 0x000000042c047212 */ /* 0x000fe200078e602f */
[----:B------:R-:W0:Y:S01]  /*24a0*/  POPC R40, R40 ;  /* 0x0000002800287309 */ /* 0x000e220000000000 */
[----:B------:R-:W-:Y:S01]  /*24b0*/  SHF.R.U32.HI R44, RZ, UR13, R11 ;  /* 0x0000000dff2c7c19 */ /* 0x000fe2000801160b */
[----:B------:R1:W-:Y:S01]  /*24c0*/  @!P0 STS [R64], R43 ;  /* 0x0000002b40008388 */ /* 0x0003e20000000800 */
[----:B------:R-:W-:Y:S01]  /*24d0*/  VIADD R45, R42, 0xffffffff ;  /* 0xffffffff2a2d7836 */ /* 0x000fe20000000000 */
[----:B------:R-:W-:Y:S02]  /*24e0*/  VOTE.ANY R42, PT, !P2 ;  /* 0x00000000002a7806 */ /* 0x000fe400050e0100 */
[----:B------:R-:W3:Y:S01]  /*24f0*/  LDS R41, [R67] ;  /* 0x0000000043297984 */ /* 0x000ee20000000800 */
[----:B------:R-:W-:-:S02]  /*2500*/  LOP3.LUT R44, R44, 0x1, RZ, 0xc0, !PT ;  /* 0x000000012c2c7812 */ /* 0x000fc400078ec0ff */
[----:B------:R-:W-:Y:S01]  /*2510*/  SHF.R.U32.HI R77, RZ, UR6, R10 ;  /* 0x00000006ff4d7c19 */ /* 0x000fe2000801160a */
[----:B------:R-:W-:Y:S01]  /*2520*/  VIADD R46, R46, 0xffffffff ;  /* 0xffffffff2e2e7836 */ /* 0x000fe20000000000 */
[----:B------:R-:W-:Y:S02]  /*2530*/  VOTE.ANY R49, PT, !P4 ;  /* 0x0000000000317806 */ /* 0x000fe400060e0100 */
[----:B------:R-:W-:Y:S02]  /*2540*/  LOP3.LUT R42, R4, R42, R45, 0x60, !PT ;  /* 0x0000002a042a7212 */ /* 0x000fe400078e602d */
[----:B------:R-:W-:Y:S02]  /*2550*/  ISETP.NE.U32.AND P4, PT, R44, 0x1, PT ;  /* 0x000000012c00780c */ /* 0x000fe40003f85070 */
[----:B------:R-:W-:Y:S02]  /*2560*/  LOP3.LUT R47, R77, 0x1, RZ, 0xc0, !PT ;  /* 0x000000014d2f7812 */ /* 0x000fe400078ec0ff */
[----:B------:R-:W-:-:S02]  /*2570*/  SHF.R.U32.HI R4, RZ, UR14, R11 ;  /* 0x0000000eff047c19 */ /* 0x000fc4000801160b */
[----:B------:R-:W-:Y:S02]  /*2580*/  LOP3.LUT R49, R49, R46, RZ, 0x3c, !PT ;  /* 0x0000002e31317212 */ /* 0x000fe400078e3cff */
[----:B------:R-:W-:Y:S02]  /*2590*/  ISETP.NE.U32.AND P5, PT, R47, 0x1, PT ;  /* 0x000000012f00780c */ /* 0x000fe40003fa5070 */
[----:B------:R-:W-:Y:S02]  /*25a0*/  SHF.R.U32.HI R46, RZ, UR10, R10 ;  /* 0x0000000aff2e7c19 */ /* 0x000fe4000801160a */
[----:B------:R-:W-:Y:S02]  /*25b0*/  LOP3.LUT R45, R4, 0x1, RZ, 0xc0, !PT ;  /* 0x00000001042d7812 */ /* 0x000fe400078ec0ff */
[----:B-1----:R-:W-:Y:S02]  /*25c0*/  SHF.R.U32.HI R43, RZ, UR15, R11 ;  /* 0x0000000fff2b7c19 */ /* 0x002fe4000801160b */
[----:B0-----:R-:W-:-:S02]  /*25d0*/  ISETP.NE.AND P0, PT, R40, 0x1, PT ;  /* 0x000000012800780c */ /* 0x001fc40003f05270 */
[----:B------:R-:W-:Y:S02]  /*25e0*/  LOP3.LUT R51, R46, 0x1, RZ, 0xc0, !PT ;  /* 0x000000012e337812 */ /* 0x000fe400078ec0ff */
[----:B------:R-:W-:Y:S02]  /*25f0*/  ISETP.NE.U32.AND P3, PT, R45, 0x1, PT ;  /* 0x000000012d00780c */ /* 0x000fe40003f65070 */
[----:B------:R-:W-:Y:S01]  /*2600*/  LOP3.LUT R46, R43, 0x1, RZ, 0xc0, !PT ;  /* 0x000000012b2e7812 */ /* 0x000fe200078ec0ff */
[----:B------:R-:W-:Y:S01]  /*2610*/  VIADD R43, R44, 0xffffffff ;  /* 0xffffffff2c2b7836 */ /* 0x000fe20000000000 */
[----:B------:R-:W-:Y:S02]  /*2620*/  SHF.R.U32.HI R52, RZ, UR11, R10 ;  /* 0x0000000bff347c19 */ /* 0x000fe4000801160a */
[----:B------:R-:W-:Y:S02]  /*2630*/  ISETP.NE.U32.AND P2, PT, R51, 0x1, PT ;  /* 0x000000013300780c */ /* 0x000fe40003f45070 */
[----:B------:R-:W-:-:S02]  /*2640*/  VOTE.ANY R44, PT, !P4 ;  /* 0x00000000002c7806 */ /* 0x000fc400060e0100 */
[----:B------:R-:W-:Y:S02]  /*2650*/  ISETP.NE.U32.AND P4, PT, R46, 0x1, PT ;  /* 0x000000012e00780c */ /* 0x000fe40003f85070 */
[----:B------:R-:W-:Y:S02]  /*2660*/  LOP3.LUT R52, R52, 0x1, RZ, 0xc0, !PT ;  /* 0x0000000134347812 */ /* 0x000fe400078ec0ff */
[----:B------:R-:W-:Y:S01]  /*2670*/  VOTE.ANY R48, PT, !P5 ;  /* 0x0000000000307806 */ /* 0x000fe200068e0100 */
[----:B------:R-:W-:Y:S01]  /*2680*/  VIADD R47, R47, 0xffffffff ;  /* 0xffffffff2f2f7836 */ /* 0x000fe20000000000 */
[----:B------:R-:W-:Y:S01]  /*2690*/  ISETP.NE.U32.AND P5, PT, R52, 0x1, PT ;  /* 0x000000013400780c */ /* 0x000fe20003fa5070 */
[----:B------:R0:W3:Y:S01]  /*26a0*/  @!P0 POPC R4, R5 ;  /* 0x0000000500048309 */ /* 0x0000e20000000000 */
[----:B------:R-:W-:Y:S01]  /*26b0*/  LOP3.LUT R42, R42, R44, R43, 0x60, !PT ;  /* 0x0000002c2a2a7212 */ /* 0x000fe200078e602b */
[----:B------:R-:W-:Y:S01]  /*26c0*/  VIADD R45, R45, 0xffffffff ;  /* 0xffffffff2d2d7836 */ /* 0x000fe20000000000 */
[----:B------:R-:W-:Y:S01]  /*26d0*/  VOTE.ANY R43, PT, !P3 ;  /* 0x00000000002b7806 */ /* 0x000fe200058e0100 */
[----:B------:R-:W-:Y:S01]  /*26e0*/  VIADD R44, R51, 0xffffffff ;  /* 0xffffffff332c7836 */ /* 0x000fe20000000000 */
[----:B------:R-:W-:-:S02]  /*26f0*/  LOP3.LUT R47, R49, R48, R47, 0x60, !PT ;  /* 0x00000030312f7212 */ /* 0x000fc400078e602f */
[----:B------:R-:W-:Y:S02]  /*2700*/  VOTE.ANY R48, PT, !P2 ;  /* 0x0000000000307806 */ /* 0x000fe400050e0100 */
[----:B------:R-:W-:Y:S01]  /*2710*/  LOP3.LUT R42, R42, R43, R45, 0x60, !PT ;  /* 0x0000002b2a2a7212 */ /* 0x000fe200078e602d */
[----:B0-----:R-:W-:Y:S01]  /*2720*/  VIADD R5, R46, 0xffffffff ;  /* 0xffffffff2e057836 */ /* 0x001fe20000000000 */
[----:B------:R-:W-:Y:S02]  /*2730*/  VOTE.ANY R43, PT, !P4 ;  /* 0x00000000002b7806 */ /* 0x000fe400060e0100 */
[----:B------:R-:W-:Y:S01]  /*2740*/  LOP3.LUT R44, R47, R48, R44, 0x60, !PT ;  /* 0x000000302f2c7212 */ /* 0x000fe200078e602c */
[----:B------:R-:W-:Y:S01]  /*2750*/  VIADD R47, R52, 0xffffffff ;  /* 0xffffffff342f7836 */ /* 0x000fe20000000000 */
[----:B------:R-:W-:Y:S01]  /*2760*/  LOP3.LUT R45, R42, R43, R5, 0x60, !PT ;  /* 0x0000002b2a2d7212 */ /* 0x000fe200078e6005 */
[----:B------:R-:W-:Y:S01]  /*2770*/  IMAD.SHL.U32 R5, R59, 0x4, RZ ;  /* 0x000000043b057824 */ /* 0x000fe200078e00ff */
[----:B------:R-:W-:-:S02]  /*2780*/  VOTE.ANY R46, PT, !P5 ;  /* 0x00000000002e7806 */ /* 0x000fc400068e0100 */
[--C-:B------:R-:W-:Y:S02]  /*2790*/  SHF.R.U32.HI R48, RZ, UR12, R10.reuse ;  /* 0x0000000cff307c19 */ /* 0x100fe4000801160a */
[----:B------:R-:W-:Y:S01]  /*27a0*/  SHF.R.U32.HI R42, RZ, UR13, R10 ;  /* 0x0000000dff2a7c19 */ /* 0x000fe2000801160a */
[----:B---3--:R-:W-:Y:S01]  /*27b0*/  @!P0 IMAD.IADD R4, R41, 0x1, R4 ;  /* 0x0000000129048824 */ /* 0x008fe200078e0204 */
[----:B------:R-:W-:Y:S02]  /*27c0*/  LOP3.LUT R44, R44, R46, R47, 0x60, !PT ;  /* 0x0000002e2c2c7212 */ /* 0x000fe400078e602f */
[----:B------:R-:W-:Y:S02]  /*27d0*/  LOP3.LUT R48, R48, 0x1, RZ, 0xc0, !PT ;  /* 0x0000000130307812 */ /* 0x000fe400078ec0ff */
[----:B------:R-:W-:Y:S02]  /*27e0*/  LOP3.LUT R5, R5, 0x3fc, RZ, 0xc0, !PT ;  /* 0x000003fc05057812 */ /* 0x000fe400078ec0ff */
[----:B------:R-:W-:-:S02]  /*27f0*/  LOP3.LUT R47, R42, 0x1, RZ, 0xc0, !PT ;  /* 0x000000012a2f7812 */ /* 0x000fc400078ec0ff */
[----:B------:R-:W-:Y:S01]  /*2800*/  SHF.L.U32 R42, R45, R16, RZ ;  /* 0x000000102d2a7219 */ /* 0x000fe200000006ff */
[----:B------:R0:W-:Y:S01]  /*2810*/  @!P0 STS [R67], R4 ;  /* 0x0000000443008388 */ /* 0x0001e20000000800 */
[----:B------:R-:W-:Y:S02]  /*2820*/  ISETP.NE.U32.AND P0, PT, R48, 0x1, PT ;  /* 0x000000013000780c */ /* 0x000fe40003f05070 */
[----:B------:R-:W-:Y:S02]  /*2830*/  SHF.R.U32.HI R43, RZ, UR14, R10 ;  /* 0x0000000eff2b7c19 */ /* 0x000fe4000801160a */
[----:B------:R-:W1:Y:S01]  /*2840*/  POPC R42, R42 ;  /* 0x0000002a002a7309 */ /* 0x000e620000000000 */
[----:B0-----:R-:W-:Y:S01]  /*2850*/  IMAD.IADD R4, R50, 0x1, R5 ;  /* 0x0000000132047824 */ /* 0x001fe200078e0205 */
[----:B------:R-:W-:Y:S02]  /*2860*/  LOP3.LUT R49, R43, 0x1, RZ, 0xc0, !PT ;  /* 0x000000012b317812 */ /* 0x000fe400078ec0ff */
[----:B------:R-:W-:-:S02]  /*2870*/  ISETP.NE.U32.AND P2, PT, R47, 0x1, PT ;  /* 0x000000012f00780c */ /* 0x000fc40003f45070 */
[----:B------:R-:W0:Y:S01]  /*2880*/  LDS R43, [R4] ;  /* 0x00000000042b7984 */ /* 0x000e220000000800 */
[----:B------:R-:W-:Y:S01]  /*2890*/  SHF.R.U32.HI R51, RZ, UR15, R10 ;  /* 0x0000000fff337c19 */ /* 0x000fe2000801160a */
[----:B------:R-:W-:Y:S01]  /*28a0*/  VIADD R5, R48, 0xffffffff ;  /* 0xffffffff30057836 */ /* 0x000fe20000000000 */
[----:B------:R-:W-:Y:S02]  /*28b0*/  ISETP.NE.U32.AND P3, PT, R49, 0x1, PT ;  /* 0x000000013100780c */ /* 0x000fe40003f65070 */
[----:B----4-:R-:W-:Y:S02]  /*28c0*/  SHF.R.U32.HI R52, RZ, UR7, R6 ;  /* 0x00000007ff347c19 */ /* 0x010fe40008011606 */
[----:B------:R-:W-:Y:S02]  /*28d0*/  VOTE.ANY R46, PT, !P0 ;  /* 0x00000000002e7806 */ /* 0x000fe400040e0100 */
[----:B------:R-:W-:Y:S02]  /*28e0*/  LOP3.LUT R51, R51, 0x1, RZ, 0xc0, !PT ;  /* 0x0000000133337812 */ /* 0x000fe400078ec0ff */
[----:B------:R-:W-:Y:S01]  /*28f0*/  LOP3.LUT R5, R44, R46, R5, 0x60, !PT ;  /* 0x0000002e2c057212 */ /* 0x000fe200078e6005 */
[----:B------:R-:W-:Y:S01]  /*2900*/  VIADD R44, R47, 0xffffffff ;  /* 0xffffffff2f2c7836 */ /* 0x000fe20000000000 */
[----:B------:R-:W-:-:S02]  /*2910*/  LOP3.LUT R52, R52, 0x1, RZ, 0xc0, !PT ;  /* 0x0000000134347812 */ /* 0x000fc400078ec0ff */
[----:B------:R-:W-:Y:S02]  /*2920*/  ISETP.NE.U32.AND P4, PT, R51, 0x1, PT ;  /* 0x000000013300780c */ /* 0x000fe40003f85070 */
[----:B-1----:R-:W-:Y:S02]  /*2930*/  ISETP.NE.AND P0, PT, R42, 0x1, PT ;  /* 0x000000012a00780c */ /* 0x002fe40003f05270 */
[----:B------:R-:W-:Y:S02]  /*2940*/  VOTE.ANY R46, PT, !P2 ;  /* 0x00000000002e7806 */ /* 0x000fe400050e0100 */
[----:B------:R-:W-:Y:S02]  /*2950*/  ISETP.NE.U32.AND P2, PT, R52, 0x1, PT ;  /* 0x000000013400780c */ /* 0x000fe40003f45070 */
[----:B------:R-:W-:Y:S01]  /*2960*/  LOP3.LUT R5, R5, R46, R44, 0x60, !PT ;  /* 0x0000002e05057212 */ /* 0x000fe200078e602c */
[----:B------:R-:W-:Y:S01]  /*2970*/  VIADD R44, R49, 0xffffffff ;  /* 0xffffffff312c7836 */ /* 0x000fe20000000000 */
[----:B------:R-:W-:-:S02]  /*2980*/  VOTE.ANY R46, PT, !P3 ;  /* 0x00000000002e7806 */ /* 0x000fc400058e0100 */
[----:B------:R-:W-:Y:S02]  /*2990*/  SHF.R.U32.HI R82, RZ, UR6, R6 ;  /* 0x00000006ff527c19 */ /* 0x000fe40008011606 */
[----:B------:R-:W-:Y:S01]  /*29a0*/  LOP3.LUT R5, R5, R46, R44, 0x60, !PT ;  /* 0x0000002e05057212 */ /* 0x000fe200078e602c */
[----:B------:R-:W-:Y:S01]  /*29b0*/  VIADD R46, R51, 0xffffffff ;  /* 0xffffffff332e7836 */ /* 0x000fe20000000000 */
[----:B------:R-:W-:Y:S01]  /*29c0*/  VOTE.ANY R47, PT, !P4 ;  /* 0x00000000002f7806 */ /* 0x000fe200060e0100 */
[----:B------:R1:W0:Y:S01]  /*29d0*/  @!P0 POPC R44, R45 ;  /* 0x0000002d002c8309 */ /* 0x0002220000000000 */
[----:B------:R-:W-:Y:S01]  /*29e0*/  VIADD R52, R52, 0xffffffff ;  /* 0xffffffff34347836 */ /* 0x000fe20000000000 */
[----:B------:R-:W-:Y:S02]  /*29f0*/  VOTE.ANY R49, PT, !P2 ;  /* 0x0000000000317806 */ /* 0x000fe400050e0100 */
[----:B------:R-:W-:Y:S02]  /*2a00*/  LOP3.LUT R48, R82, 0x1, RZ, 0xc0, !PT ;  /* 0x0000000152307812 */ /* 0x000fe400078ec0ff */
[----:B------:R-:W-:Y:S01]  /*2a10*/  LOP3.LUT R5, R5, R47, R46, 0x60, !PT ;  /* 0x0000002f05057212 */ /* 0x000fe200078e602e */
[----:B------:R-:W-:Y:S01]  /*2a20*/  IMAD.SHL.U32 R46, R77, 0x4, RZ ;  /* 0x000000044d2e7824 */ /* 0x000fe200078e00ff */
[----:B------:R-:W-:-:S02]  /*2a30*/  SHF.R.U32.HI R47, RZ, UR10, R6 ;  /* 0x0000000aff2f7c19 */ /* 0x000fc40008011606 */
[----:B------:R-:W-:Y:S02]  /*2a40*/  LOP3.LUT R51, R49, R52, RZ, 0x3c, !PT ;  /* 0x0000003431337212 */ /* 0x000fe400078e3cff */
[----:B------:R-:W-:Y:S02]  /*2a50*/  ISETP.NE.U32.AND P2, PT, R48, 0x1, PT ;  /* 0x000000013000780c */ /* 0x000fe40003f45070 */
[----:B------:R-:W-:Y:S02]  /*2a60*/  SHF.R.U32.HI R49, RZ, UR11, R6 ;  /* 0x0000000bff317c19 */ /* 0x000fe40008011606 */
[----:B------:R-:W-:Y:S02]  /*2a70*/  LOP3.LUT R53, R47, 0x1, RZ, 0xc0, !PT ;  /* 0x000000012f357812 */ /* 0x000fe400078ec0ff */
[----:B-1----:R-:W-:Y:S02]  /*2a80*/  LOP3.LUT R45, R46, 0x3fc, RZ, 0xc0, !PT ;  /* 0x000003fc2e2d7812 */ /* 0x002fe400078ec0ff */
[----:B------:R-:W-:Y:S01]  /*2a90*/  LOP3.LUT R54, R49, 0x1, RZ, 0xc0, !PT ;  /* 0x0000000131367812 */ /* 0x000fe200078ec0ff */
[----:B------:R-:W-:Y:S01]  /*2aa0*/  VIADD R49, R48, 0xffffffff ;  /* 0xffffffff30317836 */ /* 0x000fe20000000000 */
[----:B------:R-:W-:Y:S01]  /*2ab0*/  ISETP.NE.U32.AND P3, PT, R53, 0x1, PT ;  /* 0x000000013500780c */ /* 0x000fe20003f65070 */
[----:B0-----:R-:W-:Y:S01]  /*2ac0*/  @!P0 IMAD.IADD R47, R43, 0x1, R44 ;  /* 0x000000012b2f8824 */ /* 0x001fe200078e022c */
[----:B------:R-:W-:Y:S01]  /*2ad0*/  SHF.L.U32 R48, R5, R16, RZ ;  /* 0x0000001005307219 */ /* 0x000fe200000006ff */
[----:B------:R-:W-:Y:S01]  /*2ae0*/  IMAD.IADD R46, R50, 0x1, R45 ;  /* 0x00000001322e7824 */ /* 0x000fe200078e022d */
[----:B------:R-:W-:-:S02]  /*2af0*/  SHF.R.U32.HI R55, RZ, UR12, R6 ;  /* 0x0000000cff377c19 */ /* 0x000fc40008011606 */
[----:B------:R-:W0:Y:S01]  /*2b00*/  POPC R44, R48 ;  /* 0x00000030002c7309 */ /* 0x000e220000000000 */
[----:B------:R1:W-:Y:S01]  /*2b10*/  @!P0 STS [R4], R47 ;  /* 0x0000002f04008388 */ /* 0x0003e20000000800 */
[----:B------:R-:W-:-:S03]  /*2b20*/  VOTE.ANY R52, PT, !P2 ;  /* 0x0000000000347806 */ /* 0x000fc600050e0100 */
[----:B------:R-:W3:Y:S01]  /*2b30*/  LDS R45, [R46] ;  /* 0x000000002e2d7984 */ /* 0x000ee20000000800 */
[----:B------:R-:W-:Y:S02]  /*2b40*/  LOP3.LUT R55, R55, 0x1, RZ, 0xc0, !PT ;  /* 0x0000000137377812 */ /* 0x000fe400078ec0ff */
[----:B------:R-:W-:Y:S02]  /*2b50*/  ISETP.NE.U32.AND P2, PT, R54, 0x1, PT ;  /* 0x000000013600780c */ /* 0x000fe40003f45070 */
[----:B------:R-:W-:Y:S01]  /*2b60*/  LOP3.LUT R49, R51, R52, R49, 0x60, !PT ;  /* 0x0000003433317212 */ /* 0x000fe200078e6031 */
[----:B------:R-:W-:Y:S01]  /*2b70*/  VIADD R52, R53, 0xffffffff ;  /* 0xffffffff35347836 */ /* 0x000fe20000000000 */
[----:B------:R-:W-:Y:S02]  /*2b80*/  VOTE.ANY R51, PT, !P3 ;  /* 0x0000000000337806 */ /* 0x000fe400058e0100 */
[----:B------:R-:W-:Y:S02]  /*2b90*/  ISETP.NE.U32.AND P3, PT, R55, 0x1, PT ;  /* 0x000000013700780c */ /* 0x000fe40003f65070 */
[----:B------:R-:W-:-:S02]  /*2ba0*/  LOP3.LUT R49, R49, R51, R52, 0x60, !PT ;  /* 0x0000003331317212 */ /* 0x000fc400078e6034 */
[----:B------:R-:W-:Y:S02]  /*2bb0*/  SHF.R.U32.HI R51, RZ, UR13, R6 ;  /* 0x0000000dff337c19 */ /* 0x000fe40008011606 */
[----:B0-----:R-:W-:Y:S01]  /*2bc0*/  ISETP.NE.AND P0, PT, R44, 0x1, PT ;  /* 0x000000012c00780c */ /* 0x001fe20003f05270 */
[----:B------:R-:W-:Y:S01]  /*2bd0*/  VIADD R54, R54, 0xffffffff ;  /* 0xffffffff36367836 */ /* 0x000fe20000000000 */
[----:B------:R-:W-:Y:S02]  /*2be0*/  LOP3.LUT R51, R51, 0x1, RZ, 0xc0, !PT ;  /* 0x0000000133337812 */ /* 0x000fe400078ec0ff */
[----:B------:R-:W-:Y:S01]  /*2bf0*/  VOTE.ANY R48, PT, !P2 ;  /* 0x0000000000307806 */ /* 0x000fe200050e0100 */
[----:B------:R-:W-:Y:S01]  /*2c00*/  VIADD R55, R55, 0xffffffff ;  /* 0xffffffff37377836 */ /* 0x000fe20000000000 */
[----:B------:R-:W-:Y:S02]  /*2c10*/  ISETP.NE.U32.AND P2, PT, R51, 0x1, PT ;  /* 0x000000013300780c */ /* 0x000fe40003f45070 */
[----:B-1----:R-:W-:-:S02]  /*2c20*/  VOTE.ANY R4, PT, !P3 ;  /* 0x0000000000047806 */ /* 0x002fc400058e0100 */
[----:B-----5:R-:W-:Y:S02]  /*2c30*/  SHF.R.U32.HI R52, RZ, UR7, R32 ;  /* 0x00000007ff347c19 */ /* 0x020fe40008011620 */
[----:B------:R-:W-:Y:S02]  /*2c40*/  LOP3.LUT R48, R49, R48, R54, 0x60, !PT ;  /* 0x0000003031307212 */ /* 0x000fe400078e6036 */
[--C-:B------:R-:W-:Y:S02]  /*2c50*/  SHF.R.U32.HI R47, RZ, UR14, R6.reuse ;  /* 0x0000000eff2f7c19 */ /* 0x100fe40008011606 */
[----:B------:R-:W-:Y:S02]  /*2c60*/  LOP3.LUT R54, R52, 0x1, RZ, 0xc0, !PT ;  /* 0x0000000134367812 */ /* 0x000fe400078ec0ff */
[----:B------:R-:W-:Y:S02]  /*2c70*/  LOP3.LUT R48, R48, R4, R55, 0x60, !PT ;  /* 0x0000000430307212 */ /* 0x000fe400078e6037 */
[----:B------:R-:W-:Y:S01]  /*2c80*/  LOP3.LUT R49, R47, 0x1, RZ, 0xc0, !PT ;  /* 0x000000012f317812 */ /* 0x000fe200078ec0ff */
[----:B------:R0:W3:Y:S01]  /*2c90*/  @!P0 POPC R4, R5 ;  /* 0x0000000500048309 */ /* 0x0000e20000000000 */
[----:B------:R-:W-:-:S02]  /*2ca0*/  SHF.R.U32.HI R52, RZ, UR15, R6 ;  /* 0x0000000fff347c19 */ /* 0x000fc40008011606 */
[----:B------:R-:W-:Y:S02]  /*2cb0*/  ISETP.NE.U32.AND P5, PT, R54, 0x1, PT ;  /* 0x000000013600780c */ /* 0x000fe40003fa5070 */
[----:B------:R-:W-:Y:S02]  /*2cc0*/  ISETP.NE.U32.AND P3, PT, R49, 0x1, PT ;  /* 0x000000013100780c */ /* 0x000fe40003f65070 */
[----:B------:R-:W-:Y:S02]  /*2cd0*/  LOP3.LUT R52, R52, 0x1, RZ, 0xc0, !PT ;  /* 0x0000000134347812 */ /* 0x000fe400078ec0ff */
[----:B------:R-:W-:Y:S02]  /*2ce0*/  SHF.R.U32.HI R78, RZ, UR6, R32 ;  /* 0x00000006ff4e7c19 */ /* 0x000fe40008011620 */
[----:B------:R-:W-:Y:S01]  /*2cf0*/  VOTE.ANY R47, PT, !P2 ;  /* 0x00000000002f7806 */ /* 0x000fe200050e0100 */
[----:B------:R-:W-:Y:S01]  /*2d00*/  VIADD R51, R51, 0xffffffff ;  /* 0xffffffff33337836 */ /* 0x000fe20000000000 */
[----:B------:R-:W-:-:S02]  /*2d10*/  ISETP.NE.U32.AND P2, PT, R52, 0x1, PT ;  /* 0x000000013400780c */ /* 0x000fc40003f45070 */
[----:B------:R-:W-:Y:S01]  /*2d20*/  LOP3.LUT R53, R78, 0x1, RZ, 0xc0, !PT ;  /* 0x000000014e357812 */ /* 0x000fe200078ec0ff */
[----:B------:R-:W-:Y:S01]  /*2d30*/  VIADD R54, R54, 0xffffffff ;  /* 0xffffffff36367836 */ /* 0x000fe20000000000 */
[----:B------:R-:W-:Y:S02]  /*2d40*/  LOP3.LUT R48, R48, R47, R51, 0x60, !PT ;  /* 0x0000002f30307212 */ /* 0x000fe400078e6033 */
[----:B------:R-:W-:Y:S01]  /*2d50*/  ISETP.NE.U32.AND P4, PT, R53, 0x1, PT ;  /* 0x000000013500780c */ /* 0x000fe20003f85070 */
[----:B------:R-:W-:Y:S01]  /*2d60*/  VIADD R49, R49, 0xffffffff ;  /* 0xffffffff31317836 */ /* 0x000fe20000000000 */
[----:B0-----:R-:W-:Y:S01]  /*2d70*/  VOTE.ANY R5, PT, !P5 ;  /* 0x0000000000057806 */ /* 0x001fe200068e0100 */
[----:B---3--:R-:W-:Y:S01]  /*2d80*/  @!P0 IMAD.IADD R47, R45, 0x1, R4 ;  /* 0x000000012d2f8824 */ /* 0x008fe200078e0204 */
[----:B------:R-:W-:Y:S02]  /*2d90*/  VOTE.ANY R4, PT, !P3 ;  /* 0x0000000000047806 */ /* 0x000fe400058e0100 */
[----:B------:R-:W-:Y:S01]  /*2da0*/  LOP3.LUT R54, R5, R54, RZ, 0x3c, !PT ;  /* 0x0000003605367212 */ /* 0x000fe200078e3cff */
[----:B------:R-:W-:Y:S01]  /*2db0*/  VIADD R5, R52, 0xffffffff ;  /* 0xffffffff34057836 */ /* 0x000fe20000000000 */
[----:B------:R-:W-:-:S02]  /*2dc0*/  LOP3.LUT R4, R48, R4, R49, 0x60, !PT ;  /* 0x0000000430047212 */ /* 0x000fc400078e6031 */
[----:B------:R-:W-:Y:S01]  /*2dd0*/  VOTE.ANY R48, PT, !P2 ;  /* 0x0000000000307806 */ /* 0x000fe200050e0100 */
[----:B------:R-:W-:Y:S01]  /*2de0*/  VIADD R53, R53, 0xffffffff ;  /* 0xffffffff35357836 */ /* 0x000fe20000000000 */
[--C-:B------:R-:W-:Y:S01]  /*2df0*/  SHF.R.U32.HI R51, RZ, UR10, R32.reuse ;  /* 0x0000000aff337c19 */ /* 0x100fe20008011620 */
[----:B------:R0:W-:Y:S01]  /*2e00*/  @!P0 STS [R46], R47 ;  /* 0x0000002f2e008388 */ /* 0x0001e20000000800 */
[----:B------:R-:W-:Y:S01]  /*2e10*/  LOP3.LUT R5, R4, R48, R5, 0x60, !PT ;  /* 0x0000003004057212 */ /* 0x000fe200078e6005 */
[----:B------:R-:W-:Y:S01]  /*2e20*/  IMAD.SHL.U32 R4, R82, 0x4, RZ ;  /* 0x0000000452047824 */ /* 0x000fe200078e00ff */
[----:B------:R-:W-:Y:S02]  /*2e30*/  VOTE.ANY R52, PT, !P4 ;  /* 0x0000000000347806 */ /* 0x000fe400060e0100 */
[----:B------:R-:W-:Y:S02]  /*2e40*/  LOP3.LUT R51, R51, 0x1, RZ, 0xc0, !PT ;  /* 0x0000000133337812 */ /* 0x000fe400078ec0ff */
[----:B------:R-:W-:-:S02]  /*2e50*/  SHF.R.U32.HI R49, RZ, UR11, R32 ;  /* 0x0000000bff317c19 */ /* 0x000fc40008011620 */
[----:B0-----:R-:W-:Y:S02]  /*2e60*/  SHF.R.U32.HI R46, RZ, UR12, R32 ;  /* 0x0000000cff2e7c19 */ /* 0x001fe40008011620 */
[----:B------:R-:W-:Y:S02]  /*2e70*/  LOP3.LUT R52, R54, R52, R53, 0x60, !PT ;  /* 0x0000003436347212 */ /* 0x000fe400078e6035 */
[----:B------:R-:W-:Y:S02]  /*2e80*/  LOP3.LUT R53, R46, 0x1, RZ, 0xc0, !PT ;  /* 0x000000012e357812 */ /* 0x000fe400078ec0ff */
[----:B------:R-:W-:Y:S02]  /*2e90*/  LOP3.LUT R47, R4, 0x3fc, RZ, 0xc0, !PT ;  /* 0x000003fc042f7812 */ /* 0x000fe400078ec0ff */
[----:B------:R-:W-:Y:S02]  /*2ea0*/  ISETP.NE.U32.AND P0, PT, R51, 0x1, PT ;  /* 0x000000013300780c */ /* 0x000fe40003f05070 */
[----:B------:R-:W-:-:S02]  /*2eb0*/  SHF.L.U32 R46, R5, R16, RZ ;  /* 0x00000010052e7219 */ /* 0x000fc400000006ff */
[----:B------:R-:W-:Y:S01]  /*2ec0*/  LOP3.LUT R49, R49, 0x1, RZ, 0xc0, !PT ;  /* 0x0000000131317812 */ /* 0x000fe200078ec0ff */
[----:B------:R-:W-:Y:S01]  /*2ed0*/  IMAD.IADD R4, R50, 0x1, R47 ;  /* 0x0000000132047824 */ /* 0x000fe200078e022f */
[----:B------:R-:W-:Y:S02]  /*2ee0*/  SHF.R.U32.HI R54, RZ, UR7, R33 ;  /* 0x00000007ff367c19 */ /* 0x000fe40008011621 */
[----:B------:R-:W-:Y:S01]  /*2ef0*/  ISETP.NE.U32.AND P2, PT, R49, 0x1, PT ;  /* 0x000000013100780c */ /* 0x000fe20003f45070 */
[----:B------:R-:W0:Y:S01]  /*2f00*/  POPC R46, R46 ;  /* 0x0000002e002e7309 */ /* 0x000e220000000000 */
[----:B------:R-:W1:Y:S01]  /*2f10*/  LDS R47, [R4] ;  /* 0x00000000042f7984 */ /* 0x000e620000000800 */
[----:B------:R-:W-:Y:S01]  /*2f20*/  ISETP.NE.U32.AND P3, PT, R53, 0x1, PT ;  /* 0x000000013500780c */ /* 0x000fe20003f65070 */
[----:B------:R-:W-:Y:S01]  /*2f30*/  VIADD R51, R51, 0xffffffff ;  /* 0xffffffff33337836 */ /* 0x000fe20000000000 */
[----:B------:R-:W-:Y:S02]  /*2f40*/  LOP3.LUT R54, R54, 0x1, RZ, 0xc0, !PT ;  /* 0x0000000136367812 */ /* 0x000fe400078ec0ff */
[----:B------:R-:W-:-:S02]  /*2f50*/  VOTE.ANY R48, PT, !P0 ;  /* 0x0000000000307806 */ /* 0x000fc400040e0100 */
[----:B------:R-:W-:Y:S01]  /*2f60*/  ISETP.NE.U32.AND P4, PT, R54, 0x1, PT ;  /* 0x000000013600780c */ /* 0x000fe20003f85070 */
[----:B------:R-:W-:Y:S01]  /*2f70*/  VIADD R49, R49, 0xffffffff ;  /* 0xffffffff31317836 */ /* 0x000fe20000000000 */
[----:B------:R-:W-:Y:S02]  /*2f80*/  LOP3.LUT R48, R52, R48, R51, 0x60, !PT ;  /* 0x0000003034307212 */ /* 0x000fe400078e6033 */
[----:B------:R-:W-:Y:S01]  /*2f90*/  VOTE.ANY R51, PT, !P2 ;  /* 0x0000000000337806 */ /* 0x000fe200050e0100 */
[----:B------:R-:W-:Y:S01]  /*2fa0*/  VIADD R53, R53, 0xffffffff ;  /* 0xffffffff35357836 */ /* 0x000fe20000000000 */
[----:B------:R-:W-:Y:S02]  /*2fb0*/  SHF.R.U32.HI R52, RZ, UR13, R32 ;  /* 0x0000000dff347c19 */ /* 0x000fe40008011620 */
[----:B0-----:R-:W-:Y:S02]  /*2fc0*/  ISETP.NE.AND P0, PT, R46, 0x1, PT ;  /* 0x000000012e00780c */ /* 0x001fe40003f05270 */
[----:B------:R-:W-:-:S02]  /*2fd0*/  LOP3.LUT R48, R48, R51, R49, 0x60, !PT ;  /* 0x0000003330307212 */ /* 0x000fc400078e6031 */
[----:B------:R-:W-:Y:S02]  /*2fe0*/  VOTE.ANY R49, PT, !P3 ;  /* 0x0000000000317806 */ /* 0x000fe400058e0100 */
[----:B------:R-:W-:Y:S01]  /*2ff0*/  SHF.R.U32.HI R61, RZ, UR6, R33 ;  /* 0x00000006ff3d7c19 */ /* 0x000fe20008011621 */
[----:B------:R-:W-:Y:S01]  /*3000*/  VIADD R54, R54, 0xffffffff ;  /* 0xffffffff36367836 */ /* 0x000fe20000000000 */
[----:B------:R-:W-:Y:S02]  /*3010*/  LOP3.LUT R52, R52, 0x1, RZ, 0xc0, !PT ;  /* 0x0000000134347812 */ /* 0x000fe400078ec0ff */
[----:B------:R-:W-:Y:S02]  /*3020*/  LOP3.LUT R49, R48, R49, R53, 0x60, !PT ;  /* 0x0000003130317212 */ /* 0x000fe400078e6035 */
[----:B------:R-:W-:Y:S02]  /*3030*/  VOTE.ANY R51, PT, !P4 ;  /* 0x0000000000337806 */ /* 0x000fe400060e0100 */
[----:B------:R-:W-:-:S02]  /*3040*/  LOP3.LUT R55, R61, 0x1, RZ, 0xc0, !PT ;  /* 0x000000013d377812 */ /* 0x000fc400078ec0ff */
[----:B------:R-:W-:Y:S02]  /*3050*/  SHF.R.U32.HI R48, RZ, UR14, R32 ;  /* 0x0000000eff307c19 */ /* 0x000fe40008011620 */
[----:B------:R-:W-:Y:S02]  /*3060*/  ISETP.NE.U32.AND P3, PT, R52, 0x1, PT ;  /* 0x000000013400780c */ /* 0x000fe40003f65070 */
[----:B------:R-:W-:Y:S02]  /*3070*/  LOP3.LUT R74, R51, R54, RZ, 0x3c, !PT ;  /* 0x00000036334a7212 */ /* 0x000fe400078e3cff */
[----:B------:R-:W-:Y:S02]  /*3080*/  ISETP.NE.U32.AND P4, PT, R55, 0x1, PT ;  /* 0x000000013700780c */ /* 0x000fe40003f85070 */
[----:B------:R-:W-:Y:S02]  /*3090*/  SHF.R.U32.HI R51, RZ, UR10, R33 ;  /* 0x0000000aff337c19 */ /* 0x000fe40008011621 */
[----:B------:R-:W-:-:S02]  /*30a0*/  LOP3.LUT R53, R48, 0x1, RZ, 0xc0, !PT ;  /* 0x0000000130357812 */ /* 0x000fc400078ec0ff */
[----:B------:R-:W1:Y:S01]  /*30b0*/  @!P0 POPC R48, R5 ;  /* 0x0000000500308309 */ /* 0x000e620000000000 */
[----:B------:R-:W-:Y:S02]  /*30c0*/  SHF.R.U32.HI R54, RZ, UR15, R32 ;  /* 0x0000000fff367c19 */ /* 0x000fe40008011620 */
[----:B------:R-:W-:Y:S02]  /*30d0*/  LOP3.LUT R75, R51, 0x1, RZ, 0xc0, !PT ;  /* 0x00000001334b7812 */ /* 0x000fe400078ec0ff */
[----:B------:R-:W-:Y:S02]  /*30e0*/  ISETP.NE.U32.AND P2, PT, R53, 0x1, PT ;  /* 0x000000013500780c */ /* 0x000fe40003f45070 */
[----:B------:R-:W-:Y:S02]  /*30f0*/  LOP3.LUT R54, R54, 0x1, RZ, 0xc0, !PT ;  /* 0x0000000136367812 */ /* 0x000fe400078ec0ff */
[----:B------:R-:W-:Y:S01]  /*3100*/  ISETP.NE.U32.AND P5, PT, R75, 0x1, PT ;  /* 0x000000014b00780c */ /* 0x000fe20003fa5070 */
[----:B------:R-:W-:Y:S01]  /*3110*/  VIADD R55, R55, 0xffffffff ;  /* 0xffffffff37377836 */ /* 0x000fe20000000000 */
[----:B------:R-:W-:Y:S01]  /*3120*/  VOTE.ANY R51, PT, !P3 ;  /* 0x0000000000337806 */ /* 0x000fe200058e0100 */
[----:B------:R-:W-:Y:S01]  /*3130*/  VIADD R52, R52, 0xffffffff ;  /* 0xffffffff34347836 */ /* 0x000fe20000000000 */
[----:B------:R-:W-:-:S02]  /*3140*/  ISETP.NE.U32.AND P3, PT, R54, 0x1, PT ;  /* 0x000000013600780c */ /* 0x000fc40003f65070 */
[----:B------:R-:W-:Y:S01]  /*3150*/  VOTE.ANY R72, PT, !P4 ;  /* 0x0000000000487806 */ /* 0x000fe200060e0100 */
[----:B-1----:R-:W-:Y:S01]  /*3160*/  @!P0 IMAD.IADD R5, R47, 0x1, R48 ;  /* 0x000000012f058824 */ /* 0x002fe200078e0230 */
[----:B------:R-:W-:Y:S01]  /*3170*/  SHF.R.U32.HI R76, RZ, UR11, R33 ;  /* 0x0000000bff4c7c19 */ /* 0x000fe20008011621 */
[----:B------:R-:W-:Y:S01]  /*3180*/  VIADD R48, R53, 0xffffffff ;  /* 0xffffffff35307836 */ /* 0x000fe20000000000 */
[----:B------:R-:W-:Y:S02]  /*3190*/  LOP3.LUT R55, R74, R72, R55, 0x60, !PT ;  /* 0x000000484a377212 */ /* 0x000fe400078e6037 */
[----:B------:R-:W-:Y:S02]  /*31a0*/  LOP3.LUT R49, R49, R51, R52, 0x60, !PT ;  /* 0x0000003331317212 */ /* 0x000fe400078e6034 */
[----:B------:R-:W-:Y:S02]  /*31b0*/  SHF.R.U32.HI R72, RZ, UR12, R33 ;  /* 0x0000000cff487c19 */ /* 0x000fe40008011621 */
[----:B------:R-:W-:Y:S01]  /*31c0*/  VOTE.ANY R51, PT, !P2 ;  /* 0x0000000000337806 */ /* 0x000fe200050e0100 */
[----:B------:R-:W-:Y:S01]  /*31d0*/  VIADD R52, R75, 0xffffffff ;  /* 0xffffffff4b347836 */ /* 0x000fe20000000000 */
[----:B------:R-:W-:-:S02]  /*31e0*/  LOP3.LUT R76, R76, 0x1, RZ, 0xc0, !PT ;  /* 0x000000014c4c7812 */ /* 0x000fc400078ec0ff */
[----:B------:R-:W-:Y:S02]  /*31f0*/  VOTE.ANY R53, PT, !P5 ;  /* 0x0000000000357806 */ /* 0x000fe400068e0100 */
[----:B------:R-:W-:Y:S02]  /*3200*/  LOP3.LUT R72, R72, 0x1, RZ, 0xc0, !PT ;  /* 0x0000000148487812 */ /* 0x000fe400078ec0ff */
[----:B------:R-:W-:Y:S01]  /*3210*/  LOP3.LUT R48, R49, R51, R48, 0x60, !PT ;  /* 0x0000003331307212 */ /* 0x000fe200078e6030 */
[----:B------:R-:W-:Y:S01]  /*3220*/  VIADD R49, R54, 0xffffffff ;  /* 0xffffffff36317836 */ /* 0x000fe20000000000 */
[----:B------:R0:W-:Y:S01]  /*3230*/  @!P0 STS [R4], R5 ;  /* 0x0000000504008388 */ /* 0x0001e20000000800 */
[----:B------:R-:W-:Y:S02]  /*3240*/  VOTE.ANY R51, PT, !P3 ;  /* 0x0000000000337806 */ /* 0x000fe400058e0100 */
[----:B------:R-:W-:Y:S02]  /*3250*/  ISETP.NE.U32.AND P4, PT, R76, 0x1, PT ;  /* 0x000000014c00780c */ /* 0x000fe40003f85070 */
[----:B------:R-:W-:Y:S01]  /*3260*/  LOP3.LUT R53, R55, R53, R52, 0x60, !PT ;  /* 0x0000003537357212 */ /* 0x000fe200078e6034 */
[----:B------:R-:W-:Y:S01]  /*3270*/  IMAD.SHL.U32 R52, R78, 0x4, RZ ;  /* 0x000000044e347824 */ /* 0x000fe200078e00ff */
[----:B------:R-:W-:-:S02]  /*3280*/  ISETP.NE.U32.AND P0, PT, R72, 0x1, PT ;  /* 0x000000014800780c */ /* 0x000fc40003f05070 */
[----:B0-----:R-:W-:Y:S02]  /*3290*/  LOP3.LUT R5, R48, R51, R49, 0x60, !PT ;  /* 0x0000003330057212 */ /* 0x001fe400078e6031 */
[----:B------:R-:W-:Y:S02]  /*32a0*/  SHF.R.U32.HI R55, RZ, UR13, R33 ;  /* 0x0000000dff377c19 */ /* 0x000fe40008011621 */
[----:B------:R-:W-:Y:S02]  /*32b0*/  LOP3.LUT R49, R52, 0x3fc, RZ, 0xc0, !PT ;  /* 0x000003fc34317812 */ /* 0x000fe400078ec0ff */
[----:B------:R-:W-:Y:S02]  /*32c0*/  SHF.L.U32 R48, R5, R16, RZ ;  /* 0x0000001005307219 */ /* 0x000fe400000006ff */
[----:B------:R-:W-:Y:S01]  /*32d0*/  LOP3.LUT R55, R55, 0x1, RZ, 0xc0, !PT ;  /* 0x0000000137377812 */ /* 0x000fe200078ec0ff */
[----:B------:R-:W-:Y:S01]  /*32e0*/  IMAD.IADD R4, R50, 0x1, R49 ;  /* 0x0000000132047824 */ /* 0x000fe200078e0231 */
[----:B------:R-:W-:Y:S01]  /*32f0*/  VOTE.ANY R54, PT, !P4 ;  /* 0x0000000000367806 */ /* 0x000fe200060e0100 */
[----:B------:R-:W-:Y:S01]  /*3300*/  VIADD R76, R76, 0xffffffff ;  /* 0xffffffff4c4c7836 */ /* 0x000fe20000000000 */
[----:B------:R-:W-:Y:S01]  /*3310*/  VOTE.ANY R51, PT, !P0 ;  /* 0x0000000000337806 */ /* 0x000fe200040e0100 */
[----:B------:R-:W0:Y:S01]  /*3320*/  POPC R48, R48 ;  /* 0x0000003000307309 */ /* 0x000e220000000000 */
[----:B------:R-:W-:Y:S01]  /*3330*/  ISETP.NE.U32.AND P0, PT, R55, 0x1, PT ;  /* 0x000000013700780c */ /* 0x000fe20003f05070 */
[----:B------:R-:W-:Y:S01]  /*3340*/  VIADD R72, R72, 0xffffffff ;  /* 0xffffffff48487836 */ /* 0x000fe20000000000 */
[----:B------:R-:W1:Y:S01]  /*3350*/  LDS R49, [R4] ;  /* 0x0000000004317984 */ /* 0x000e620000000800 */
[----:B------:R-:W-:-:S02]  /*3360*/  LOP3.LUT R53, R53, R54, R76, 0x60, !PT ;  /* 0x0000003635357212 */ /* 0x000fc400078e604c */
[--C-:B------:R-:W-:Y:S02]  /*3370*/  SHF.R.U32.HI R52, RZ, UR14, R33.reuse ;  /* 0x0000000eff347c19 */ /* 0x100fe40008011621 */
[----:B------:R-:W-:Y:S02]  /*3380*/  LOP3.LUT R51, R53, R51, R72, 0x60, !PT ;  /* 0x0000003335337212 */ /* 0x000fe400078e6048 */
[----:B--2---:R-:W-:Y:S02]  /*3390*/  SHF.R.U32.HI R53, RZ, UR7, R36 ;  /* 0x00000007ff357c19 */ /* 0x004fe40008011624 */
[----:B------:R-:W-:Y:S02]  /*33a0*/  LOP3.LUT R72, R52, 0x1, RZ, 0xc0, !PT ;  /* 0x0000000134487812 */ /* 0x000fe400078ec0ff */
[----:B------:R-:W-:Y:S02]  /*33b0*/  LOP3.LUT R76, R53, 0x1, RZ, 0xc0, !PT ;  /* 0x00000001354c7812 */ /* 0x000fe400078ec0ff */
[----:B------:R-:W-:Y:S01]  /*33c0*/  VOTE.ANY R53, PT, !P0 ;  /* 0x0000000000357806 */ /* 0x000fe200040e0100 */
[----:B------:R-:W-:Y:S01]  /*33d0*/  IMAD.SHL.U32 R52, R61, 0x4, RZ ;  /* 0x000000043d347824 */ /* 0x000fe200078e00ff */
[----:B------:R-:W-:-:S02]  /*33e0*/  SHF.R.U32.HI R75, RZ, UR15, R33 ;  /* 0x0000000fff4b7c19 */ /* 0x000fc40008011621 */
[----:B0-----:R-:W-:Y:S02]  /*33f0*/  ISETP.NE.AND P0, PT, R48, 0x1, PT ;  /* 0x000000013000780c */ /* 0x001fe40003f05270 */
[----:B------:R-:W-:Y:S01]  /*3400*/  ISETP.NE.U32.AND P2, PT, R72, 0x1, PT ;  /* 0x000000014800780c */ /* 0x000fe20003f45070 */
[----:B------:R-:W-:Y:S01]  /*3410*/  VIADD R54, R55, 0xffffffff ;  /* 0xffffffff37367836 */ /* 0x000fe20000000000 */
[----:B------:R-:W-:Y:S02]  /*3420*/  LOP3.LUT R75, R75, 0x1, RZ, 0xc0, !PT ;  /* 0x000000014b4b7812 */ /* 0x000fe400078ec0ff */
[----:B------:R-:W-:Y:S02]  /*3430*/  LOP3.LUT R55, R52, 0x3fc, RZ, 0xc0, !PT ;  /* 0x000003fc34377812 */ /* 0x000fe400078ec0ff */
[----:B------:R-:W-:Y:S02]  /*3440*/  ISETP.NE.U32.AND P5, PT, R76, 0x1, PT ;  /* 0x000000014c00780c */ /* 0x000fe40003fa5070 */
[----:B------:R-:W-:-:S02]  /*3450*/  SHF.R.U32.HI R74, RZ, UR6, R36 ;  /* 0x00000006ff4a7c19 */ /* 0x000fc40008011624 */
[----:B------:R-:W-:Y:S01]  /*3460*/  ISETP.NE.U32.AND P3, PT, R75, 0x1, PT ;  /* 0x000000014b00780c */ /* 0x000fe20003f65070 */
[----:B------:R-:W-:Y:S01]  /*3470*/  IMAD.IADD R52, R50, 0x1, R55 ;  /* 0x0000000132347824 */ /* 0x000fe200078e0237 */
[----:B------:R-:W-:Y:S02]  /*3480*/  LOP3.LUT R51, R51, R53, R54, 0x60, !PT ;  /* 0x0000003533337212 */ /* 0x000fe400078e6036 */
[----:B------:R-:W-:Y:S01]  /*3490*/  SHF.R.U32.HI R54, RZ, UR10, R36 ;  /* 0x0000000aff367c19 */ /* 0x000fe20008011624 */
[----:B------:R0:W1:Y:S01]  /*34a0*/  @!P0 POPC R50, R5 ;  /* 0x0000000500328309 */ /* 0x0000620000000000 */
[----:B------:R-:W-:Y:S01]  /*34b0*/  LOP3.LUT R55, R74, 0x1, RZ, 0xc0, !PT ;  /* 0x000000014a377812 */ /* 0x000fe200078ec0ff */
[----:B------:R-:W-:Y:S01]  /*34c0*/  VIADD R72, R72, 0xffffffff ;  /* 0xffffffff48487836 */ /* 0x000fe20000000000 */
[----:B------:R-:W-:Y:S02]  /*34d0*/  LOP3.LUT R80, R54, 0x1, RZ, 0xc0, !PT ;  /* 0x0000000136507812 */ /* 0x000fe400078ec0ff */
[----:B------:R-:W-:-:S02]  /*34e0*/  ISETP.NE.U32.AND P4, PT, R55, 0x1, PT ;  /* 0x000000013700780c */ /* 0x000fc40003f85070 */
[----:B------:R-:W-:Y:S01]  /*34f0*/  VOTE.ANY R53, PT, !P2 ;  /* 0x0000000000357806 */ /* 0x000fe200050e0100 */
[----:B------:R-:W-:Y:S01]  /*3500*/  VIADD R76, R76, 0xffffffff ;  /* 0xffffffff4c4c7836 */ /* 0x000fe20000000000 */
[----:B------:R-:W-:Y:S01]  /*3510*/  ISETP.NE.U32.AND P2, PT, R80, 0x1, PT ;  /* 0x000000015000780c */ /* 0x000fe20003f45070 */
[----:B------:R-:W-:Y:S01]  /*3520*/  VIADD R54, R75, 0xffffffff ;  /* 0xffffffff4b367836 */ /* 0x000fe20000000000 */
[----:B------:R-:W-:Y:S02]  /*3530*/  LOP3.LUT R51, R51, R53, R72, 0x60, !PT ;  /* 0x0000003533337212 */ /* 0x000fe400078e6048 */
[----:B------:R-:W-:Y:S02]  /*3540*/  VOTE.ANY R79, PT, !P5 ;  /* 0x00000000004f7806 */ /* 0x000fe400068e0100 */
[----:B------:R-:W-:Y:S02]  /*3550*/  VOTE.ANY R53, PT, !P3 ;  /* 0x0000000000357806 */ /* 0x000fe400058e0100 */
[----:B------:R-:W-:-:S02]  /*3560*/  LOP3.LUT R76, R79, R76, RZ, 0x3c, !PT ;  /* 0x0000004c4f4c7212 */ /* 0x000fc400078e3cff */
[----:B0-----:R-:W-:Y:S02]  /*3570*/  LOP3.LUT R5, R51, R53, R54, 0x60, !PT ;  /* 0x0000003533057212 */ /* 0x001fe400078e6036 */
[--C-:B------:R-:W-:Y:S01]  /*3580*/  SHF.R.U32.HI R79, RZ, UR11, R36.reuse ;  /* 0x0000000bff4f7c19 */ /* 0x100fe20008011624 */
[----:B------:R-:W-:Y:S01]  /*3590*/  VIADD R55, R55, 0xffffffff ;  /* 0xffffffff37377836 */ /* 0x000fe20000000000 */
[----:B------:R-:W-:Y:S01]  /*35a0*/  SHF.R.U32.HI R51, RZ, UR12, R36 ;  /* 0x0000000cff337c19 */ /* 0x000fe20008011624 */
[----:B-1----:R-:W-:Y:S01]  /*35b0*/  @!P0 IMAD.IADD R53, R49, 0x1, R50 ;  /* 0x0000000131358824 */ /* 0x002fe200078e0232 */
[----:B------:R-:W-:Y:S02]  /*35c0*/  VOTE.ANY R72, PT, !P4 ;  /* 0x0000000000487806 */ /* 0x000fe400060e0100 */
[----:B------:R-:W-:Y:S02]  /*35d0*/  SHF.L.U32 R50, R5, R16, RZ ;  /* 0x0000001005327219 */ /* 0x000fe400000006ff */
[----:B------:R-:W-:Y:S01]  /*35e0*/  LOP3.LUT R79, R79, 0x1, RZ, 0xc0, !PT ;  /* 0x000000014f4f7812 */ /* 0x000fe200078ec0ff */
[----:B------:R-:W-:Y:S01]  /*35f0*/  VIADD R80, R80, 0xffffffff ;  /* 0xffffffff50507836 */ /* 0x000fe20000000000 */
[----:B------:R-:W-:-:S02]  /*3600*/  LOP3.LUT R75, R51, 0x1, RZ, 0xc0, !PT ;  /* 0x00000001334b7812 */ /* 0x000fc400078ec0ff */
[----:B------:R-:W-:Y:S02]  /*3610*/  VOTE.ANY R51, PT, !P2 ;  /* 0x0000000000337806 */ /* 0x000fe400050e0100 */
[----:B------:R-:W-:Y:S01]  /*3620*/  LOP3.LUT R55, R76, R72, R55, 0x60, !PT ;  /* 0x000000484c377212 */ /* 0x000fe200078e6037 */
[----:B------:R0:W-:Y:S01]  /*3630*/  @!P0 STS [R4], R53 ;  /* 0x0000003504008388 */ /* 0x0001e20000000800 */
[----:B------:R-:W-:Y:S01]  /*3640*/  ISETP.NE.U32.AND P3, PT, R79, 0x1, PT ;  /* 0x000000014f00780c */ /* 0x000fe20003f65070 */
[----:B------:R-:W1:Y:S01]  /*3650*/  POPC R50, R50 ;  /* 0x0000003200327309 */ /* 0x000e620000000000 */
[----:B------:R-:W-:Y:S02]  /*3660*/  ISETP.NE.U32.AND P0, PT, R75, 0x1, PT ;  /* 0x000000014b00780c */ /* 0x000fe40003f05070 */
[----:B------:R-:W-:Y:S02]  /*3670*/  LOP3.LUT R55, R55, R51, R80, 0x60, !PT ;  /* 0x0000003337377212 */ /* 0x000fe400078e6050 */
[----:B------:R-:W2:Y:S01]  /*3680*/  LDS R51, [R52] ;  /* 0x0000000034337984 */ /* 0x000ea20000000800 */
[----:B------:R-:W-:Y:S01]  /*3690*/  SHF.R.U32.HI R76, RZ, UR13, R36 ;  /* 0x0000000dff4c7c19 */ /* 0x000fe20008011624 */
[----:B------:R-:W-:-:S03]  /*36a0*/  VIADD R54, R79, 0xffffffff ;  /* 0xffffffff4f367836 */ /* 0x000fc60000000000 */
[----:B------:R-:W-:Y:S02]  /*36b0*/  LOP3.LUT R76, R76, 0x1, RZ, 0xc0, !PT ;  /* 0x000000014c4c7812 */ /* 0x000fe400078ec0ff */
[----:B------:R-:W-:Y:S02]  /*36c0*/  VOTE.ANY R72, PT, !P3 ;  /* 0x0000000000487806 */ /* 0x000fe400058e0100 */
[----:B------:R-:W-:Y:S02]  /*36d0*/  ISETP.NE.U32.AND P2, PT, R76, 0x1, PT ;  /* 0x000000014c00780c */ /* 0x000fe40003f45070 */
[----:B0-----:R-:W-:Y:S01]  /*36e0*/  VOTE.ANY R4, PT, !P0 ;  /* 0x0000000000047806 */ /* 0x001fe200040e0100 */
[----:B------:R-:W-:Y:S01]  /*36f0*/  VIADD R75, R75, 0xffffffff ;  /* 0xffffffff4b4b7836 */ /* 0x000fe20000000000 */
[----:B-1----:R-:W-:Y:S02]  /*3700*/  ISETP.NE.AND P0, PT, R50, 0x1, PT ;  /* 0x000000013200780c */ /* 0x002fe40003f05270 */
[----:B------:R-:W-:-:S02]  /*3710*/  LOP3.LUT R54, R55, R72, R54, 0x60, !PT ;  /* 0x0000004837367212 */ /* 0x000fc400078e6036 */
[--C-:B------:R-:W-:Y:S02]  /*3720*/  SHF.R.U32.HI R55, RZ, UR14, R36.reuse ;  /* 0x0000000eff377c19 */ /* 0x100fe40008011624 */
[----:B------:R-:W-:Y:S02]  /*3730*/  LOP3.LUT R75, R54, R4, R75, 0x60, !PT ;  /* 0x00000004364b7212 */ /* 0x000fe400078e604b */
[----:B------:R-:W-:Y:S02]  /*3740*/  LOP3.LUT R55, R55, 0x1, RZ, 0xc0, !PT ;  /* 0x0000000137377812 */ /* 0x000fe400078ec0ff */
[----:B------:R-:W-:Y:S02]  /*3750*/  SHF.R.U32.HI R53, RZ, UR7, R39 ;  /* 0x00000007ff357c19 */ /* 0x000fe40008011627 */
[----:B------:R-:W-:Y:S01]  /*3760*/  SHF.R.U32.HI R54, RZ, UR15, R36 ;  /* 0x0000000fff367c19 */ /* 0x000fe20008011624 */
[----:B------:R-:W-:Y:S01]  /*3770*/  VIADD R76, R76, 0xffffffff ;  /* 0xffffffff4c4c7836 */ /* 0x000fe20000000000 */
[----:B------:R-:W-:-:S02]  /*3780*/  ISETP.NE.U32.AND P3, PT, R55, 0x1, PT ;  /* 0x000000013700780c */ /* 0x000fc40003f65070 */
[----:B------:R-:W-:Y:S02]  /*3790*/  LOP3.LUT R80, R53, 0x1, RZ, 0xc0, !PT ;  /* 0x0000000135507812 */ /* 0x000fe400078ec0ff */
[----:B------:R-:W-:Y:S02]  /*37a0*/  VOTE.ANY R53, PT, !P2 ;  /* 0x0000000000357806 */ /* 0x000fe400050e0100 */
[----:B------:R-:W-:Y:S02]  /*37b0*/  LOP3.LUT R79, R54, 0x1, RZ, 0xc0, !PT ;  /* 0x00000001364f7812 */ /* 0x000fe400078ec0ff */
[----:B------:R-:W-:Y:S01]  /*37c0*/  SHF.R.U32.HI R4, RZ, UR6, R39 ;  /* 0x00000006ff047c19 */ /* 0x000fe20008011627 */
[----:B------:R0:W2:Y:S01]  /*37d0*/  @!P0 POPC R54, R5 ;  /* 0x0000000500368309 */ /* 0x0000a20000000000 */
[----:B------:R-:W-:Y:S02]  /*37e0*/  LOP3.LUT R75, R75, R53, R76, 0x60, !PT ;  /* 0x000000354b4b7212 */ /* 0x000fe400078e604c */
[----:B------:R-:W-:-:S02]  /*37f0*/  ISETP.NE.U32.AND P5, PT, R80, 0x1, PT ;  /* 0x000000015000780c */ /* 0x000fc40003fa5070 */
[----:B------:R-:W-:Y:S02]  /*3800*/  LOP3.LUT R76, R4, 0x1, RZ, 0xc0, !PT ;  /* 0x00000001044c7812 */ /* 0x000fe400078ec0ff */
[----:B------:R-:W-:Y:S02]  /*3810*/  ISETP.NE.U32.AND P2, PT, R79, 0x1, PT ;  /* 0x000000014f00780c */ /* 0x000fe40003f45070 */
[----:B------:R-:W-:Y:S01]  /*3820*/  SHF.R.U32.HI R53, RZ, UR10, R39 ;  /* 0x0000000aff357c19 */ /* 0x000fe20008011627 */
[----:B------:R-:W-:Y:S01]  /*3830*/  VIADD R72, R55, 0xffffffff ;  /* 0xffffffff37487836 */ /* 0x000fe20000000000 */
[----:B------:R-:W-:Y:S02]  /*3840*/  ISETP.NE.U32.AND P4, PT, R76, 0x1, PT ;  /* 0x000000014c00780c */ /* 0x000fe40003f85070 */
[----:B------:R-:W-:Y:S02]  /*3850*/  VOTE.ANY R55, PT, !P3 ;  /* 0x0000000000377806 */ /* 0x000fe400058e0100 */
[----:B------:R-:W-:-:S02]  /*3860*/  LOP3.LUT R53, R53, 0x1, RZ, 0xc0, !PT ;  /* 0x0000000135357812 */ /* 0x000fc400078ec0ff */
[----:B0-----:R-:W-:Y:S01]  /*3870*/  LOP3.LUT R5, R75, R55, R72, 0x60, !PT ;  /* 0x000000374b057212 */ /* 0x001fe200078e6048 */
[----:B--2---:R-:W-:Y:S01]  /*3880*/  @!P0 IMAD.IADD R55, R51, 0x1, R54 ;  /* 0x0000000133378824 */ /* 0x004fe200078e0236 */
[----:B------:R-:W-:Y:S01]  /*3890*/  ISETP.NE.U32.AND P3, PT, R53, 0x1, PT ;  /* 0x000000013500780c */ /* 0x000fe20003f65070 */
[----:B------:R-:W-:Y:S01]  /*38a0*/  VIADD R80, R80, 0xffffffff ;  /* 0xffffffff50507836 */ /* 0x000fe20000000000 */
[----:B------:R-:W-:Y:S01]  /*38b0*/  VOTE.ANY R81, PT, !P5 ;  /* 0x0000000000517806 */ /* 0x000fe200068e0100 */
[----:B------:R-:W-:Y:S01]  /*38c0*/  VIADD R54, R79, 0xffffffff ;  /* 0xffffffff4f367836 */ /* 0x000fe20000000000 */
[----:B------:R-:W-:Y:S01]  /*38d0*/  VOTE.ANY R72, PT, !P2 ;  /* 0x0000000000487806 */ /* 0x000fe200050e0100 */
[----:B------:R-:W-:Y:S01]  /*38e0*/  VIADD R76, R76, 0xffffffff ;  /* 0xffffffff4c4c7836 */ /* 0x000fe20000000000 */
[----:B------:R-:W-:Y:S02]  /*38f0*/  LOP3.LUT R80, R81, R80, RZ, 0x3c, !PT ;  /* 0x0000005051507212 */ /* 0x000fe400078e3cff */
[----:B------:R-:W-:-:S02]  /*3900*/  VOTE.ANY R75, PT, !P4 ;  /* 0x00000000004b7806 */ /* 0x000fc400060e0100 */
[----:B------:R-:W-:Y:S01]  /*3910*/  LOP3.LUT R5, R5, R72, R54, 0x60, !PT ;  /* 0x0000004805057212 */ /* 0x000fe200078e6036 */
[----:B------:R-:W-:Y:S01]  /*3920*/  IMAD.SHL.U32 R54, R74, 0x4, RZ ;  /* 0x000000044a367824 */ /* 0x000fe200078e00ff */
[----:B------:R-:W-:Y:S02]  /*3930*/  SHF.R.U32.HI R72, RZ, UR11, R39 ;  /* 0x0000000bff487c19 */ /* 0x000fe40008011627 */
[----:B------:R-:W-:Y:S02]  /*3940*/  LOP3.LUT R75, R80, R75, R76, 0x60, !PT ;  /* 0x0000004b504b7212 */ /* 0x000fe400078e604c */
[----:B------:R-:W-:Y:S01]  /*3950*/  LOP3.LUT R80, R72, 0x1, RZ, 0xc0, !PT ;  /* 0x0000000148507812 */ /* 0x000fe200078ec0ff */
[----:B------:R-:W-:Y:S01]  /*3960*/  VIADD R72, R53, 0xffffffff ;  /* 0xffffffff35487836 */ /* 0x000fe20000000000 */
[----:B------:R0:W-:Y:S01]  /*3970*/  @!P0 STS [R52], R55 ;  /* 0x0000003734008388 */ /* 0x0001e20000000800 */
[----:B------:R-:W-:Y:S02]  /*3980*/  LEA R76, R28, UR16, 0xa ;  /* 0x000000101c4c7c11 */ /* 0x000fe4000f8e50ff */
[----:B------:R-:W-:-:S02]  /*3990*/  VOTE.ANY R79, PT, !P3 ;  /* 0x00000000004f7806 */ /* 0x000fc400058e0100 */
[----:B------:R-:W-:Y:S02]  /*39a0*/  LOP3.LUT R53, R54, 0x3fc, RZ, 0xc0, !PT ;  /* 0x000003fc36357812 */ /* 0x000fe400078ec0ff */
[----:B------:R-:W-:Y:S02]  /*39b0*/  ISETP.NE.U32.AND P0, PT, R80, 0x1, PT ;  /* 0x000000015000780c */ /* 0x000fe40003f05070 */
[----:B0-----:R-:W-:Y:S02]  /*39c0*/  SHF.L.U32 R52, R5, R16, RZ ;  /* 0x0000001005347219 */ /* 0x001fe400000006ff */
[----:B------:R-:W-:Y:S02]  /*39d0*/  SHF.R.U32.HI R81, RZ, UR12, R39 ;  /* 0x0000000cff517c19 */ /* 0x000fe40008011627 */
[----:B------:R-:W-:Y:S01]  /*39e0*/  LOP3.LUT R75, R75, R79, R72, 0x60, !PT ;  /* 0x0000004f4b4b7212 */ /* 0x000fe200078e6048 */
[----:B------:R-:W-:Y:S01]  /*39f0*/  IMAD.IADD R72, R76, 0x1, R53 ;  /* 0x000000014c487824 */ /* 0x000fe200078e0235 */
[----:B------:R-:W0:Y:S01]  /*3a00*/  POPC R52, R52 ;  /* 0x0000003400347309 */ /* 0x000e220000000000 */
[----:B------:R-:W-:-:S02]  /*3a10*/  LOP3.LUT R81, R81, 0x1, RZ, 0xc0, !PT ;  /* 0x0000000151517812 */ /* 0x000fc400078ec0ff */
[--C-:B------:R-:W-:Y:S01]  /*3a20*/  SHF.R.U32.HI R54, RZ, UR13, R39.reuse ;  /* 0x0000000dff367c19 */ /* 0x100fe20008011627 */
[----:B------:R-:W1:Y:S01]  /*3a30*/  LDS R53, [R72] ;  /* 0x0000000048357984 */ /* 0x000e620000000800 */
[----:B------:R-:W-:Y:S01]  /*3a40*/  ISETP.NE.U32.AND P2, PT, R81, 0x1, PT ;  /* 0x000000015100780c */ /* 0x000fe20003f45070 */
[----:B------:R-:W-:Y:S01]  /*3a50*/  VIADD R80, R80, 0xffffffff ;  /* 0xffffffff50507836 */ /* 0x000fe20000000000 */
[----:B------:R-:W-:Y:S02]  /*3a60*/  LOP3.LUT R79, R54, 0x1, RZ, 0xc0, !PT ;  /* 0x00000001364f7812 */ /* 0x000fe400078ec0ff */
[----:B------:R-:W-:Y:S02]  /*3a70*/  SHF.R.U32.HI R55, RZ, UR14, R39 ;  /* 0x0000000eff377c19 */ /* 0x000fe40008011627 */
[----:B------:R-:W-:Y:S02]  /*3a80*/  VOTE.ANY R54, PT, !P0 ;  /* 0x0000000000367806 */ /* 0x000fe400040e0100 */
[----:B------:R-:W-:-:S02]  /*3a90*/  ISETP.NE.U32.AND P3, PT, R79, 0x1, PT ;  /* 0x000000014f00780c */ /* 0x000fc40003f65070 */
[----:B------:R-:W-:Y:S02]  /*3aa0*/  LOP3.LUT R83, R55, 0x1, RZ, 0xc0, !PT ;  /* 0x0000000137537812 */ /* 0x000fe400078ec0ff */
[----:B------:R-:W-:Y:S02]  /*3ab0*/  LOP3.LUT R54, R75, R54, R80, 0x60, !PT ;  /* 0x000000364b367212 */ /* 0x000fe400078e6050 */
[----:B------:R-:W-:Y:S02]  /*3ac0*/  SHF.R.U32.HI R75, RZ, UR15, R39 ;  /* 0x0000000fff4b7c19 */ /* 0x000fe40008011627 */
[----:B0-----:R-:W-:Y:S01]  /*3ad0*/  ISETP.NE.AND P0, PT, R52, 0x1, PT ;  /* 0x000000013400780c */ /* 0x001fe20003f05270 */
[----:B------:R-:W-:Y:S01]  /*3ae0*/  VIADD R81, R81, 0xffffffff ;  /* 0xffffffff51517836 */ /* 0x000fe20000000000 */
[----:B------:R-:W-:Y:S02]  /*3af0*/  ISETP.NE.U32.AND P4, PT, R83, 0x1, PT ;  /* 0x000000015300780c */ /* 0x000fe40003f85070 */
[----:B------:R-:W-:-:S02]  /*3b00*/  LOP3.LUT R84, R75, 0x1, RZ, 0xc0, !PT ;  /* 0x000000014b547812 */ /* 0x000fc400078ec0ff */
[----:B------:R-:W-:Y:S01]  /*3b10*/  VOTE.ANY R55, PT, !P2 ;  /* 0x0000000000377806 */ /* 0x000fe200050e0100 */
[----:B------:R-:W-:Y:S01]  /*3b20*/  VIADD R79, R79, 0xffffffff ;  /* 0xffffffff4f4f7836 */ /* 0x000fe20000000000 */
[----:B------:R-:W-:Y:S02]  /*3b30*/  ISETP.NE.U32.AND P2, PT, R84, 0x1, PT ;  /* 0x000000015400780c */ /* 0x000fe40003f45070 */
[----:B------:R-:W-:Y:S02]  /*3b40*/  LOP3.LUT R54, R54, R55, R81, 0x60, !PT ;  /* 0x0000003736367212 */ /* 0x000fe400078e6051 */
[----:B------:R-:W-:Y:S01]  /*3b50*/  VOTE.ANY R55, PT, !P3 ;  /* 0x0000000000377806 */ /* 0x000fe200058e0100 */
[----:B------:R-:W-:-:S03]  /*3b60*/  VIADD R80, R83, 0xffffffff ;  /* 0xffffffff53507836 */ /* 0x000fc60000000000 */
[----:B------:R-:W-:Y:S02]  /*3b70*/  LOP3.LUT R55, R54, R55, R79, 0x60, !PT ;  /* 0x0000003736377212 */ /* 0x000fe400078e604f */
[----:B------:R-:W1:Y:S01]  /*3b80*/  @!P0 POPC R54, R5 ;  /* 0x0000000500368309 */ /* 0x000e620000000000 */
[----:B------:R-:W-:Y:S01]  /*3b90*/  VOTE.ANY R75, PT, !P4 ;  /* 0x00000000004b7806 */ /* 0x000fe200060e0100 */
[----:B------:R-:W-:Y:S02]  /*3ba0*/  VIADD R84, R84, 0xffffffff ;  /* 0xffffffff54547836 */ /* 0x000fe40000000000 */
[----:B------:R-:W-:Y:S01]  /*3bb0*/  IMAD.SHL.U32 R4, R4, 0x4, RZ ;  /* 0x0000000404047824 */ /* 0x000fe200078e00ff */
[----:B------:R-:W-:Y:S02]  /*3bc0*/  LOP3.LUT R55, R55, R75, R80, 0x60, !PT ;  /* 0x0000004b37377212 */ /* 0x000fe400078e6050 */
[----:B------:R-:W-:-:S04]  /*3bd0*/  VOTE.ANY R75, PT, !P2 ;  /* 0x00000000004b7806 */ /* 0x000fc800050e0100 */
[----:B------:R-:W-:Y:S02]  /*3be0*/  LOP3.LUT R79, R55, R75, R84, 0x60, !PT ;  /* 0x0000004b374f7212 */ /* 0x000fe400078e6054 */
[----:B------:R-:W-:Y:S02]  /*3bf0*/  LOP3.LUT R55, R4, 0x3fc, RZ, 0xc0, !PT ;  /* 0x000003fc04377812 */ /* 0x000fe400078ec0ff */
[----:B------:R-:W-:Y:S01]  /*3c00*/  SHF.L.U32 R4, R79, R16, RZ ;  /* 0x000000104f047219 */ /* 0x000fe200000006ff */
[----:B-1----:R-:W-:Y:S02]  /*3c10*/  @!P0 IMAD.IADD R75, R53, 0x1, R54 ;  /* 0x00000001354b8824 */ /* 0x002fe400078e0236 */
[----:B------:R-:W-:Y:S01]  /*3c20*/  IMAD.IADD R76, R76, 0x1, R55 ;  /* 0x000000014c4c7824 */ /* 0x000fe200078e0237 */
[----:B------:R-:W0:Y:S02]  /*3c30*/  POPC R54, R4 ;  /* 0x0000000400367309 */ /* 0x000e240000000000 */
[----:B------:R-:W-:Y:S04]  /*3c40*/  @!P0 STS [R72], R75 ;  /* 0x0000004b48008388 */ /* 0x000fe80000000800 */
[----:B------:R-:W1:Y:S01]  /*3c50*/  LDS R55, [R76] ;  /* 0x000000004c377984 */ /* 0x000e620000000800 */
[----:B0-----:R-:W-:-:S13]  /*3c60*/  ISETP.NE.AND P0, PT, R54, 0x1, PT ;  /* 0x000000013600780c */ /* 0x001fda0003f05270 */
[----:B------:R-:W1:Y:S01]  /*3c70*/  @!P0 POPC R80, R79 ;  /* 0x0000004f00508309 */ /* 0x000e620000000000 */
[----:B------:R-:W-:Y:S01]  /*3c80*/  BSSY.RECONVERGENT B0, `(.L_x_39) ;  /* 0x0000027000007945 */ /* 0x000fe20003800200 */
[----:B-1----:R-:W-:-:S05]  /*3c90*/  @!P0 IMAD.IADD R5, R55, 0x1, R80 ;  /* 0x0000000137058824 */ /* 0x002fca00078e0250 */
[----:B------:R0:W-:Y:S01]  /*3ca0*/  @!P0 STS [R76], R5 ;  /* 0x000000054c008388 */ /* 0x0001e20000000800 */
[----:B------:R-:W-:Y:S06]  /*3cb0*/  BAR.SYNC.DEFER_BLOCKING 0x0 ;  /* 0x0000000000007b1d */ /* 0x000fec0000010000 */
[----:B------:R-:W-:Y:S05]  /*3cc0*/  @P1 BRA `(.L_x_40) ;  /* 0x0000000000881947 */ /* 0x000fea0003800000 */
[C---:B------:R-:W-:Y:S01]  /*3cd0*/  LEA R4, R27.reuse, UR16, 0x2 ;  /* 0x000000101b047c11 */ /* 0x040fe2000f8e10ff */
[----:B------:R-:W-:Y:S01]  /*3ce0*/  BSSY.RECONVERGENT B1, `(.L_x_41) ;  /* 0x000000f000017945 */ /* 0x000fe20003800200 */
[----:B------:R-:W-:Y:S01]  /*3cf0*/  LEA R75, R27, UR16, 0x2 ;  /* 0x000000101b4b7c11 */ /* 0x000fe2000f8e10ff */
[----:B0-----:R-:W-:Y:S02]  /*3d00*/  IMAD.MOV.U32 R5, RZ, RZ, R27 ;  /* 0x000000ffff057224 */ /* 0x001fe400078e001b */
[----:B------:R-:W-:-:S07]  /*3d10*/  VIADD R4, R4, 0x400 ;  /* 0x0000040004047836 */ /* 0x000fce0000000000 */
.L_x_42:
[----:B------:R-:W-:Y:S01]  /*3d20*/  LDS R79, [R4] ;  /* 0x00000000044f7984 */ /* 0x000fe20000000800 */
[C---:B------:R-:W-:Y:S01]  /*3d30*/  ISETP.GE.U32.AND P0, PT, R5.reuse, 0xe00, PT ;  /* 0x00000e000500780c */ /* 0x040fe20003f06070 */
[----:B------:R-:W-:Y:S02]  /*3d40*/  VIADD R5, R5, 0x100 ;  /* 0x0000010005057836 */ /* 0x000fe40000000000 */
[----:B------:R-:W0:Y:S02]  /*3d50*/  LDS R80, [R75] ;  /* 0x000000004b507984 */ /* 0x000e240000000800 */
[----:B0-----:R-:W-:-:S05]  /*3d60*/  IMAD.IADD R80, R79, 0x1, R80 ;  /* 0x000000014f507824 */ /* 0x001fca00078e0250 */
[----:B------:R-:W-:Y:S04]  /*3d70*/  STS [R75], R80 ;  /* 0x000000504b007388 */ /* 0x000fe80000000800 */
[----:B------:R-:W0:Y:S02]  /*3d80*/  LDS R79, [R4] ;  /* 0x00000000044f7984 */ /* 0x000e240000000800 */
[----:B0-----:R-:W-:-:S05]  /*3d90*/  IMAD.IADD R79, R80, 0x1, -R79 ;  /* 0x00000001504f7824 */ /* 0x001fca00078e0a4f */
[----:B------:R0:W-:Y:S02]  /*3da0*/  STS [R4], R79 ;  /* 0x0000004f04007388 */ /* 0x0001e40000000800 */
[----:B0-----:R-:W-:Y:S01]  /*3db0*/  VIADD R4, R4, 0x400 ;  /* 0x0000040004047836 */ /* 0x001fe20000000000 */
[----:B------:R-:W-:Y:S06]  /*3dc0*/  @!P0 BRA `(.L_x_42) ;  /* 0xfffffffc00d48947 */ /* 0x000fec000383ffff */
[----:B------:R-:W-:Y:S05]  /*3dd0*/  BSYNC.RECONVERGENT B1 ;  /* 0x0000000000017941 */ /* 0x000fea0003800200 */
.L_x_41:
[----:B------:R-:W-:-:S13]  /*3de0*/  ISETP.NE.AND P0, PT, R26, RZ, PT ;  /* 0x000000ff1a00720c */ /* 0x000fda0003f05270 */
[----:B------:R-:W-:Y:S05]  /*3df0*/  @P0 BRA `(.L_x_43) ;  /* 0x0000000000200947 */ /* 0x000fea0003800000 */
[----:B------:R-:W0:Y:S01]  /*3e00*/  LDS R75, [R75] ;  /* 0x000000004b4b7984 */ /* 0x000e220000000800 */
[----:B------:R-:W1:Y:S01]  /*3e10*/  LDC.64 R4, c[0x0][0x398] ;  /* 0x0000e600ff047b82 */ /* 0x000e620000000a00 */
[----:B------:R-:W2:Y:S02]  /*3e20*/  LDCU UR4, c[0x0][0x370] ;  /* 0x00006e00ff0477ac */ /* 0x000ea40008000800 */
[----:B--2---:R-:W-:-:S04]  /*3e30*/  IMAD R79, R27, UR4, RZ ;  /* 0x000000041b4f7c24 */ /* 0x004fc8000f8e02ff */
[----:B-1----:R-:W-:Y:S01]  /*3e40*/  IMAD.WIDE.U32 R4, R79, 0x4, R4 ;  /* 0x000000044f047825 */ /* 0x002fe200078e0004 */
[----:B0-----:R-:W-:-:S05]  /*3e50*/  LEA R81, R75, 0x2, 0x2 ;  /* 0x000000024b517811 */ /* 0x001fca00078e10ff */
[----:B------:R2:W-:Y:S01]  /*3e60*/  REDG.E.ADD.STRONG.GPU desc[UR8][R4.64], R81 ;  /* 0x000000510400798e */ /* 0x0005e2000c12e108 */
[----:B------:R-:W-:Y:S05]  /*3e70*/  BRA `(.L_x_40) ;  /* 0x00000000001c7947 */ /* 0x000fea0003800000 */
.L_x_43:
[----:B------:R-:W0:Y:S01]  /*3e80*/  LDS R81, [R75] ;  /* 0x000000004b517984 */ /* 0x000e220000000800 */
[----:B------:R-:W1:Y:S01]  /*3e90*/  LDC.64 R4, c[0x0][0x398] ;  /* 0x0000e600ff047b82 */ /* 0x000e620000000a00 */
[----:B------:R-:W2:Y:S02]  /*3ea0*/  LDCU UR4, c[0x0][0x370] ;  /* 0x00006e00ff0477ac */ /* 0x000ea40008000800 */
[----:B--2---:R-:W-:-:S04]  /*3eb0*/  IMAD R79, R27, UR4, R26 ;  /* 0x000000041b4f7c24 */ /* 0x004fc8000f8e021a */
[----:B-1----:R-:W-:Y:S01]  /*3ec0*/  IMAD.WIDE.U32 R4, R79, 0x4, R4 ;  /* 0x000000044f047825 */ /* 0x002fe200078e0004 */
[----:B0-----:R-:W-:-:S05]  /*3ed0*/  LEA R81, R81, 0x1, 0x2 ;  /* 0x0000000151517811 */ /* 0x001fca00078e10ff */
[----:B------:R1:W-:Y:S02]  /*3ee0*/  REDG.E.ADD.STRONG.GPU desc[UR8][R4.64], R81 ;  /* 0x000000510400798e */ /* 0x0003e4000c12e108 */
.L_x_40:
[----:B------:R-:W-:Y:S05]  /*3ef0*/  BSYNC.RECONVERGENT B0 ;  /* 0x0000000000007941 */ /* 0x000fea0003800200 */
.L_x_39:
[----:B------:R-:W-:Y:S06]  /*3f00*/  BAR.SYNC.DEFER_BLOCKING 0x0 ;  /* 0x0000000000007b1d */ /* 0x000fec0000010000 */
[----:B------:R-:W-:Y:S05]  /*3f10*/  @P1 BRA `(.L_x_44) ;  /* 0x0000000000a01947 */ /* 0x000fea0003800000 */
[----:B------:R-:W-:Y:S01]  /*3f20*/  ISETP.NE.AND P0, PT, R29, RZ, PT ;  /* 0x000000ff1d00720c */ /* 0x000fe20003f05270 */
[----:B------:R-:W-:-:S12]  /*3f30*/  BSSY.RECONVERGENT B0, `(.L_x_45) ;  /* 0x000001e000007945 */ /* 0x000fd80003800200 */
[----:B------:R-:W-:Y:S05]  /*3f40*/  @!P0 BRA `(.L_x_46) ;  /* 0x0000000000708947 */ /* 0x000fea0003800000 */
[----:B------:R-:W-:Y:S02]  /*3f50*/  LEA R75, R27, UR16, 0x2 ;  /* 0x000000101b4b7c11 */ /* 0x000fe4000f8e10ff */
[----:B------:R-:W-:-:S03]  /*3f60*/  ISETP.NE.AND P0, PT, R29, 0x1, PT ;  /* 0x000000011d00780c */ /* 0x000fc60003f05270 */
[----:B-12---:R-:W-:Y:S04]  /*3f70*/  LDS R4, [R75+-0x4] ;  /* 0xfffffc004b047984 */ /* 0x006fe80000000800 */
[----:B0-----:R-:W0:Y:S02]  /*3f80*/  LDS R5, [R75] ;  /* 0x000000004b057984 */ /* 0x001e240000000800 */
[----:B0-----:R-:W-:-:S05]  /*3f90*/  IMAD.IADD R4, R4, 0x1, R5 ;  /* 0x0000000104047824 */ /* 0x001fca00078e0205 */
[----:B------:R3:W-:Y:S01]  /*3fa0*/  STS [R75], R4 ;  /* 0x000000044b007388 */ /* 0x0007e20000000800 */
[----:B------:R-:W-:Y:S05]  /*3fb0*/  @!P0 BRA `(.L_x_46) ;  /* 0x0000000000548947 */ /* 0x000fea0003800000 */
[----:B---3--:R-:W-:Y:S01]  /*3fc0*/  LDS R4, [R75+-0x8] ;  /* 0xfffff8004b047984 */ /* 0x008fe20000000800 */
[----:B------:R-:W-:-:S03]  /*3fd0*/  ISETP.GE.U32.AND P0, PT, R29, 0x4, PT ;  /* 0x000000041d00780c */ /* 0x000fc60003f06070 */
[----:B------:R-:W0:Y:S02]  /*3fe0*/  LDS R5, [R75] ;  /* 0x000000004b057984 */ /* 0x000e240000000800 */
[----:B0-----:R-:W-:-:S05]  /*3ff0*/  IMAD.IADD R4, R4, 0x1, R5 ;  /* 0x0000000104047824 */ /* 0x001fca00078e0205 */
[----:B------:R4:W-:Y:S03]  /*4000*/  STS [R75], R4 ;  /* 0x000000044b007388 */ /* 0x0009e60000000800 */
[----:B------:R-:W-:Y:S05]  /*4010*/  @!P0 BRA `(.L_x_46) ;  /* 0x00000000003c8947 */ /* 0x000fea0003800000 */
[----:B----4-:R-:W-:Y:S01]  /*4020*/  LDS R4, [R75+-0x10] ;  /* 0xfffff0004b047984 */ /* 0x010fe20000000800 */
[----:B------:R-:W-:-:S03]  /*4030*/  ISETP.GE.U32.AND P0, PT, R29, 0x8, PT ;  /* 0x000000081d00780c */ /* 0x000fc60003f06070 */
[----:B------:R-:W0:Y:S02]  /*4040*/  LDS R5, [R75] ;  /* 0x000000004b057984 */ /* 0x000e240000000800 */
[----:B0-----:R-:W-:-:S05]  /*4050*/  IMAD.IADD R4, R4, 0x1, R5 ;  /* 0x0000000104047824 */ /* 0x001fca00078e0205 */
[----:B------:R0:W-:Y:S03]  /*4060*/  STS [R75], R4 ;  /* 0x000000044b007388 */ /* 0x0001e60000000800 */
[----:B------:R-:W-:Y:S05]  /*4070*/  @!P0 BRA `(.L_x_46) ;  /* 0x0000000000248947 */ /* 0x000fea0003800000 */
[----:B0-----:R-:W-:Y:S01]  /*4080*/  LDS R4, [R75+-0x20] ;  /* 0xffffe0004b047984 */ /* 0x001fe20000000800 */
[----:B------:R-:W-:-:S03]  /*4090*/  ISETP.GE.U32.AND P0, PT, R29, 0x10, PT ;  /* 0x000000101d00780c */ /* 0x000fc60003f06070 */
[----:B------:R-:W0:Y:S02]  /*40a0*/  LDS R5, [R75] ;  /* 0x000000004b057984 */ /* 0x000e240000000800 */
[----:B0-----:R-:W-:-:S05]  /*40b0*/  IMAD.IADD R4, R4, 0x1, R5 ;  /* 0x0000000104047824 */ /* 0x001fca00078e0205 */
[----:B------:R-:W-:Y:S04]  /*40c0*/  STS [R75], R4 ;  /* 0x000000044b007388 */ /* 0x000fe80000000800 */
[----:B------:R-:W-:Y:S04]  /*40d0*/  @P0 LDS R5, [R75+-0x40] ;  /* 0xffffc0004b050984 */ /* 0x000fe80000000800 */
[----:B------:R-:W0:Y:S02]  /*40e0*/  @P0 LDS R80, [R75] ;  /* 0x000000004b500984 */ /* 0x000e240000000800 */
[----:B0-----:R-:W-:-:S05]  /*40f0*/  @P0 IMAD.IADD R5, R5, 0x1, R80 ;  /* 0x0000000105050824 */ /* 0x001fca00078e0250 */
[----:B------:R0:W-:Y:S02]  /*4100*/  @P0 STS [R75], R5 ;  /* 0x000000054b000388 */ /* 0x0001e40000000800 */
.L_x_46:
[----:B------:R-:W-:Y:S05]  /*4110*/  BSYNC.RECONVERGENT B0 ;  /* 0x0000000000007941 */ /* 0x000fea0003800200 */
.L_x_45:
[----:B------:R-:W-:Y:S01]  /*4120*/  LEA R80, R27, UR16, 0x2 ;  /* 0x000000101b507c11 */ /* 0x000fe2000f8e10ff */
[----:B0--34-:R-:W-:Y:S01]  /*4130*/  VIADD R75, R29, 0xffffffff ;  /* 0xffffffff1d4b7836 */ /* 0x019fe20000000000 */
[----:B-12---:R-:W-:-:S03]  /*4140*/  VOTE.ANY R4, PT, PT ;  /* 0x0000000000047806 */ /* 0x006fc600038e0100 */
[----:B------:R-:W0:Y:S01]  /*4150*/  LDS R5, [R80] ;  /* 0x0000000050057984 */ /* 0x000e220000000800 */
[----:B------:R-:W-:Y:S01]  /*4160*/  LOP3.LUT R75, R75, 0x1f, RZ, 0xc0, !PT ;  /* 0x0000001f4b4b7812 */ /* 0x000fe200078ec0ff */
[----:B------:R-:W-:Y:S05]  /*4170*/  WARPSYNC R4 ;  /* 0x0000000004007348 */ /* 0x000fea0003800000 */
[----:B0-----:R-:W0:Y:S04]  /*4180*/  SHFL.IDX PT, R5, R5, R75, 0x1f ;  /* 0x00001f4b05057589 */ /* 0x001e2800000e0000 */
[----:B0-----:R3:W-:Y:S02]  /*4190*/  STS [R80], R5 ;  /* 0x0000000550007388 */ /* 0x0017e40000000800 */
.L_x_44:
[----:B------:R-:W-:Y:S01]  /*41a0*/  ISETP.NE.AND P0, PT, R28, RZ, PT ;  /* 0x000000ff1c00720c */ /* 0x000fe20003f05270 */
[----:B------:R-:W-:Y:S05]  /*41b0*/  WARPSYNC.ALL ;  /* 0x0000000000007948 */ /* 0x000fea0003800000 */
[----:B------:R-:W-:Y:S01]  /*41c0*/  BAR.SYNC.DEFER_BLOCKING 0x0 ;  /* 0x0000000000007b1d */ /* 0x000fe20000010000 */
[----:B------:R-:W-:-:S05]  /*41d0*/  ISETP.GT.U32.OR P0, PT, R29, 0x7, P0 ;  /* 0x000000071d00780c */ /* 0x000fca0000704470 */
[----:B------:R-:W-:Y:S08]  /*41e0*/  BSSY.RECONVERGENT B0, `(.L_x_47) ;  /* 0x000001c000007945 */ /* 0x000ff00003800200 */
[----:B------:R-:W-:Y:S05]  /*41f0*/  @P0 BRA `(.L_x_48) ;  /* 0x0000000000680947 */ /* 0x000fea0003800000 */
[----:B------:R-:W-:Y:S01]  /*4200*/  ISETP.NE.AND P0, PT, R29, RZ, PT ;  /* 0x000000ff1d00720c */ /* 0x000fe20003f05270 */
[----:B------:R-:W-:Y:S01]  /*4210*/  BSSY.RECONVERGENT B1, `(.L_x_49) ;  /* 0x0000016000017945 */ /* 0x000fe20003800200 */
[----:B-12---:R-:W-:-:S11]  /*4220*/  IMAD.MOV.U32 R4, RZ, RZ, RZ ;  /* 0x000000ffff047224 */ /* 0x006fd600078e00ff */
[----:B------:R-:W-:Y:S05]  /*4230*/  @!P0 BRA `(.L_x_50) ;  /* 0x00000000004c8947 */ /* 0x000fea0003800000 */
[C---:B------:R-:W-:Y:S01]  /*4240*/  LEA R4, R29.reuse, UR16, 0x7 ;  /* 0x000000101d047c11 */ /* 0x040fe2000f8e38ff */
[----:B------:R-:W-:Y:S01]  /*4250*/  BSSY.RECONVERGENT B2, `(.L_x_51) ;  /* 0x0000010000027945 */ /* 0x000fe20003800200 */
[----:B------:R-:W-:-:S03]  /*4260*/  ISETP.NE.AND P0, PT, R29, 0x1, PT ;  /* 0x000000011d00780c */ /* 0x000fc60003f05270 */
[----:B0--3--:R-:W-:Y:S04]  /*4270*/  LDS R5, [R4+-0x80] ;  /* 0xffff800004057984 */ /* 0x009fe80000000800 */
[----:B------:R-:W0:Y:S02]  /*4280*/  LDS R80, [R4] ;  /* 0x0000000004507984 */ /* 0x000e240000000800 */
[----:B0-----:R-:W-:-:S05]  /*4290*/  IMAD.IADD R5, R5, 0x1, R80 ;  /* 0x0000000105057824 */ /* 0x001fca00078e0250 */
[----:B------:R0:W-:Y:S01]  /*42a0*/  STS [R4], R5 ;  /* 0x0000000504007388 */ /* 0x0001e20000000800 */
        /* <DEDUP_REMOVED lines=10> */
.L_x_52:
[----:B------:R-:W-:Y:S05]  /*4350*/  BSYNC.RECONVERGENT B2 ;  /* 0x0000000000027941 */ /* 0x000fea0003800200 */
.L_x_51:
[----:B01----:R-:W1:Y:S02]  /*4360*/  LDS R4, [R4+-0x80] ;  /* 0xffff800004047984 */ /* 0x003e640000000800 */
.L_x_50:
[----:B------:R-:W-:Y:S05]  /*4370*/  BSYNC.RECONVERGENT B1 ;  /* 0x0000000000017941 */ /* 0x000fea0003800200 */
.L_x_49:
[----:B0--3--:R-:W-:-:S05]  /*4380*/  LEA R5, R29, UR16, 0x7 ;  /* 0x000000101d057c11 */ /* 0x009fca000f8e38ff */
[----:B-1----:R4:W-:Y:S02]  /*4390*/  STS [R5], R4 ;  /* 0x0000000405007388 */ /* 0x0029e40000000800 */
.L_x_48:
[----:B------:R-:W-:Y:S05]  /*43a0*/  BSYNC.RECONVERGENT B0 ;  /* 0x0000000000007941 */ /* 0x000fea0003800200 */
.L_x_47:
[----:B------:R-:W-:Y:S01]  /*43b0*/  BAR.SYNC.DEFER_BLOCKING 0x0 ;  /* 0x0000000000007b1d */ /* 0x000fe20000010000 */
[----:B------:R-:W-:-:S13]  /*43c0*/  ISETP.EQ.OR P0, PT, R29, RZ, P1 ;  /* 0x000000ff1d00720c */ /* 0x000fda0000f02670 */
[----:B------:R-:W-:Y:S05]  /*43d0*/  @P0 BRA `(.L_x_53) ;  /* 0x0000000000240947 */ /* 0x000fea0003800000 */
[----:B---3--:R-:W-:Y:S01]  /*43e0*/  LEA R80, R27, UR16, 0x2 ;  /* 0x000000101b507c11 */ /* 0x008fe2000f8e10ff */
[----:B------:R-:W-:Y:S02]  /*43f0*/  IMAD.MOV.U32 R75, RZ, RZ, -0x2 ;  /* 0xfffffffeff4b7424 */ /* 0x000fe400078e00ff */
[----:B------:R-:W-:Y:S02]  /*4400*/  IMAD.MOV.U32 R79, RZ, RZ, -0x2 ;  /* 0xfffffffeff4f7424 */ /* 0x000fe400078e00ff */
[----:B-12-4-:R-:W1:Y:S01]  /*4410*/  LDS R4, [R80+-0x4] ;  /* 0xfffffc0050047984 */ /* 0x016e620000000800 */
[----:B------:R-:W-:Y:S05]  /*4420*/  WARPSYNC R75 ;  /* 0x000000004b007348 */ /* 0x000fea0003800000 */
[----:B0-----:R-:W-:Y:S04]  /*4430*/  LDS R5, [R80] ;  /* 0x0000000050057984 */ /* 0x001fe80000000800 */
[----:B-1----:R-:W0:Y:S02]  /*4440*/  SHFL.IDX PT, R4, R4, 0x1, 0x1f ;  /* 0x00201f0004047f89 */ /* 0x002e2400000e0000 */
[----:B0-----:R-:W-:-:S05]  /*4450*/  IMAD.IADD R5, R4, 0x1, R5 ;  /* 0x0000000104057824 */ /* 0x001fca00078e0205 */
[----:B------:R0:W-:Y:S02]  /*4460*/  STS [R80], R5 ;  /* 0x0000000550007388 */ /* 0x0001e40000000800 */
.L_x_53:
[----:B------:R-:W-:Y:S01]  /*4470*/  ISETP.NE.AND P0, PT, R28, RZ, PT ;  /* 0x000000ff1c00720c */ /* 0x000fe20003f05270 */
[----:B------:R-:W-:Y:S05]  /*4480*/  WARPSYNC.ALL ;  /* 0x0000000000007948 */ /* 0x000fea0003800000 */
[----:B-12-4-:R-:W-:Y:S01]  /*4490*/  LOP3.LUT R4, R66, 0xff, RZ, 0xc0, !PT ;  /* 0x000000ff42047812 */ /* 0x016fe200078ec0ff */
[----:B------:R-:W-:Y:S01]  /*44a0*/  BAR.SYNC.DEFER_BLOCKING 0x0 ;  /* 0x0000000000007b1d */ /* 0x000fe20000010000 */
[----:B------:R-:W-:Y:S02]  /*44b0*/  LOP3.LUT R66, R73, 0xff, RZ, 0xc0, !PT ;  /* 0x000000ff49427812 */ /* 0x000fe400078ec0ff */
[----:B------:R-:W-:-:S02]  /*44c0*/  SHF.R.U32.HI R73, RZ, UR6, R39 ;  /* 0x00000006ff497c19 */ /* 0x000fc40008011627 */
[----:B0--3--:R-:W-:Y:S01]  /*44d0*/  LOP3.LUT R80, R62, 0xff, RZ, 0xc0, !PT ;  /* 0x000000ff3e507812 */ /* 0x009fe200078ec0ff */
[----:B------:R-:W-:Y:S01]  /*44e0*/  BSSY.RECONVERGENT B0, `(.L_x_54) ;  /* 0x0000078000007945 */ /* 0x000fe20003800200 */
[----:B------:R-:W-:Y:S02]  /*44f0*/  LOP3.LUT R79, R63, 0xff, RZ, 0xc0, !PT ;  /* 0x000000ff3f4f7812 */ /* 0x000fe400078ec0ff */
[----:B------:R-:W-:Y:S02]  /*4500*/  LOP3.LUT R62, R69, 0xff, RZ, 0xc0, !PT ;  /* 0x000000ff453e7812 */ /* 0x000fe400078ec0ff */
[----:B------:R-:W-:Y:S02]  /*4510*/  LOP3.LUT R63, R70, 0xff, RZ, 0xc0, !PT ;  /* 0x000000ff463f7812 */ /* 0x000fe400078ec0ff */
[----:B------:R-:W-:Y:S02]  /*4520*/  LOP3.LUT R71, R71, 0xff, RZ, 0xc0, !PT ;  /* 0x000000ff47477812 */ /* 0x000fe400078ec0ff */
[----:B------:R-:W-:-:S02]  /*4530*/  LOP3.LUT R69, R60, 0xff, RZ, 0xc0, !PT ;  /* 0x000000ff3c457812 */ /* 0x000fc400078ec0ff */
[----:B------:R-:W-:Y:S02]  /*4540*/  LOP3.LUT R70, R59, 0xff, RZ, 0xc0, !PT ;  /* 0x000000ff3b467812 */ /* 0x000fe400078ec0ff */
[----:B------:R-:W-:Y:S02]  /*4550*/  LOP3.LUT R77, R77, 0xff, RZ, 0xc0, !PT ;  /* 0x000000ff4d4d7812 */ /* 0x000fe400078ec0ff */
[----:B------:R-:W-:Y:S02]  /*4560*/  LOP3.LUT R82, R82, 0xff, RZ, 0xc0, !PT ;  /* 0x000000ff52527812 */ /* 0x000fe400078ec0ff */
[----:B------:R-:W-:Y:S02]  /*4570*/  LOP3.LUT R78, R78, 0xff, RZ, 0xc0, !PT ;  /* 0x000000ff4e4e7812 */ /* 0x000fe400078ec0ff */
[----:B------:R-:W-:Y:S02]  /*4580*/  LOP3.LUT R75, R61, 0xff, RZ, 0xc0, !PT ;  /* 0x000000ff3d4b7812 */ /* 0x000fe400078ec0ff */
[----:B------:R-:W-:-:S02]  /*4590*/  LOP3.LUT R74, R74, 0xff, RZ, 0xc0, !PT ;  /* 0x000000ff4a4a7812 */ /* 0x000fc400078ec0ff */
[----:B------:R-:W-:Y:S01]  /*45a0*/  LOP3.LUT R73, R73, 0xff, RZ, 0xc0, !PT ;  /* 0x000000ff49497812 */ /* 0x000fe200078ec0ff */
[----:B------:R-:W-:Y:S06]  /*45b0*/  @!P0 BRA `(.L_x_55) ;  /* 0x0000000400308947 */ /* 0x000fec0003800000 */
[----:B------:R-:W0:Y:S01]  /*45c0*/  LDCU UR4, c[0x0][0x3ac] ;  /* 0x00007580ff0477ac */ /* 0x000e220008000800 */
[----:B------:R-:W-:Y:S01]  /*45d0*/  LEA R59, R4, UR16, 0x2 ;  /* 0x00000010043b7c11 */ /* 0x000fe2000f8e10ff */
[----:B------:R1:W-:Y:S01]  /*45e0*/  LDS R5, [R65] ;  /* 0x0000000041057984 */ /* 0x0003e20000000800 */
[----:B------:R-:W-:Y:S02]  /*45f0*/  LEA R60, R80, UR16, 0x2 ;  /* 0x00000010503c7c11 */ /* 0x000fe4000f8e10ff */
[----:B------:R-:W-:Y:S01]  /*4600*/  LEA R61, R79, UR16, 0x2 ;  /* 0x000000104f3d7c11 */ /* 0x000fe2000f8e10ff */
[----:B------:R2:W-:Y:S01]  /*4610*/  LDS R4, [R68] ;  /* 0x0000000044047984 */ /* 0x0005e20000000800 */
[C---:B------:R-:W-:Y:S02]  /*4620*/  LEA R81, R28.reuse, UR16, 0xa ;  /* 0x000000101c517c11 */ /* 0x040fe4000f8e50ff */
[----:B------:R-:W-:Y:S01]  /*4630*/  LEA R83, R28, UR16, 0xa ;  /* 0x000000101c537c11 */ /* 0x000fe2000f8e50ff */
[----:B------:R-:W3:Y:S01]  /*4640*/  LDS R85, [R60] ;  /* 0x000000003c557984 */ /* 0x000ee20000000800 */
[----:B-1----:R-:W-:-:S02]  /*4650*/  LEA R65, R71, UR16, 0x2 ;  /* 0x0000001047417c11 */ /* 0x002fc4000f8e10ff */
[----:B------:R-:W-:Y:S01]  /*4660*/  LEA R71, R74, UR16, 0x2 ;  /* 0x000000104a477c11 */ /* 0x000fe2000f8e10ff */
[----:B------:R-:W-:Y:S01]  /*4670*/  IMAD R83, R66, 0x4, R83 ;  /* 0x0000000442537824 */ /* 0x000fe200078e0253 */
[----:B--2---:R-:W-:Y:S01]  /*4680*/  LEA R68, R69, UR16, 0x2 ;  /* 0x0000001045447c11 */ /* 0x004fe2000f8e10ff */
[----:B------:R-:W-:Y:S01]  /*4690*/  LDS R56, [R56] ;  /* 0x0000000038387984 */ /* 0x000fe20000000800 */
[----:B------:R-:W-:Y:S02]  /*46a0*/  LEA R69, R70, UR16, 0x2 ;  /* 0x0000001046457c11 */ /* 0x000fe4000f8e10ff */
[----:B------:R-:W-:Y:S01]  /*46b0*/  LEA R70, R75, UR16, 0x2 ;  /* 0x000000104b467c11 */ /* 0x000fe2000f8e10ff */
[----:B------:R-:W-:Y:S01]  /*46c0*/  LDS R57, [R57] ;  /* 0x0000000039397984 */ /* 0x000fe20000000800 */
[----:B0-----:R-:W-:Y:S02]  /*46d0*/  SHF.R.U32.HI R75, RZ, UR4, R11 ;  /* 0x00000004ff4b7c19 */ /* 0x001fe4000801160b */
[----:B------:R-:W-:Y:S01]  /*46e0*/  SHF.R.U32.HI R80, RZ, UR4, R33 ;  /* 0x00000004ff507c19 */ /* 0x000fe20008011621 */
[----:B------:R-:W-:Y:S01]  /*46f0*/  LDS R58, [R58] ;  /* 0x000000003a3a7984 */ /* 0x000fe20000000800 */
[----:B------:R-:W-:Y:S01]  /*4700*/  LEA R74, R77, UR16, 0x2 ;  /* 0x000000104d4a7c11 */ /* 0x000fe2000f8e10ff */
[----:B------:R-:W-:Y:S01]  /*4710*/  IMAD.SHL.U32 R79, R75, 0x4, RZ ;  /* 0x000000044b4f7824 */ /* 0x000fe200078e00ff */
[----:B------:R-:W-:Y:S01]  /*4720*/  LEA R75, R82, UR16, 0x2 ;  /* 0x00000010524b7c11 */ /* 0x000fe2000f8e10ff */
[----:B------:R-:W-:Y:S01]  /*4730*/  IMAD.SHL.U32 R84, R80, 0x4, RZ ;  /* 0x0000000450547824 */ /* 0x000fe200078e00ff */
[----:B------:R-:W-:Y:S01]  /*4740*/  LEA R62, R62, UR16, 0x2 ;  /* 0x000000103e3e7c11 */ /* 0x000fe2000f8e10ff */
[--C-:B------:R-:W-:Y:S01]  /*4750*/  IMAD R77, R77, 0x4, R81.reuse ;  /* 0x000000044d4d7824 */ /* 0x100fe200078e0251 */
[----:B------:R-:W-:Y:S01]  /*4760*/  LOP3.LUT R80, R79, 0x3fc, RZ, 0xc0, !PT ;  /* 0x000003fc4f507812 */ /* 0x000fe200078ec0ff */
[--C-:B------:R-:W-:Y:S01]  /*4770*/  IMAD R82, R82, 0x4, R81.reuse ;  /* 0x0000000452527824 */ /* 0x100fe200078e0251 */
[----:B------:R-:W-:Y:S01]  /*4780*/  LOP3.LUT R84, R84, 0x3fc, RZ, 0xc0, !PT ;  /* 0x000003fc54547812 */ /* 0x000fe200078ec0ff */
[----:B------:R-:W-:Y:S01]  /*4790*/  LDS R64, [R64] ;  /* 0x0000000040407984 */ /* 0x000fe20000000800 */
[----:B------:R-:W-:Y:S01]  /*47a0*/  LEA R63, R63, UR16, 0x2 ;  /* 0x000000103f3f7c11 */ /* 0x000fe2000f8e10ff */
[----:B------:R-:W-:Y:S01]  /*47b0*/  IMAD.IADD R79, R81, 0x1, R80 ;  /* 0x00000001514f7824 */ /* 0x000fe200078e0250 */
[----:B------:R-:W-:Y:S01]  /*47c0*/  LEA R73, R73, UR16, 0x2 ;  /* 0x0000001049497c11 */ /* 0x000fe2000f8e10ff */
[----:B------:R-:W-:Y:S01]  /*47d0*/  IMAD.IADD R80, R81, 0x1, R84 ;  /* 0x0000000151507824 */ /* 0x000fe200078e0254 */
[----:B------:R-:W-:Y:S01]  /*47e0*/  LEA R66, R66, UR16, 0x2 ;  /* 0x0000001042427c11 */ /* 0x000fe2000f8e10ff */
[C---:B------:R-:W-:Y:S01]  /*47f0*/  IMAD R81, R78.reuse, 0x4, R81 ;  /* 0x000000044e517824 */ /* 0x040fe200078e0251 */
[----:B------:R-:W-:Y:S01]  /*4800*/  LEA R78, R78, UR16, 0x2 ;  /* 0x000000104e4e7c11 */ /* 0x000fe2000f8e10ff */
[----:B------:R-:W0:Y:S04]  /*4810*/  LDS R84, [R59] ;  /* 0x000000003b547984 */ /* 0x000e280000000800 */
[----:B------:R-:W-:Y:S04]  /*4820*/  LDS R67, [R67] ;  /* 0x0000000043437984 */ /* 0x000fe80000000800 */
[----:B------:R-:W-:Y:S01]  /*4830*/  LDS R72, [R72] ;  /* 0x0000000048487984 */ /* 0x000fe20000000800 */
[----:B---3--:R-:W-:-:S03]  /*4840*/  IMAD.IADD R4, R4, 0x1, R85 ;  /* 0x0000000104047824 */ /* 0x008fc600078e0255 */
[----:B------:R-:W-:Y:S04]  /*4850*/  LDS R76, [R76] ;  /* 0x000000004c4c7984 */ /* 0x000fe80000000800 */
[----:B------:R-:W1:Y:S04]  /*4860*/  LDS R61, [R61] ;  /* 0x000000003d3d7984 */ /* 0x000e680000000800 */
[----:B------:R-:W2:Y:S04]  /*4870*/  LDS R62, [R62] ;  /* 0x000000003e3e7984 */ /* 0x000ea80000000800 */
[----:B------:R-:W3:Y:S04]  /*4880*/  LDS R63, [R63] ;  /* 0x000000003f3f7984 */ /* 0x000ee80000000800 */
[----:B------:R-:W4:Y:S04]  /*4890*/  LDS R65, [R65] ;  /* 0x0000000041417984 */ /* 0x000f280000000800 */
[----:B------:R-:W5:Y:S04]  /*48a0*/  LDS R68, [R68] ;  /* 0x0000000044447984 */ /* 0x000f680000000800 */
[----:B------:R-:W-:Y:S04]  /*48b0*/  LDS R69, [R69] ;  /* 0x0000000045457984 */ /* 0x000fe80000000800 */
[----:B------:R-:W-:Y:S01]  /*48c0*/  LDS R70, [R70] ;  /* 0x0000000046467984 */ /* 0x000fe20000000800 */
[----:B0-----:R-:W-:-:S03]  /*48d0*/  IMAD.IADD R5, R5, 0x1, R84 ;  /* 0x0000000105057824 */ /* 0x001fc600078e0254 */
[----:B------:R-:W0:Y:S04]  /*48e0*/  LDS R71, [R71] ;  /* 0x0000000047477984 */ /* 0x000e280000000800 */
[----:B------:R-:W0:Y:S04]  /*48f0*/  LDS R73, [R73] ;  /* 0x0000000049497984 */ /* 0x000e280000000800 */
[----:B------:R-:W-:Y:S04]  /*4900*/  LDS R74, [R74] ;  /* 0x000000004a4a7984 */ /* 0x000fe80000000800 */
[----:B------:R-:W-:Y:S01]  /*4910*/  LDS R75, [R75] ;  /* 0x000000004b4b7984 */ /* 0x000fe20000000800 */
[----:B-1----:R-:W-:-:S03]  /*4920*/  IMAD.IADD R56, R56, 0x1, R61 ;  /* 0x0000000138387824 */ /* 0x002fc600078e023d */
[----:B------:R-:W-:Y:S01]  /*4930*/  LDS R78, [R78] ;  /* 0x000000004e4e7984 */ /* 0x000fe20000000800 */
[----:B--2---:R-:W-:-:S03]  /*4940*/  IMAD.IADD R57, R57, 0x1, R62 ;  /* 0x0000000139397824 */ /* 0x004fc600078e023e */
[----:B------:R-:W-:Y:S01]  /*4950*/  LDS R66, [R66] ;  /* 0x0000000042427984 */ /* 0x000fe20000000800 */
[----:B---3--:R-:W-:-:S03]  /*4960*/  IMAD.IADD R58, R58, 0x1, R63 ;  /* 0x000000013a3a7824 */ /* 0x008fc600078e023f */
[----:B------:R-:W1:Y:S01]  /*4970*/  LDS R60, [R79] ;  /* 0x000000004f3c7984 */ /* 0x000e620000000800 */
[----:B----4-:R-:W-:-:S03]  /*4980*/  IMAD.IADD R64, R64, 0x1, R65 ;  /* 0x0000000140407824 */ /* 0x010fc600078e0241 */
[----:B------:R-:W2:Y:S01]  /*4990*/  LDS R77, [R77] ;  /* 0x000000004d4d7984 */ /* 0x000ea20000000800 */
[----:B-----5:R-:W-:-:S03]  /*49a0*/  IMAD.IADD R67, R67, 0x1, R68 ;  /* 0x0000000143437824 */ /* 0x020fc600078e0244 */
[----:B------:R-:W3:Y:S04]  /*49b0*/  LDS R82, [R82] ;  /* 0x0000000052527984 */ /* 0x000ee80000000800 */
[----:B------:R-:W4:Y:S04]  /*49c0*/  LDS R81, [R81] ;  /* 0x0000000051517984 */ /* 0x000f280000000800 */
[----:B------:R-:W5:Y:S01]  /*49d0*/  LDS R59, [R80] ;  /* 0x00000000503b7984 */ /* 0x000f620000000800 */
[----:B0-----:R-:W-:-:S03]  /*49e0*/  IMAD.IADD R71, R72, 0x1, R71 ;  /* 0x0000000148477824 */ /* 0x001fc600078e0247 */
[----:B------:R-:W0:Y:S01]  /*49f0*/  LDS R83, [R83] ;  /* 0x0000000053537984 */ /* 0x000e220000000800 */
[----:B------:R-:W-:Y:S02]  /*4a00*/  IMAD.IADD R73, R76, 0x1, R73 ;  /* 0x000000014c497824 */ /* 0x000fe400078e0249 */
[----:B-1----:R-:W-:Y:S02]  /*4a10*/  IMAD.IADD R60, R60, 0x1, R69 ;  /* 0x000000013c3c7824 */ /* 0x002fe400078e0245 */
[----:B--2---:R-:W-:Y:S02]  /*4a20*/  IMAD.IADD R74, R77, 0x1, R74 ;  /* 0x000000014d4a7824 */ /* 0x004fe400078e024a */
[----:B---3--:R-:W-:Y:S02]  /*4a30*/  IMAD.IADD R75, R82, 0x1, R75 ;  /* 0x00000001524b7824 */ /* 0x008fe400078e024b */
[----:B----4-:R-:W-:Y:S02]  /*4a40*/  IMAD.IADD R78, R81, 0x1, R78 ;  /* 0x00000001514e7824 */ /* 0x010fe400078e024e */
[----:B-----5:R-:W-:-:S02]  /*4a50*/  IMAD.IADD R59, R59, 0x1, R70 ;  /* 0x000000013b3b7824 */ /* 0x020fc400078e0246 */
[----:B0-----:R-:W-:Y:S01]  /*4a60*/  IMAD.IADD R66, R83, 0x1, R66 ;  /* 0x0000000153427824 */ /* 0x001fe200078e0242 */
[----:B------:R-:W-:Y:S06]  /*4a70*/  BRA `(.L_x_56) ;  /* 0x0000000000787947 */ /* 0x000fec0003800000 */
.L_x_55:
[----:B------:R-:W-:Y:S02]  /*4a80*/  LEA R5, R4, UR16, 0x2 ;  /* 0x0000001004057c11 */ /* 0x000fe4000f8e10ff */
[----:B------:R-:W-:Y:S02]  /*4a90*/  LEA R64, R71, UR16, 0x2 ;  /* 0x0000001047407c11 */ /* 0x000fe4000f8e10ff */
[----:B------:R-:W-:Y:S02]  /*4aa0*/  LEA R66, R66, UR16, 0x2 ;  /* 0x0000001042427c11 */ /* 0x000fe4000f8e10ff */
[----:B------:R-:W-:Y:S01]  /*4ab0*/  LEA R4, R80, UR16, 0x2 ;  /* 0x0000001050047c11 */ /* 0x000fe2000f8e10ff */
[----:B------:R-:W0:Y:S01]  /*4ac0*/  LDS R5, [R5] ;  /* 0x0000000005057984 */ /* 0x000e220000000800 */
[----:B------:R-:W-:Y:S02]  /*4ad0*/  LEA R56, R79, UR16, 0x2 ;  /* 0x000000104f387c11 */ /* 0x000fe4000f8e10ff */
[----:B------:R-:W-:Y:S01]  /*4ae0*/  LEA R57, R62, UR16, 0x2 ;  /* 0x000000103e397c11 */ /* 0x000fe2000f8e10ff */
[----:B------:R-:W1:Y:S01]  /*4af0*/  LDS R66, [R66] ;  /* 0x0000000042427984 */ /* 0x000e620000000800 */
[----:B------:R-:W-:-:S02]  /*4b00*/  LEA R58, R63, UR16, 0x2 ;  /* 0x000000103f3a7c11 */ /* 0x000fc4000f8e10ff */
[----:B------:R-:W-:Y:S01]  /*4b10*/  LEA R67, R69, UR16, 0x2 ;  /* 0x0000001045437c11 */ /* 0x000fe2000f8e10ff */
[----:B------:R-:W2:Y:S01]  /*4b20*/  LDS R4, [R4] ;  /* 0x0000000004047984 */ /* 0x000ea20000000800 */
[----:B------:R-:W-:Y:S02]  /*4b30*/  LEA R60, R70, UR16, 0x2 ;  /* 0x00000010463c7c11 */ /* 0x000fe4000f8e10ff */
[----:B------:R-:W-:Y:S01]  /*4b40*/  LEA R78, R78, UR16, 0x2 ;  /* 0x000000104e4e7c11 */ /* 0x000fe2000f8e10ff */
[----:B------:R-:W3:Y:S01]  /*4b50*/  LDS R56, [R56] ;  /* 0x0000000038387984 */ /* 0x000ee20000000800 */
[----:B------:R-:W-:Y:S02]  /*4b60*/  LEA R59, R75, UR16, 0x2 ;  /* 0x000000104b3b7c11 */ /* 0x000fe4000f8e10ff */
[----:B------:R-:W-:Y:S01]  /*4b70*/  LEA R71, R74, UR16, 0x2 ;  /* 0x000000104a477c11 */ /* 0x000fe2000f8e10ff */
[----:B------:R-:W4:Y:S01]  /*4b80*/  LDS R57, [R57] ;  /* 0x0000000039397984 */ /* 0x000f220000000800 */
[----:B------:R-:W-:-:S02]  /*4b90*/  LEA R73, R73, UR16, 0x2 ;  /* 0x0000001049497c11 */ /* 0x000fc4000f8e10ff */
[----:B------:R-:W-:Y:S01]  /*4ba0*/  LEA R77, R77, UR16, 0x2 ;  /* 0x000000104d4d7c11 */ /* 0x000fe2000f8e10ff */
[----:B------:R-:W0:Y:S01]  /*4bb0*/  LDS R58, [R58] ;  /* 0x000000003a3a7984 */ /* 0x000e220000000800 */
[----:B------:R-:W-:-:S03]  /*4bc0*/  LEA R82, R82, UR16, 0x2 ;  /* 0x0000001052527c11 */ /* 0x000fc6000f8e10ff */
[----:B------:R-:W0:Y:S04]  /*4bd0*/  LDS R64, [R64] ;  /* 0x0000000040407984 */ /* 0x000e280000000800 */
[----:B------:R-:W0:Y:S04]  /*4be0*/  LDS R67, [R67] ;  /* 0x0000000043437984 */ /* 0x000e280000000800 */
[----:B------:R-:W0:Y:S04]  /*4bf0*/  LDS R60, [R60] ;  /* 0x000000003c3c7984 */ /* 0x000e280000000800 */
[----:B------:R0:W0:Y:S04]  /*4c00*/  LDS R74, [R77] ;  /* 0x000000004d4a7984 */ /* 0x0000280000000800 */
[----:B------:R0:W0:Y:S04]  /*4c10*/  LDS R75, [R82] ;  /* 0x00000000524b7984 */ /* 0x0000280000000800 */
[----:B------:R-:W0:Y:S04]  /*4c20*/  LDS R78, [R78] ;  /* 0x000000004e4e7984 */ /* 0x000e280000000800 */
[----:B------:R-:W0:Y:S04]  /*4c30*/  LDS R59, [R59] ;  /* 0x000000003b3b7984 */ /* 0x000e280000000800 */
[----:B------:R-:W0:Y:S04]  /*4c40*/  LDS R71, [R71] ;  /* 0x0000000047477984 */ /* 0x000e280000000800 */
[----:B-1234-:R-:W0:Y:S02]  /*4c50*/  LDS R73, [R73] ;  /* 0x0000000049497984 */ /* 0x01ee240000000800 */
.L_x_56:
[----:B------:R-:W-:Y:S05]  /*4c60*/  BSYNC.RECONVERGENT B0 ;  /* 0x0000000000007941 */ /* 0x000fea0003800200 */
.L_x_54:
[----:B------:R-:W1:Y:S01]  /*4c70*/  S2UR UR5, SR_CgaCtaId ;  /* 0x00000000000579c3 */ /* 0x000e620000008800 */
[----:B------:R-:W-:Y:S01]  /*4c80*/  ISETP.NE.AND P0, PT, R26, RZ, PT ;  /* 0x000000ff1a00720c */ /* 0x000fe20003f05270 */
[----:B------:R-:W-:Y:S01]  /*4c90*/  UMOV UR4, 0x400 ;  /* 0x0000040000047882 */ /* 0x000fe20000000000 */
[----:B0-----:R-:W-:Y:S01]  /*4ca0*/  IADD3 R5, PT, PT, R5, R14, R15 ;  /* 0x0000000e05057210 */ /* 0x001fe20007ffe00f */
[----:B------:R-:W-:Y:S01]  /*4cb0*/  UIADD3 UR4, UPT, UPT, UR4, 0x7800, URZ ;  /* 0x0000780004047890 */ /* 0x000fe2000fffe0ff */
[----:B------:R-:W-:-:S03]  /*4cc0*/  IADD3 R66, PT, PT, R66, R12, R13 ;  /* 0x0000000c42427210 */ /* 0x000fc60007ffe00d */
[----:B------:R-:W-:Y:S01]  /*4cd0*/  BAR.SYNC.DEFER_BLOCKING 0x0 ;  /* 0x0000000000007b1d */ /* 0x000fe20000010000 */
[----:B------:R-:W-:Y:S01]  /*4ce0*/  IADD3 R4, PT, PT, R4, R8, R9 ;  /* 0x0000000804047210 */ /* 0x000fe20007ffe009 */
[----:B------:R-:W-:Y:S01]  /*4cf0*/  VIADD R14, R5, 0xffff ;  /* 0x0000ffff050e7836 */ /* 0x000fe20000000000 */
        /* <DEDUP_REMOVED lines=15> */
[----:B-1----:R-:W-:Y:S01]  /*4df0*/  ULEA UR6, UR5, UR4, 0x18 ;  /* 0x0000000405067291 */ /* 0x002fe2000f8ec0ff */
[----:B------:R-:W-:Y:S01]  /*4e00*/  IADD3 R78, PT, PT, R78, R49, R48 ;  /* 0x000000314e4e7210 */ /* 0x000fe20007ffe030 */
[----:B------:R-:W-:Y:S01]  /*4e10*/  VIADD R60, R60, 0xffff ;  /* 0x0000ffff3c3c7836 */ /* 0x000fe20000000000 */
[----:B------:R-:W-:Y:S01]  /*4e20*/  IADD3 R59, PT, PT, R59, R51, R50 ;  /* 0x000000333b3b7210 */ /* 0x000fe20007ffe032 */
[----:B------:R-:W-:Y:S01]  /*4e30*/  VIADD R74, R74, 0xffff ;  /* 0x0000ffff4a4a7836 */ /* 0x000fe20000000000 */
[----:B------:R-:W-:Y:S01]  /*4e40*/  IADD3 R71, PT, PT, R71, R53, R52 ;  /* 0x0000003547477210 */ /* 0x000fe20007ffe034 */
[----:B------:R-:W-:Y:S01]  /*4e50*/  VIADD R75, R75, 0xffff ;  /* 0x0000ffff4b4b7836 */ /* 0x000fe20000000000 */
[----:B------:R-:W-:Y:S01]  /*4e60*/  IADD3 R73, PT, PT, R73, R55, R54 ;  /* 0x0000003749497210 */ /* 0x000fe20007ffe036 */
[----:B------:R-:W-:-:S02]  /*4e70*/  VIADD R78, R78, 0xffff ;  /* 0x0000ffff4e4e7836 */ /* 0x000fc40000000000 */
[----:B------:R-:W-:Y:S02]  /*4e80*/  VIADD R59, R59, 0xffff ;  /* 0x0000ffff3b3b7836 */ /* 0x000fe40000000000 */
[----:B------:R-:W-:Y:S02]  /*4e90*/  VIADD R71, R71, 0xffff ;  /* 0x0000ffff47477836 */ /* 0x000fe40000000000 */
[----:B------:R-:W-:Y:S01]  /*4ea0*/  VIADD R73, R73, 0xffff ;  /* 0x0000ffff49497836 */ /* 0x000fe20000000000 */
[----:B------:R-:W-:Y:S06]  /*4eb0*/  @!P0 BRA `(.L_x_57) ;  /* 0x0000000000b88947 */ /* 0x000fec0003800000 */
[----:B------:R-:W0:Y:S01]  /*4ec0*/  S2R R5, SR_TID.Z ;  /* 0x0000000000057919 */ /* 0x000e220000002300 */
[----:B------:R-:W1:Y:S01]  /*4ed0*/  LDCU UR4, c[0x0][0x360] ;  /* 0x00006c00ff0477ac */ /* 0x000e620008000800 */
[----:B------:R-:W-:Y:S01]  /*4ee0*/  ISETP.GE.AND P0, PT, R26, 0x1, PT ;  /* 0x000000011a00780c */ /* 0x000fe20003f06270 */
[----:B------:R-:W0:Y:S02]  /*4ef0*/  LDCU UR5, c[0x0][0x364] ;  /* 0x00006c80ff0577ac */ /* 0x000e240008000800 */
[----:B0-----:R-:W-:-:S04]  /*4f00*/  IMAD R0, R5, UR5, R28 ;  /* 0x0000000505007c24 */ /* 0x001fc8000f8e021c */
[----:B-1----:R-:W-:-:S05]  /*4f10*/  IMAD R0, R0, UR4, R29 ;  /* 0x0000000400007c24 */ /* 0x002fca000f8e021d */
[----:B------:R-:W-:-:S04]  /*4f20*/  LOP3.LUT R0, R0, 0xffff, RZ, 0xc0, !PT ;  /* 0x0000ffff00007812 */ /* 0x000fc800078ec0ff */
[----:B------:R-:W-:-:S13]  /*4f30*/  ISETP.GT.U32.OR P0, PT, R0, 0xff, !P0 ;  /* 0x000000ff0000780c */ /* 0x000fda0004704470 */
[----:B------:R-:W-:Y:S05]  /*4f40*/  @P0 BRA `(.L_x_58) ;  /* 0x0000000000a80947 */ /* 0x000fea0003800000 */
[----:B------:R-:W0:Y:S01]  /*4f50*/  LDCU UR4, c[0x0][0x370] ;  /* 0x00006e00ff0477ac */ /* 0x000e220008000800 */
[----:B------:R-:W-:Y:S02]  /*4f60*/  VIADD R12, R26, 0xffffffff ;  /* 0xffffffff1a0c7836 */ /* 0x000fe40000000000 */
[----:B------:R-:W-:Y:S02]  /*4f70*/  IMAD.MOV.U32 R13, RZ, RZ, RZ ;  /* 0x000000ffff0d7224 */ /* 0x000fe400078e00ff */
[----:B0-----:R-:W-:-:S07]  /*4f80*/  IMAD R7, R0, UR4, RZ ;  /* 0x0000000400077c24 */ /* 0x001fce000f8e02ff */
.L_x_60:
[----:B------:R-:W0:Y:S01]  /*4f90*/  LDC.64 R4, c[0x0][0x398] ;  /* 0x0000e600ff047b82 */ /* 0x000e220000000a00 */
[----:B------:R-:W-:-:S04]  /*4fa0*/  IMAD.IADD R9, R7, 0x1, R12 ;  /* 0x0000000107097824 */ /* 0x000fc800078e020c */
[----:B0-----:R-:W-:-:S06]  /*4fb0*/  IMAD.WIDE.U32 R8, R9, 0x4, R4 ;  /* 0x0000000409087825 */ /* 0x001fcc00078e0004 */
[----:B------:R-:W2:Y:S01]  /*4fc0*/  LDG.E.STRONG.SYS R8, desc[UR8][R8.64] ;  /* 0x0000000808087981 */ /* 0x000ea2000c1f5900 */
[----:B------:R-:W-:Y:S05]  /*4fd0*/  YIELD ;  /* 0x0000000000007946 */ /* 0x000fea0003800000 */
[----:B--2---:R-:W-:-:S04]  /*4fe0*/  LOP3.LUT R30, R8, 0x3, RZ, 0xc0, !PT ;  /* 0x00000003081e7812 */ /* 0x004fc800078ec0ff */
[----:B------:R-:W-:-:S13]  /*4ff0*/  ISETP.NE.AND P0, PT, R30, 0x2, PT ;  /* 0x000000021e00780c */ /* 0x000fda0003f05270 */
[----:B------:R-:W-:Y:S05]  /*5000*/  @!P0 BRA `(.L_x_59) ;  /* 0x0000000000288947 */ /* 0x000fea0003800000 */
[----:B------:R-:W-:Y:S01]  /*5010*/  ISETP.NE.AND P0, PT, R30, 0x1, PT ;  /* 0x000000011e00780c */ /* 0x000fe20003f05270 */
[----:B------:R-:W-:Y:S01]  /*5020*/  VIADD R4, R12, 0xffffffff ;  /* 0xffffffff0c047836 */ /* 0x000fe20000000000 */
[----:B------:R-:W-:-:S04]  /*5030*/  SHF.R.U32.HI R8, RZ, 0x2, R8 ;  /* 0x00000002ff087819 */ /* 0x000fc80000011608 */
[----:B------:R-:W-:-:S05]  /*5040*/  SEL R8, R8, RZ, !P0 ;  /* 0x000000ff08087207 */ /* 0x000fca0004000000 */
[----:B------:R-:W-:Y:S02]  /*5050*/  IMAD.IADD R13, R8, 0x1, R13 ;  /* 0x00000001080d7824 */ /* 0x000fe400078e020d */
[----:B------:R-:W-:-:S04]  /*5060*/  @P0 IMAD.MOV R4, RZ, RZ, R12 ;  /* 0x000000ffff040224 */ /* 0x000fc800078e020c */
[----:B------:R-:W-:Y:S01]  /*5070*/  IMAD.MOV.U32 R12, RZ, RZ, R4 ;  /* 0x000000ffff0c7224 */ /* 0x000fe200078e0004 */
[----:B------:R-:W-:-:S13]  /*5080*/  ISETP.GT.AND P1, PT, R4, -0x1, PT ;  /* 0xffffffff0400780c */ /* 0x000fda0003f24270 */
[----:B------:R-:W-:Y:S05]  /*5090*/  @P1 BRA `(.L_x_60) ;  /* 0xfffffffc00bc1947 */ /* 0x000fea000383ffff */
[----:B------:R-:W-:Y:S05]  /*50a0*/  BRA `(.L_x_58) ;  /* 0x0000000000507947 */ /* 0x000fea0003800000 */
.L_x_59:
[----:B------:R-:W-:Y:S01]  /*50b0*/  IMAD.IADD R7, R26, 0x1, R7 ;  /* 0x000000011a077824 */ /* 0x000fe200078e0207 */
[----:B------:R-:W-:-:S03]  /*50c0*/  LEA.HI R8, R8, R13, RZ, 0x1e ;  /* 0x0000000d08087211 */ /* 0x000fc600078ff0ff */
[----:B------:R-:W-:Y:S01]  /*50d0*/  IMAD.WIDE.U32 R4, R7, 0x4, R4 ;  /* 0x0000000407047825 */ /* 0x000fe200078e0004 */
[----:B------:R-:W-:-:S05]  /*50e0*/  LEA R7, R8, 0x1, 0x2 ;  /* 0x0000000108077811 */ /* 0x000fca00078e10ff */
[----:B------:R-:W-:Y:S01]  /*50f0*/  REDG.E.ADD.STRONG.GPU desc[UR8][R4.64], R7 ;  /* 0x000000070400798e */ /* 0x000fe2000c12e108 */
[----:B------:R-:W0:Y:S01]  /*5100*/  S2UR UR5, SR_CgaCtaId ;  /* 0x00000000000579c3 */ /* 0x000e220000008800 */
[----:B------:R-:W-:Y:S01]  /*5110*/  UMOV UR4, 0x400 ;  /* 0x0000040000047882 */ /* 0x000fe20000000000 */
[----:B------:R-:W-:-:S05]  /*5120*/  LEA R12, R0, UR6, 0x2 ;  /* 0x00000006000c7c11 */ /* 0x000fca000f8e10ff */
[----:B------:R-:W-:Y:S01]  /*5130*/  LDS R13, [R12] ;  /* 0x000000000c0d7984 */ /* 0x000fe20000000800 */
[----:B0-----:R-:W-:-:S06]  /*5140*/  ULEA UR4, UR5, UR4, 0x18 ;  /* 0x0000000405047291 */ /* 0x001fcc000f8ec0ff */
[----:B------:R-:W-:-:S05]  /*5150*/  LEA R0, R0, UR4, 0x2 ;  /* 0x0000000400007c11 */ /* 0x000fca000f8e10ff */
[----:B------:R-:W0:Y:S02]  /*5160*/  LDS R9, [R0] ;  /* 0x0000000000097984 */ /* 0x000e240000000800 */
[----:B0-----:R-:W-:-:S05]  /*5170*/  IADD3 R9, PT, PT, R13, R8, -R9 ;  /* 0x000000080d097210 */ /* 0x001fca0007ffe809 */
[----:B------:R1:W-:Y:S01]  /*5180*/  STS [R12], R9 ;  /* 0x000000090c007388 */ /* 0x0003e20000000800 */
[----:B------:R-:W-:Y:S05]  /*5190*/  BRA `(.L_x_58) ;  /* 0x0000000000147947 */ /* 0x000fea0003800000 */
.L_x_57:
[----:B------:R-:W-:Y:S01]  /*51a0*/  @!P1 LEA R4, R27, UR16, 0x2 ;  /* 0x000000101b049c11 */ /* 0x000fe2000f8e10ff */
[----:B------:R-:W-:Y:S04]  /*51b0*/  @!P1 LDS R5, [R25] ;  /* 0x0000000019059984 */ /* 0x000fe80000000800 */
[----:B------:R-:W0:Y:S02]  /*51c0*/  @!P1 LDS R0, [R4] ;  /* 0x0000000004009984 */ /* 0x000e240000000800 */
[----:B0-----:R-:W-:-:S05]  /*51d0*/  @!P1 IMAD.IADD R0, R5, 0x1, -R0 ;  /* 0x0000000105009824 */ /* 0x001fca00078e0a00 */
[----:B------:R0:W-:Y:S02]  /*51e0*/  @!P1 STS [R25], R0 ;  /* 0x0000000019009388 */ /* 0x0001e40000000800 */
.L_x_58:
[----:B------:R-:W-:Y:S05]  /*51f0*/  WARPSYNC.ALL ;  /* 0x0000000000007948 */ /* 0x000fea0003800000 */
[----:B------:R-:W2:Y:S08]  /*5200*/  S2UR UR5, SR_CgaCtaId ;  /* 0x00000000000579c3 */ /* 0x000eb00000008800 */
[----:B------:R-:W-:Y:S01]  /*5210*/  BAR.SYNC.DEFER_BLOCKING 0x0 ;  /* 0x0000000000007b1d */ /* 0x000fe20000010000 */
[----:B0-----:R-:W-:Y:S01]  /*5220*/  IMAD.SHL.U32 R0, R14, 0x4, RZ ;  /* 0x000000040e007824 */ /* 0x001fe200078e00ff */
[----:B------:R-:W-:Y:S01]  /*5230*/  ISETP.GT.U32.AND P0, PT, R27, 0x1dff, PT ;  /* 0x00001dff1b00780c */ /* 0x000fe20003f04070 */
[----:B------:R-:W-:-:S02]  /*5240*/  IMAD.SHL.U32 R4, R66, 0x4, RZ ;  /* 0x0000000442047824 */ /* 0x000fc400078e00ff */
[----:B------:R-:W-:Y:S01]  /*5250*/  IMAD.SHL.U32 R8, R57, 0x4, RZ ;  /* 0x0000000439087824 */ /* 0x000fe200078e00ff */
[----:B------:R-:W-:Y:S01]  /*5260*/  UMOV UR4, 0x400 ;  /* 0x0000040000047882 */ /* 0x000fe20000000000 */
[----:B------:R-:W-:Y:S01]  /*5270*/  IMAD.SHL.U32 R7, R15, 0x4, RZ ;  /* 0x000000040f077824 */ /* 0x000fe200078e00ff */
[----:B------:R-:W-:Y:S01]  /*5280*/  LOP3.LUT R5, R0, 0x3fffc, RZ, 0xc0, !PT ;  /* 0x0003fffc00057812 */ /* 0x000fe200078ec0ff */
[----:B------:R-:W-:Y:S01]  /*5290*/  IMAD.SHL.U32 R0, R56, 0x4, RZ ;  /* 0x0000000438007824 */ /* 0x000fe200078e00ff */
[----:B------:R-:W-:Y:S01]  /*52a0*/  LOP3.LUT R4, R4, 0x3fffc, RZ, 0xc0, !PT ;  /* 0x0003fffc04047812 */ /* 0x000fe200078ec0ff */
[----:B-1----:R-:W-:Y:S01]  /*52b0*/  IMAD.SHL.U32 R12, R64, 0x4, RZ ;  /* 0x00000004400c7824 */ /* 0x002fe200078e00ff */
[----:B------:R-:W-:Y:S01]  /*52c0*/  LOP3.LUT R9, R8, 0x3fffc, RZ, 0xc0, !PT ;  /* 0x0003fffc08097812 */ /* 0x000fe200078ec0ff */
[----:B------:R-:W-:Y:S01]  /*52d0*/  IMAD.SHL.U32 R8, R58, 0x4, RZ ;  /* 0x000000043a087824 */ /* 0x000fe200078e00ff */
[----:B------:R-:W-:Y:S01]  /*52e0*/  LOP3.LUT R7, R7, 0x3fffc, RZ, 0xc0, !PT ;  /* 0x0003fffc07077812 */ /* 0x000fe200078ec0ff */
[----:B------:R-:W-:Y:S01]  /*52f0*/  IMAD.SHL.U32 R13, R67, 0x4, RZ ;  /* 0x00000004430d7824 */ /* 0x000fe200078e00ff */
[----:B------:R-:W-:Y:S01]  /*5300*/  LOP3.LUT R0, R0, 0x3fffc, RZ, 0xc0, !PT ;  /* 0x0003fffc00007812 */ /* 0x000fe200078ec0ff */
[----:B------:R-:W-:Y:S01]  /*5310*/  IMAD.SHL.U32 R14, R60, 0x4, RZ ;  /* 0x000000043c0e7824 */ /* 0x000fe200078e00ff */
[----:B------:R-:W-:Y:S01]  /*5320*/  LOP3.LUT R8, R8, 0x3fffc, RZ, 0xc0, !PT ;  /* 0x0003fffc08087812 */ /* 0x000fe200078ec0ff */
[----:B------:R-:W-:Y:S03]  /*5330*/  BSSY.RECONVERGENT B0, `(.L_x_61) ;  /* 0x0000033000007945 */ /* 0x000fe60003800200 */
[----:B------:R-:W-:Y:S01]  /*5340*/  LOP3.LUT R14, R14, 0x3fffc, RZ, 0xc0, !PT ;  /* 0x0003fffc0e0e7812 */ /* 0x000fe200078ec0ff */
[----:B--2---:R-:W-:-:S09]  /*5350*/  ULEA UR18, UR5, UR4, 0x18 ;  /* 0x0000000405127291 */ /* 0x004fd2000f8ec0ff */
[----:B------:R0:W-:Y:S04]  /*5360*/  STS [R5+UR18], R24 ;  /* 0x0000001805007988 */ /* 0x0001e80008000812 */
[----:B------:R1:W-:Y:S04]  /*5370*/  STS [R4+UR18], R23 ;  /* 0x0000001704007988 */ /* 0x0003e80008000812 */
[----:B------:R2:W-:Y:S01]  /*5380*/  STS [R7+UR18], R22 ;  /* 0x0000001607007988 */ /* 0x0005e20008000812 */
[----:B0-----:R-:W-:Y:S01]  /*5390*/  LOP3.LUT R5, R12, 0x3fffc, RZ, 0xc0, !PT ;  /* 0x0003fffc0c057812 */ /* 0x001fe200078ec0ff */
[----:B------:R-:W-:-:S02]  /*53a0*/  IMAD.SHL.U32 R12, R74, 0x4, RZ ;  /* 0x000000044a0c7824 */ /* 0x000fc400078e00ff */
[----:B------:R0:W-:Y:S01]  /*53b0*/  STS [R0+UR18], R21 ;  /* 0x0000001500007988 */ /* 0x0001e20008000812 */
[----:B-1----:R-:W-:Y:S01]  /*53c0*/  LOP3.LUT R4, R13, 0x3fffc, RZ, 0xc0, !PT ;  /* 0x0003fffc0d047812 */ /* 0x002fe200078ec0ff */
[----:B------:R-:W-:Y:S02]  /*53d0*/  IMAD.SHL.U32 R13, R71, 0x4, RZ ;  /* 0x00000004470d7824 */ /* 0x000fe400078e00ff */
[----:B------:R1:W-:Y:S01]  /*53e0*/  STS [R9+UR18], R20 ;  /* 0x0000001409007988 */ /* 0x0003e20008000812 */
[----:B--2---:R-:W-:Y:S01]  /*53f0*/  LOP3.LUT R7, R12, 0x3fffc, RZ, 0xc0, !PT ;  /* 0x0003fffc0c077812 */ /* 0x004fe200078ec0ff */
[----:B------:R-:W-:Y:S02]  /*5400*/  IMAD.SHL.U32 R12, R59, 0x4, RZ ;  /* 0x000000043b0c7824 */ /* 0x000fe400078e00ff */
[----:B------:R2:W-:Y:S01]  /*5410*/  STS [R8+UR18], R19 ;  /* 0x0000001308007988 */ /* 0x0005e20008000812 */
[----:B------:R-:W-:Y:S01]  /*5420*/  LOP3.LUT R13, R13, 0x3fffc, RZ, 0xc0, !PT ;  /* 0x0003fffc0d0d7812 */ /* 0x000fe200078ec0ff */
[----:B0-----:R-:W-:-:S02]  /*5430*/  IMAD.SHL.U32 R0, R75, 0x4, RZ ;  /* 0x000000044b007824 */ /* 0x001fc400078e00ff */
[----:B------:R0:W-:Y:S01]  /*5440*/  STS [R5+UR18], R18 ;  /* 0x0000001205007988 */ /* 0x0001e20008000812 */
[----:B------:R-:W-:Y:S01]  /*5450*/  LOP3.LUT R12, R12, 0x3fffc, RZ, 0xc0, !PT ;  /* 0x0003fffc0c0c7812 */ /* 0x000fe200078ec0ff */
[----:B-1----:R-:W-:Y:S02]  /*5460*/  IMAD.SHL.U32 R9, R78, 0x4, RZ ;  /* 0x000000044e097824 */ /* 0x002fe400078e00ff */
[----:B------:R1:W-:Y:S01]  /*5470*/  STS [R4+UR18], R17 ;  /* 0x0000001104007988 */ /* 0x0003e20008000812 */
[----:B--2---:R-:W-:Y:S02]  /*5480*/  IMAD.SHL.U32 R8, R73, 0x4, RZ ;  /* 0x0000000449087824 */ /* 0x004fe400078e00ff */
[----:B------:R-:W-:Y:S01]  /*5490*/  LOP3.LUT R9, R9, 0x3fffc, RZ, 0xc0, !PT ;  /* 0x0003fffc09097812 */ /* 0x000fe200078ec0ff */
[----:B------:R1:W-:Y:S01]  /*54a0*/  STS [R14+UR18], R11 ;  /* 0x0000000b0e007988 */ /* 0x0003e20008000812 */
[----:B0-----:R-:W-:-:S03]  /*54b0*/  LOP3.LUT R5, R0, 0x3fffc, RZ, 0xc0, !PT ;  /* 0x0003fffc00057812 */ /* 0x001fc600078ec0ff */
[----:B------:R1:W-:Y:S01]  /*54c0*/  STS [R7+UR18], R10 ;  /* 0x0000000a07007988 */ /* 0x0003e20008000812 */
[----:B------:R-:W-:-:S03]  /*54d0*/  LOP3.LUT R8, R8, 0x3fffc, RZ, 0xc0, !PT ;  /* 0x0003fffc08087812 */ /* 0x000fc600078ec0ff */
[----:B------:R1:W-:Y:S04]  /*54e0*/  STS [R5+UR18], R6 ;  /* 0x0000000605007988 */ /* 0x0003e80008000812 */
[----:B------:R1:W-:Y:S04]  /*54f0*/  STS [R9+UR18], R32 ;  /* 0x0000002009007988 */ /* 0x0003e80008000812 */
[----:B------:R1:W-:Y:S04]  /*5500*/  STS [R12+UR18], R33 ;  /* 0x000000210c007988 */ /* 0x0003e80008000812 */
[----:B------:R1:W-:Y:S04]  /*5510*/  STS [R13+UR18], R36 ;  /* 0x000000240d007988 */ /* 0x0003e80008000812 */
[----:B------:R1:W-:Y:S01]  /*5520*/  STS [R8+UR18], R39 ;  /* 0x0000002708007988 */ /* 0x0003e20008000812 */
[----:B------:R-:W-:Y:S06]  /*5530*/  BAR.SYNC.DEFER_BLOCKING 0x0 ;  /* 0x0000000000007b1d */ /* 0x000fec0000010000 */
[----:B------:R-:W-:Y:S05]  /*5540*/  @P0 BRA `(.L_x_62) ;  /* 0x0000000000440947 */ /* 0x000fea0003800000 */
[----:B-1----:R-:W0:Y:S01]  /*5550*/  LDC R12, c[0x0][0x3ac] ;  /* 0x0000eb00ff0c7b82 */ /* 0x002e220000000800 */
[----:B------:R-:W-:-:S04]  /*5560*/  IMAD R27, R28, 0x20, R29 ;  /* 0x000000201c1b7824 */ /* 0x000fc800078e021d */
[----:B------:R-:W-:Y:S01]  /*5570*/  IMAD.MOV.U32 R8, RZ, RZ, R27 ;  /* 0x000000ffff087224 */ /* 0x000fe200078e001b */
[----:B------:R-:W-:Y:S02]  /*5580*/  LEA R0, R27, UR18, 0x2 ;  /* 0x000000121b007c11 */ /* 0x000fe4000f8e10ff */
[----:B------:R-:W1:Y:S05]  /*5590*/  LDC.64 R6, c[0x0][0x390] ;  /* 0x0000e400ff067b82 */ /* 0x000e6a0000000a00 */
.L_x_63:
[----:B--2---:R2:W0:Y:S01]  /*55a0*/  LDS R9, [R0] ;  /* 0x0000000000097984 */ /* 0x0044220000000800 */
[----:B------:R-:W-:Y:S01]  /*55b0*/  ISETP.GE.U32.AND P0, PT, R8, 0x1c00, PT ;  /* 0x00001c000800780c */ /* 0x000fe20003f06070 */
[----:B--2---:R-:W-:Y:S01]  /*55c0*/  VIADD R0, R0, 0x800 ;  /* 0x0000080000007836 */ /* 0x004fe20000000000 */
[----:B0-----:R-:W-:-:S05]  /*55d0*/  SHF.R.U32.HI R4, RZ, R12, R9 ;  /* 0x0000000cff047219 */ /* 0x001fca0000011609 */
[----:B------:R-:W-:-:S05]  /*55e0*/  IMAD.SHL.U32 R4, R4, 0x4, RZ ;  /* 0x0000000404047824 */ /* 0x000fca00078e00ff */
[----:B------:R-:W-:-:S05]  /*55f0*/  LOP3.LUT R10, R4, 0x3fc, RZ, 0xc0, !PT ;  /* 0x000003fc040a7812 */ /* 0x000fca00078ec0ff */
[----:B------:R-:W0:Y:S02]  /*5600*/  LDS R5, [R10+UR6] ;  /* 0x000000060a057984 */ /* 0x000e240008000800 */
[----:B0-----:R-:W-:Y:S02]  /*5610*/  IMAD.IADD R5, R5, 0x1, R8 ;  /* 0x0000000105057824 */ /* 0x001fe400078e0208 */
[----:B------:R-:W-:Y:S02]  /*5620*/  VIADD R8, R8, 0x200 ;  /* 0x0000020008087836 */ /* 0x000fe40000000000 */
[----:B-1----:R-:W-:-:S05]  /*5630*/  IMAD.WIDE.U32 R4, R5, 0x4, R6 ;  /* 0x0000000405047825 */ /* 0x002fca00078e0006 */
[----:B------:R2:W-:Y:S01]  /*5640*/  STG.E desc[UR8][R4.64], R9 ;  /* 0x0000000904007986 */ /* 0x0005e2000c101908 */
[----:B------:R-:W-:Y:S05]  /*5650*/  @!P0 BRA `(.L_x_63) ;  /* 0xfffffffc00d08947 */ /* 0x000fea000383ffff */
.L_x_62:
[----:B------:R-:W-:Y:S05]  /*5660*/  BSYNC.RECONVERGENT B0 ;  /* 0x0000000000007941 */ /* 0x000fea0003800200 */
.L_x_61:
[----:B------:R-:W0:Y:S02]  /*5670*/  LDCU UR17, c[0x0][0x370] ;  /* 0x00006e00ff1177ac */ /* 0x000e240008000800 */
[----:B0-----:R-:W-:-:S06]  /*5680*/  UIADD3 UR16, UPT, UPT, UR17, -0x1, URZ ;  /* 0xffffffff11107890 */ /* 0x001fcc000fffe0ff */
[----:B------:R-:W-:-:S13]  /*5690*/  ISETP.NE.AND P0, PT, R26, UR16, PT ;  /* 0x000000101a007c0c */ /* 0x000fda000bf05270 */
[----:B------:R-:W-:Y:S05]  /*56a0*/  @P0 EXIT ;  /* 0x000000000000094d */ /* 0x000fea0003800000 */
[----:B------:R-:W-:Y:S01]  /*56b0*/  BAR.SYNC.DEFER_BLOCKING 0x0 ;  /* 0x0000000000007b1d */ /* 0x000fe20000010000 */
[----:B------:R-:W-:-:S05]  /*56c0*/  ISETP.GT.U32.AND P0, PT, R27, 0xff, PT ;  /* 0x000000ff1b00780c */ /* 0x000fca0003f04070 */
[----:B------:R-:W0:Y:S08]  /*56d0*/  LDCU UR6, c[0x0][0x3a8] ;  /* 0x00007500ff0677ac */ /* 0x000e300008000800 */
[----:B-12---:R-:W1:Y:S01]  /*56e0*/  @!P0 LDC.64 R4, c[0x0][0x398] ;  /* 0x0000e600ff048b82 */ /* 0x006e620000000a00 */
[----:B------:R-:W-:Y:S01]  /*56f0*/  @!P0 IMAD R7, R27, UR17, R26 ;  /* 0x000000111b078c24 */ /* 0x000fe2000f8e021a */
[----:B------:R-:W2:Y:S03]  /*5700*/  @!P0 LDG.E R3, desc[UR8][R2.64] ;  /* 0x0000000802038981 */ /* 0x000ea6000c1e1900 */
[----:B-1----:R-:W-:-:S06]  /*5710*/  @!P0 IMAD.WIDE.U32 R4, R7, 0x4, R4 ;  /* 0x0000000407048825 */ /* 0x002fcc00078e0004 */
[----:B------:R-:W2:Y:S01]  /*5720*/  @!P0 LDG.E.STRONG.SYS R4, desc[UR8][R4.64] ;  /* 0x0000000804048981 */ /* 0x000ea2000c1f5900 */
[----:B------:R-:W-:-:S04]  /*5730*/  IMAD R27, R26, 0x1e00, R27 ;  /* 0x00001e001a1b7824 */ /* 0x000fc800078e021b */
[----:B------:R-:W-:Y:S01]  /*5740*/  VIADD R7, R27, 0x1e00 ;  /* 0x00001e001b077836 */ /* 0x000fe20000000000 */
[----:B--2---:R-:W-:-:S05]  /*5750*/  @!P0 LEA.HI R0, R4, R3, RZ, 0x1e ;  /* 0x0000000304008211 */ /* 0x004fca00078ff0ff */
[----:B------:R1:W-:Y:S01]  /*5760*/  @!P0 STS [R25], R0 ;  /* 0x0000000019008388 */ /* 0x0003e20000000800 */
[----:B------:R-:W-:Y:S01]  /*5770*/  BAR.SYNC.DEFER_BLOCKING 0x0 ;  /* 0x0000000000007b1d */ /* 0x000fe20000010000 */
[----:B0-----:R-:W-:-:S13]  /*5780*/  ISETP.GE.AND P0, PT, R7, UR6, PT ;  /* 0x0000000607007c0c */ /* 0x001fda000bf06270 */
[----:B-1----:R-:W-:Y:S05]  /*5790*/  @P0 EXIT ;  /* 0x000000000000094d */ /* 0x002fea0003800000 */
[----:B------:R-:W0:Y:S01]  /*57a0*/  LDC.64 R4, c[0x0][0x388] ;  /* 0x0000e200ff047b82 */ /* 0x000e220000000a00 */
[----:B------:R-:W-:Y:S01]  /*57b0*/  IMAD R29, R26, 0x1e00, R29 ;  /* 0x00001e001a1d7824 */ /* 0x000fe200078e021d */
[----:B------:R-:W-:Y:S01]  /*57c0*/  UIADD3 UR4, UPT, UPT, UR4, 0x7800, URZ ;  /* 0x0000780004047890 */ /* 0x000fe2000fffe0ff */
[----:B------:R-:W1:Y:S02]  /*57d0*/  LDCU UR6, c[0x0][0x3ac] ;  /* 0x00007580ff0677ac */ /* 0x000e640008000800 */
[----:B------:R-:W-:-:S03]  /*57e0*/  IMAD R0, R28, 0x20, R29 ;  /* 0x000000201c007824 */ /* 0x000fc600078e021d */
[----:B------:R-:W2:Y:S01]  /*57f0*/  LDC.64 R2, c[0x0][0x390] ;  /* 0x0000e400ff027b82 */ /* 0x000ea20000000a00 */
[----:B------:R-:W3:Y:S01]  /*5800*/  LDCU UR16, c[0x0][0x3a8] ;  /* 0x00007500ff1077ac */ /* 0x000ee20008000800 */
[----:B------:R-:W-:-:S12]  /*5810*/  ULEA UR4, UR5, UR4, 0x18 ;  /* 0x0000000405047291 */ /* 0x000fd8000f8ec0ff */
.L_x_103:
[----:B0-----:R-:W-:-:S05]  /*5820*/  IMAD.WIDE R8, R7, 0x4, R4 ;  /* 0x0000000407087825 */ /* 0x001fca00078e0204 */
[----:B------:R-:W1:Y:S01]  /*5830*/  LDG.E R6, desc[UR8][R8.64] ;  /* 0x0000000808067981 */ /* 0x000e62000c1e1900 */
[----:B------:R-:W-:-:S04]  /*5840*/  VOTE.ANY R12, PT, PT ;  /* 0x00000000000c7806 */ /* 0x000fc800038e0100 */
[----:B------:R-:W-:Y:S02]  /*5850*/  R2UR UR5, R12 ;  /* 0x000000000c0572ca */ /* 0x000fe400000e0000 */
[----:B-1----:R-:W-:-:S04]  /*5860*/  SHF.R.U32.HI R10, RZ, UR6, R6 ;  /* 0x00000006ff0a7c19 */ /* 0x002fc80008011606 */
[----:B------:R-:W-:-:S04]  /*5870*/  LOP3.LUT R11, R10, 0x1, RZ, 0xc0, !PT ;  /* 0x000000010a0b7812 */ /* 0x000fc800078ec0ff */
[C---:B------:R-:W-:Y:S01]  /*5880*/  ISETP.NE.U32.AND P0, PT, R11.reuse, 0x1, PT ;  /* 0x000000010b00780c */ /* 0x040fe20003f05070 */
[----:B------:R-:W-:Y:S02]  /*5890*/  VIADD R11, R11, 0xffffffff ;  /* 0xffffffff0b0b7836 */ /* 0x000fe40000000000 */
[----:B------:R-:W-:Y:S10]  /*58a0*/  BRA.DIV UR5, `(.L_x_64) ;  /* 0x0000001205687947 */ /* 0x000ff4000b800000 */
[----:B------:R-:W-:-:S07]  /*58b0*/  VOTE.ANY R12, PT, !P0 ;  /* 0x00000000000c7806 */ /* 0x000fce00040e0100 */
.L_x_105:
[----:B------:R-:W-:Y:S02]  /*58c0*/  VOTE.ANY R9, PT, PT ;  /* 0x0000000000097806 */ /* 0x000fe400038e0100 */
[----:B------:R-:W-:Y:S02]  /*58d0*/  SHF.R.U32.HI R8, RZ, UR7, R6 ;  /* 0x00000007ff087c19 */ /* 0x000fe40008011606 */
[----:B------:R-:W-:Y:S02]  /*58e0*/  R2UR UR5, R9 ;  /* 0x00000000090572ca */ /* 0x000fe400000e0000 */
[----:B------:R-:W-:-:S04]  /*58f0*/  LOP3.LUT R8, R8, 0x1, RZ, 0xc0, !PT ;  /* 0x0000000108087812 */ /* 0x000fc800078ec0ff */
[C---:B------:R-:W-:Y:S01]  /*5900*/  ISETP.NE.U32.AND P0, PT, R8.reuse, 0x1, PT ;  /* 0x000000010800780c */ /* 0x040fe20003f05070 */
[----:B------:R-:W-:-:S06]  /*5910*/  VIADD R8, R8, 0xffffffff ;  /* 0xffffffff08087836 */ /* 0x000fcc0000000000 */
[----:B------:R-:W-:Y:S06]  /*5920*/  BRA.DIV UR5, `(.L_x_65) ;  /* 0x0000001205647947 */ /* 0x000fec000b800000 */
[----:B------:R-:W-:-:S07]  /*5930*/  VOTE.ANY R9, PT, !P0 ;  /* 0x0000000000097806 */ /* 0x000fce00040e0100 */
.L_x_108:
[----:B------:R-:W-:Y:S02]  /*5940*/  VOTE.ANY R14, PT, PT ;  /* 0x00000000000e7806 */ /* 0x000fe400038e0100 */
[----:B------:R-:W-:Y:S02]  /*5950*/  SHF.R.U32.HI R13, RZ, UR10, R6 ;  /* 0x0000000aff0d7c19 */ /* 0x000fe40008011606 */
[----:B------:R-:W-:Y:S02]  /*5960*/  R2UR UR5, R14 ;  /* 0x000000000e0572ca */ /* 0x000fe400000e0000 */
[----:B------:R-:W-:Y:S02]  /*5970*/  LOP3.LUT R13, R13, 0x1, RZ, 0xc0, !PT ;  /* 0x000000010d0d7812 */ /* 0x000fe400078ec0ff */
[----:B------:R-:W-:Y:S02]  /*5980*/  LOP3.LUT R8, R9, R8, RZ, 0x3c, !PT ;  /* 0x0000000809087212 */ /* 0x000fe400078e3cff */
[C---:B------:R-:W-:Y:S01]  /*5990*/  ISETP.NE.U32.AND P0, PT, R13.reuse, 0x1, PT ;  /* 0x000000010d00780c */ /* 0x040fe20003f05070 */
[----:B------:R-:W-:Y:S01]  /*59a0*/  VIADD R13, R13, 0xffffffff ;  /* 0xffffffff0d0d7836 */ /* 0x000fe20000000000 */
[----:B------:R-:W-:-:S05]  /*59b0*/  LOP3.LUT R8, R8, R12, R11, 0x60, !PT ;  /* 0x0000000c08087212 */ /* 0x000fca00078e600b */
[----:B------:R-:W-:Y:S06]  /*59c0*/  BRA.DIV UR5, `(.L_x_66) ;  /* 0x0000001205607947 */ /* 0x000fec000b800000 */
[----:B------:R-:W-:-:S07]  /*59d0*/  VOTE.ANY R14, PT, !P0 ;  /* 0x00000000000e7806 */ /* 0x000fce00040e0100 */
.L_x_111:
[----:B------:R-:W-:Y:S02]  /*59e0*/  VOTE.ANY R11, PT, PT ;  /* 0x00000000000b7806 */ /* 0x000fe400038e0100 */
[----:B------:R-:W-:Y:S02]  /*59f0*/  SHF.R.U32.HI R9, RZ, UR11, R6 ;  /* 0x0000000bff097c19 */ /* 0x000fe40008011606 */
[----:B------:R-:W-:Y:S02]  /*5a00*/  R2UR UR5, R11 ;  /* 0x000000000b0572ca */ /* 0x000fe400000e0000 */
[----:B------:R-:W-:Y:S02]  /*5a10*/  LOP3.LUT R9, R9, 0x1, RZ, 0xc0, !PT ;  /* 0x0000000109097812 */ /* 0x000fe400078ec0ff */
[----:B------:R-:W-:Y:S02]  /*5a20*/  LOP3.LUT R8, R8, R14, R13, 0x60, !PT ;  /* 0x0000000e08087212 */ /* 0x000fe400078e600d */
[C---:B------:R-:W-:Y:S01]  /*5a30*/  ISETP.NE.U32.AND P0, PT, R9.reuse, 0x1, PT ;  /* 0x000000010900780c */ /* 0x040fe20003f05070 */
[----:B------:R-:W-:-:S06]  /*5a40*/  VIADD R9, R9, 0xffffffff ;  /* 0xffffffff09097836 */ /* 0x000fcc0000000000 */
[----:B------:R-:W-:Y:S06]  /*5a50*/  BRA.DIV UR5, `(.L_x_67) ;  /* 0x0000001205587947 */ /* 0x000fec000b800000 */
[----:B------:R-:W-:-:S07]  /*5a60*/  VOTE.ANY R11, PT, !P0 ;  /* 0x00000000000b7806 */ /* 0x000fce00040e0100 */
.L_x_114:
        /* <DEDUP_REMOVED lines=9> */
.L_x_117:
        /* <DEDUP_REMOVED lines=9> */
.L_x_120:
        /* <DEDUP_REMOVED lines=9> */
.L_x_123:
        /* <DEDUP_REMOVED lines=9> */
.L_x_126:
[----:B------:R-:W-:Y:S01]  /*5cb0*/  ISETP.NE.AND P3, PT, R28, RZ, PT ;  /* 0x000000ff1c00720c */ /* 0x000fe20003f65270 */
[----:B------:R-:W-:Y:S01]  /*5cc0*/  IMAD.SHL.U32 R10, R10, 0x4, RZ ;  /* 0x000000040a0a7824 */ /* 0x000fe200078e00ff */
[C---:B------:R-:W-:Y:S02]  /*5cd0*/  ISETP.NE.AND P2, PT, R28.reuse, 0x1, PT ;  /* 0x000000011c00780c */ /* 0x040fe40003f45270 */
[C---:B------:R-:W-:Y:S02]  /*5ce0*/  ISETP.NE.AND P1, PT, R28.reuse, 0x2, PT ;  /* 0x000000021c00780c */ /* 0x040fe40003f25270 */
[C---:B------:R-:W-:Y:S02]  /*5cf0*/  ISETP.NE.AND P0, PT, R28.reuse, 0x3, PT ;  /* 0x000000031c00780c */ /* 0x040fe40003f05270 */
[C---:B------:R-:W-:Y:S02]  /*5d00*/  ISETP.NE.AND P6, PT, R28.reuse, 0x4, PT ;  /* 0x000000041c00780c */ /* 0x040fe40003fc5270 */
[----:B------:R-:W-:-:S02]  /*5d10*/  ISETP.NE.AND P5, PT, R28, 0x5, PT ;  /* 0x000000051c00780c */ /* 0x000fc40003fa5270 */
[----:B------:R-:W-:Y:S02]  /*5d20*/  ISETP.NE.AND P4, PT, R28, 0x6, PT ;  /* 0x000000061c00780c */ /* 0x000fe40003f85270 */
[----:B------:R-:W-:Y:S02]  /*5d30*/  LOP3.LUT R9, R8, R12, R11, 0x60, !PT ;  /* 0x0000000c08097212 */ /* 0x000fe400078e600b */
[----:B------:R-:W-:Y:S01]  /*5d40*/  LOP3.LUT R10, R10, 0x3fc, RZ, 0xc0, !PT ;  /* 0x000003fc0a0a7812 */ /* 0x000fe200078ec0ff */
[----:B------:R-:W-:Y:S08]  /*5d50*/  @P3 BRA `(.L_x_72) ;  /* 0x0000000000203947 */ /* 0x000ff00003800000 */
[----:B------:R-:W-:Y:S01]  /*5d60*/  SHF.L.U32 R8, R9, R16, RZ ;  /* 0x0000001009087219 */ /* 0x000fe200000006ff */
[----:B------:R-:W0:Y:S03]  /*5d70*/  LDS R12, [R10+UR4] ;  /* 0x000000040a0c7984 */ /* 0x000e260008000800 */
[----:B------:R-:W1:Y:S02]  /*5d80*/  POPC R13, R8 ;  /* 0x00000008000d7309 */ /* 0x000e640000000000 */
[----:B-1----:R-:W-:-:S13]  /*5d90*/  ISETP.NE.AND P3, PT, R13, 0x1, PT ;  /* 0x000000010d00780c */ /* 0x002fda0003f65270 */
[----:B------:R-:W0:Y:S02]  /*5da0*/  @!P3 POPC R9, R9 ;  /* 0x000000090009b309 */ /* 0x000e240000000000 */
[----:B0-----:R-:W-:Y:S01]  /*5db0*/  @!P3 IMAD.IADD R11, R12, 0x1, R9 ;  /* 0x000000010c0bb824 */ /* 0x001fe200078e0209 */
[----:B------:R-:W-:-:S04]  /*5dc0*/  IADD3 R9, PT, PT, R13, -0x1, R12 ;  /* 0xffffffff0d097810 */ /* 0x000fc80007ffe00c */
[----:B------:R0:W-:Y:S03]  /*5dd0*/  @!P3 STS [R10+UR4], R11 ;  /* 0x0000000b0a00b988 */ /* 0x0001e60008000804 */
.L_x_72:
[----:B------:R-:W-:Y:S05]  /*5de0*/  WARPSYNC.ALL ;  /* 0x0000000000007948 */ /* 0x000fea0003800000 */
[----:B------:R-:W-:Y:S01]  /*5df0*/  BAR.SYNC.DEFER_BLOCKING 0x0 ;  /* 0x0000000000007b1d */ /* 0x000fe20000010000 */
[----:B------:R-:W-:-:S05]  /*5e00*/  ISETP.NE.AND P3, PT, R28, 0x7, PT ;  /* 0x000000071c00780c */ /* 0x000fca0003f65270 */
[----:B------:R-:W-:Y:S04]  /*5e10*/  BSSY.RECONVERGENT B0, `(.L_x_73) ;  /* 0x000000a000007945 */ /* 0x000fe80003800200 */
[----:B------:R-:W-:Y:S05]  /*5e20*/  @P2 BRA `(.L_x_74) ;  /* 0x0000000000202947 */ /* 0x000fea0003800000 */
[----:B------:R-:W-:Y:S01]  /*5e30*/  SHF.L.U32 R12, R9, R16, RZ ;  /* 0x00000010090c7219 */ /* 0x000fe200000006ff */
[----:B------:R-:W1:Y:S03]  /*5e40*/  LDS R8, [R10+UR4] ;  /* 0x000000040a087984 */ /* 0x000e660008000800 */
[----:B------:R-:W4:Y:S02]  /*5e50*/  POPC R13, R12 ;  /* 0x0000000c000d7309 */ /* 0x000f240000000000 */
[----:B----4-:R-:W-:-:S13]  /*5e60*/  ISETP.NE.AND P2, PT, R13, 0x1, PT ;  /* 0x000000010d00780c */ /* 0x010fda0003f45270 */
[----:B0-----:R1:W0:Y:S02]  /*5e70*/  @!P2 POPC R11, R9 ;  /* 0x00000009000ba309 */ /* 0x0012240000000000 */
[--C-:B-1----:R-:W-:Y:S01]  /*5e80*/  IADD3 R9, PT, PT, R13, -0x1, R8.reuse ;  /* 0xffffffff0d097810 */ /* 0x102fe20007ffe008 */
[----:B0-----:R-:W-:-:S05]  /*5e90*/  @!P2 IMAD.IADD R11, R11, 0x1, R8 ;  /* 0x000000010b0ba824 */ /* 0x001fca00078e0208 */
[----:B------:R1:W-:Y:S02]  /*5ea0*/  @!P2 STS [R10+UR4], R11 ;  /* 0x0000000b0a00a988 */ /* 0x0003e40008000804 */
.L_x_74:
[----:B---3--:R-:W-:Y:S05]  /*5eb0*/  BSYNC.RECONVERGENT B0 ;  /* 0x0000000000007941 */ /* 0x008fea0003800200 */
.L_x_73:
[----:B------:R-:W-:Y:S01]  /*5ec0*/  BAR.SYNC.DEFER_BLOCKING 0x0 ;  /* 0x0000000000007b1d */ /* 0x000fe20000010000 */
[----:B------:R-:W-:-:S05]  /*5ed0*/  ISETP.NE.AND P2, PT, R28, 0x8, PT ;  /* 0x000000081c00780c */ /* 0x000fca0003f45270 */
[----:B------:R-:W-:Y:S04]  /*5ee0*/  BSSY.RECONVERGENT B0, `(.L_x_75) ;  /* 0x000000a000007945 */ /* 0x000fe80003800200 */
[----:B------:R-:W-:Y:S05]  /*5ef0*/  @P1 BRA `(.L_x_76) ;  /* 0x0000000000201947 */ /* 0x000fea0003800000 */
[----:B------:R-:W-:Y:S01]  /*5f00*/  SHF.L.U32 R12, R9, R16, RZ ;  /* 0x00000010090c7219 */ /* 0x000fe200000006ff */
[----:B------:R-:W3:Y:S03]  /*5f10*/  LDS R8, [R10+UR4] ;  /* 0x000000040a087984 */ /* 0x000ee60008000800 */
[----:B------:R-:W4:Y:S02]  /*5f20*/  POPC R13, R12 ;  /* 0x0000000c000d7309 */ /* 0x000f240000000000 */
[----:B----4-:R-:W-:-:S13]  /*5f30*/  ISETP.NE.AND P1, PT, R13, 0x1, PT ;  /* 0x000000010d00780c */ /* 0x010fda0003f25270 */
[----:B01----:R3:W0:Y:S02]  /*5f40*/  @!P1 POPC R11, R9 ;  /* 0x00000009000b9309 */ /* 0x0036240000000000 */
[--C-:B---3--:R-:W-:Y:S01]  /*5f50*/  IADD3 R9, PT, PT, R13, -0x1, R8.reuse ;  /* 0xffffffff0d097810 */ /* 0x108fe20007ffe008 */
[----:B0-----:R-:W-:-:S05]  /*5f60*/  @!P1 IMAD.IADD R11, R11, 0x1, R8 ;  /* 0x000000010b0b9824 */ /* 0x001fca00078e0208 */
[----:B------:R3:W-:Y:S02]  /*5f70*/  @!P1 STS [R10+UR4], R11 ;  /* 0x0000000b0a009988 */ /* 0x0007e40008000804 */
.L_x_76:
[----:B------:R-:W-:Y:S05]  /*5f80*/  BSYNC.RECONVERGENT B0 ;  /* 0x0000000000007941 */ /* 0x000fea0003800200 */
.L_x_75:
[----:B------:R-:W-:Y:S01]  /*5f90*/  BAR.SYNC.DEFER_BLOCKING 0x0 ;  /* 0x0000000000007b1d */ /* 0x000fe20000010000 */
[----:B------:R-:W-:-:S05]  /*5fa0*/  ISETP.NE.AND P1, PT, R28, 0x9, PT ;  /* 0x000000091c00780c */ /* 0x000fca0003f25270 */
[----:B------:R-:W-:Y:S04]  /*5fb0*/  BSSY.RECONVERGENT B0, `(.L_x_77) ;  /* 0x000000a000007945 */ /* 0x000fe80003800200 */
[----:B------:R-:W-:Y:S05]  /*5fc0*/  @P0 BRA `(.L_x_78) ;  /* 0x0000000000200947 */ /* 0x000fea0003800000 */
[----:B------:R-:W-:Y:S01]  /*5fd0*/  SHF.L.U32 R12, R9, R16, RZ ;  /* 0x00000010090c7219 */ /* 0x000fe200000006ff */
[----:B------:R-:W4:Y:S03]  /*5fe0*/  LDS R8, [R10+UR4] ;  /* 0x000000040a087984 */ /* 0x000f260008000800 */
[----:B------:R-:W5:Y:S02]  /*5ff0*/  POPC R13, R12 ;  /* 0x0000000c000d7309 */ /* 0x000f640000000000 */
[----:B-----5:R-:W-:-:S13]  /*6000*/  ISETP.NE.AND P0, PT, R13, 0x1, PT ;  /* 0x000000010d00780c */ /* 0x020fda0003f05270 */
[----:B01-3--:R4:W0:Y:S02]  /*6010*/  @!P0 POPC R11, R9 ;  /* 0x00000009000b8309 */ /* 0x00b8240000000000 */
[--C-:B----4-:R-:W-:Y:S01]  /*6020*/  IADD3 R9, PT, PT, R13, -0x1, R8.reuse ;  /* 0xffffffff0d097810 */ /* 0x110fe20007ffe008 */
[----:B0-----:R-:W-:-:S05]  /*6030*/  @!P0 IMAD.IADD R11, R11, 0x1, R8 ;  /* 0x000000010b0b8824 */ /* 0x001fca00078e0208 */
[----:B------:R4:W-:Y:S02]  /*6040*/  @!P0 STS [R10+UR4], R11 ;  /* 0x0000000b0a008988 */ /* 0x0009e40008000804 */
.L_x_78:
[----:B------:R-:W-:Y:S05]  /*6050*/  BSYNC.RECONVERGENT B0 ;  /* 0x0000000000007941 */ /* 0x000fea0003800200 */
.L_x_77:
[----:B------:R-:W-:Y:S01]  /*6060*/  BAR.SYNC.DEFER_BLOCKING 0x0 ;  /* 0x0000000000007b1d */ /* 0x000fe20000010000 */
[----:B------:R-:W-:-:S05]  /*6070*/  ISETP.NE.AND P0, PT, R28, 0xa, PT ;  /* 0x0000000a1c00780c */ /* 0x000fca0003f05270 */
[----:B------:R-:W-:Y:S04]  /*6080*/  BSSY.RECONVERGENT B0, `(.L_x_79) ;  /* 0x000000a000007945 */ /* 0x000fe80003800200 */
[----:B------:R-:W-:Y:S05]  /*6090*/  @P6 BRA `(.L_x_80) ;  /* 0x0000000000206947 */ /* 0x000fea0003800000 */
[----:B------:R-:W-:Y:S01]  /*60a0*/  SHF.L.U32 R12, R9, R16, RZ ;  /* 0x00000010090c7219 */ /* 0x000fe200000006ff */
[----:B------:R-:W5:Y:S03]  /*60b0*/  LDS R8, [R10+UR4] ;  /* 0x000000040a087984 */ /* 0x000f660008000800 */
[----:B------:R-:W0:Y:S02]  /*60c0*/  POPC R13, R12 ;  /* 0x0000000c000d7309 */ /* 0x000e240000000000 */
[----:B0-----:R-:W-:-:S13]  /*60d0*/  ISETP.NE.AND P6, PT, R13, 0x1, PT ;  /* 0x000000010d00780c */ /* 0x001fda0003fc5270 */
[----:B-1-34-:R5:W0:Y:S02]  /*60e0*/  @!P6 POPC R11, R9 ;  /* 0x00000009000be309 */ /* 0x01aa240000000000 */
[--C-:B-----5:R-:W-:Y:S01]  /*60f0*/  IADD3 R9, PT, PT, R13, -0x1, R8.reuse ;  /* 0xffffffff0d097810 */ /* 0x120fe20007ffe008 */
[----:B0-----:R-:W-:-:S05]  /*6100*/  @!P6 IMAD.IADD R11, R11, 0x1, R8 ;  /* 0x000000010b0be824 */ /* 0x001fca00078e0208 */
[----:B------:R0:W-:Y:S02]  /*6110*/  @!P6 STS [R10+UR4], R11 ;  /* 0x0000000b0a00e988 */ /* 0x0001e40008000804 */
.L_x_80:
[----:B------:R-:W-:Y:S05]  /*6120*/  BSYNC.RECONVERGENT B0 ;  /* 0x0000000000007941 */ /* 0x000fea0003800200 */
.L_x_79:
        /* <DEDUP_REMOVED lines=12> */
.L_x_82:
[----:B------:R-:W-:Y:S05]  /*61f0*/  BSYNC.RECONVERGENT B0 ;  /* 0x0000000000007941 */ /* 0x000fea0003800200 */
.L_x_81:
        /* <DEDUP_REMOVED lines=12> */
.L_x_84:
[----:B------:R-:W-:Y:S05]  /*62c0*/  BSYNC.RECONVERGENT B0 ;  /* 0x0000000000007941 */ /* 0x000fea0003800200 */
.L_x_83:
        /* <DEDUP_REMOVED lines=12> */
.L_x_86:
[----:B------:R-:W-:Y:S05]  /*6390*/  BSYNC.RECONVERGENT B0 ;  /* 0x0000000000007941 */ /* 0x000fea0003800200 */
.L_x_85:
        /* <DEDUP_REMOVED lines=12> */
.L_x_88:
[----:B------:R-:W-:Y:S05]  /*6460*/  BSYNC.RECONVERGENT B0 ;  /* 0x0000000000007941 */ /* 0x000fea0003800200 */
.L_x_87:
[----:B------:R-:W-:Y:S06]  /*6470*/  BAR.SYNC.DEFER_BLOCKING 0x0 ;  /* 0x0000000000007b1d */ /* 0x000fec0000010000 */
        /* <DEDUP_REMOVED lines=10> */
.L_x_90:
[----:B------:R-:W-:Y:S05]  /*6520*/  BSYNC.RECONVERGENT B0 ;  /* 0x0000000000007941 */ /* 0x000fea0003800200 */
.L_x_89:
        /* <DEDUP_REMOVED lines=11> */
.L_x_92:
[----:B------:R-:W-:Y:S05]  /*65e0*/  BSYNC.RECONVERGENT B0 ;  /* 0x0000000000007941 */ /* 0x000fea0003800200 */
.L_x_91:
        /* <DEDUP_REMOVED lines=11> */
.L_x_94:
[----:B------:R-:W-:Y:S05]  /*66a0*/  BSYNC.RECONVERGENT B0 ;  /* 0x0000000000007941 */ /* 0x000fea0003800200 */
.L_x_93:
        /* <DEDUP_REMOVED lines=11> */
.L_x_96:
[----:B------:R-:W-:Y:S05]  /*6760*/  BSYNC.RECONVERGENT B0 ;  /* 0x0000000000007941 */ /* 0x000fea0003800200 */
.L_x_95:
        /* <DEDUP_REMOVED lines=11> */
.L_x_98:
[----:B------:R-:W-:Y:S05]  /*6820*/  BSYNC.RECONVERGENT B0 ;  /* 0x0000000000007941 */ /* 0x000fea0003800200 */
.L_x_97:
        /* <DEDUP_REMOVED lines=11> */
.L_x_100:
[----:B------:R-:W-:Y:S05]  /*68e0*/  BSYNC.RECONVERGENT B0 ;  /* 0x0000000000007941 */ /* 0x000fea0003800200 */
.L_x_99:
[----:B------:R-:W-:Y:S01]  /*68f0*/  BAR.SYNC.DEFER_BLOCKING 0x0 ;  /* 0x0000000000007b1d */ /* 0x000fe20000010000 */
[----:B------:R-:W-:-:S05]  /*6900*/  ISETP.NE.AND P0, PT, R28, 0xf, PT ;  /* 0x0000000f1c00780c */ /* 0x000fca0003f05270 */
[----:B------:R-:W-:Y:S08]  /*6910*/  BSSY.RECONVERGENT B0, `(.L_x_101) ;  /* 0x000000a000007945 */ /* 0x000ff00003800200 */
        /* <DEDUP_REMOVED lines=9> */
.L_x_102:
[----:B------:R-:W-:Y:S05]  /*69b0*/  BSYNC.RECONVERGENT B0 ;  /* 0x0000000000007941 */ /* 0x000fea0003800200 */
.L_x_101:
[----:B------:R-:W-:Y:S01]  /*69c0*/  BAR.SYNC.DEFER_BLOCKING 0x0 ;  /* 0x0000000000007b1d */ /* 0x000fe20000010000 */
[----:B--2---:R-:W-:-:S04]  /*69d0*/  IMAD.WIDE.U32 R8, R9, 0x4, R2 ;  /* 0x0000000409087825 */ /* 0x004fc800078e0002 */
[C---:B01-34-:R-:W-:Y:S02]  /*69e0*/  VIADD R10, R0.reuse, 0x2000 ;  /* 0x00002000000a7836 */ /* 0x05bfe40000000000 */
[----:B------:R-:W-:Y:S02]  /*69f0*/  VIADD R0, R0, 0x200 ;  /* 0x0000020000007836 */ /* 0x000fe40000000000 */
[----:B------:R-:W-:Y:S01]  /*6a00*/  VIADD R7, R7, 0x200 ;  /* 0x0000020007077836 */ /* 0x000fe20000000000 */
[----:B------:R-:W-:Y:S01]  /*6a10*/  ISETP.GE.AND P0, PT, R10, UR16, PT ;  /* 0x000000100a007c0c */ /* 0x000fe2000bf06270 */
[----:B------:R4:W-:-:S12]  /*6a20*/  STG.E desc[UR8][R8.64], R6 ;  /* 0x0000000608007986 */ /* 0x0009d8000c101908 */
[----:B----4-:R-:W-:Y:S05]  /*6a30*/  @!P0 BRA `(.L_x_103) ;  /* 0xffffffec00788947 */ /* 0x010fea000383ffff */
[----:B------:R-:W-:Y:S05]  /*6a40*/  EXIT ;  /* 0x000000000000794d */ /* 0x000fea0003800000 */
.L_x_64:
[----:B------:R-:W-:Y:S01]  /*6a50*/  PLOP3.LUT P0, PT, P0, PT, PT, 0x8, 0x80 ;  /* 0x000000000080781c */ /* 0x000fe2000070e170 */
[----:B------:R-:W-:-:S12]  /*6a60*/  IMAD.MOV.U32 R14, RZ, RZ, R12 ;  /* 0x000000ffff0e7224 */ /* 0x000fd800078e000c */
[----:B--23--:R-:W-:Y:S05]  /*6a70*/  WARPSYNC.COLLECTIVE R14, `(.L_x_104) ;  /* 0x000000000e087348 */ /* 0x00cfea0003c00000 */
[----:B------:R-:W-:Y:S01]  /*6a80*/  VOTE.ANY R14, PT, P0 ;  /* 0x00000000000e7806 */ /* 0x000fe200000e0100 */
[----:B--23--:R-:W-:Y:S06]  /*6a90*/  ENDCOLLECTIVE ;  /* 0x000000000000791b */ /* 0x00cfec0003800000 */
.L_x_104:
[----:B------:R-:W-:Y:S01]  /*6aa0*/  IMAD.MOV.U32 R12, RZ, RZ, R14 ;  /* 0x000000ffff0c7224 */ /* 0x000fe200078e000e */
[----:B------:R-:W-:Y:S06]  /*6ab0*/  BRA `(.L_x_105) ;  /* 0xffffffec00807947 */ /* 0x000fec000383ffff */
.L_x_65:
[----:B------:R-:W-:Y:S01]  /*6ac0*/  BSSY B0, `(.L_x_106) ;  /* 0x0000006000007945 */ /* 0x000fe20003800000 */
[----:B------:R-:W-:Y:S01]  /*6ad0*/  PLOP3.LUT P0, PT, P0, PT, PT, 0x8, 0x80 ;  /* 0x000000000080781c */ /* 0x000fe2000070e170 */
[----:B------:R-:W-:-:S12]  /*6ae0*/  IMAD.MOV.U32 R14, RZ, RZ, R9 ;  /* 0x000000ffff0e7224 */ /* 0x000fd800078e0009 */
[----:B--23--:R-:W-:Y:S05]  /*6af0*/  WARPSYNC.COLLECTIVE R14, `(.L_x_107) ;  /* 0x000000000e087348 */ /* 0x00cfea0003c00000 */
[----:B------:R-:W-:Y:S01]  /*6b00*/  VOTE.ANY R14, PT, P0 ;  /* 0x00000000000e7806 */ /* 0x000fe200000e0100 */
[----:B--23--:R-:W-:Y:S06]  /*6b10*/  ENDCOLLECTIVE ;  /* 0x000000000000791b */ /* 0x00cfec0003800000 */
.L_x_107:
[----:B------:R-:W-:Y:S05]  /*6b20*/  BSYNC B0 ;  /* 0x0000000000007941 */ /* 0x000fea0003800000 */
.L_x_106:
[----:B------:R-:W-:Y:S01]  /*6b30*/  IMAD.MOV.U32 R9, RZ, RZ, R14 ;  /* 0x000000ffff097224 */ /* 0x000fe200078e000e */
[----:B------:R-:W-:Y:S06]  /*6b40*/  BRA `(.L_x_108) ;  /* 0xffffffec007c7947 */ /* 0x000fec000383ffff */
.L_x_66:
[----:B------:R-:W-:Y:S01]  /*6b50*/  BSSY B0, `(.L_x_109) ;  /* 0x0000005000007945 */ /* 0x000fe20003800000 */
[----:B------:R-:W-:-:S13]  /*6b60*/  PLOP3.LUT P0, PT, P0, PT, PT, 0x8, 0x80 ;  /* 0x000000000080781c */ /* 0x000fda000070e170 */
[----:B--23--:R-:W-:Y:S05]  /*6b70*/  WARPSYNC.COLLECTIVE R14, `(.L_x_110) ;  /* 0x000000000e087348 */ /* 0x00cfea0003c00000 */
[----:B------:R-:W-:Y:S01]  /*6b80*/  VOTE.ANY R14, PT, P0 ;  /* 0x00000000000e7806 */ /* 0x000fe200000e0100 */
[----:B--23--:R-:W-:Y:S06]  /*6b90*/  ENDCOLLECTIVE ;  /* 0x000000000000791b */ /* 0x00cfec0003800000 */
.L_x_110:
[----:B------:R-:W-:Y:S05]  /*6ba0*/  BSYNC B0 ;  /* 0x0000000000007941 */ /* 0x000fea0003800000 */
.L_x_109:
[----:B------:R-:W-:Y:S05]  /*6bb0*/  BRA `(.L_x_111) ;  /* 0xffffffec00887947 */ /* 0x000fea000383ffff */
.L_x_67:
[----:B------:R-:W-:Y:S01]  /*6bc0*/  BSSY B0, `(.L_x_112) ;  /* 0x0000006000007945 */ /* 0x000fe20003800000 */
[----:B------:R-:W-:Y:S01]  /*6bd0*/  PLOP3.LUT P0, PT, P0, PT, PT, 0x8, 0x80 ;  /* 0x000000000080781c */ /* 0x000fe2000070e170 */
[----:B------:R-:W-:-:S12]  /*6be0*/  IMAD.MOV.U32 R14, RZ, RZ, R11 ;  /* 0x000000ffff0e7224 */ /* 0x000fd800078e000b */
[----:B--23--:R-:W-:Y:S05]  /*6bf0*/  WARPSYNC.COLLECTIVE R14, `(.L_x_113) ;  /* 0x000000000e087348 */ /* 0x00cfea0003c00000 */
[----:B------:R-:W-:Y:S01]  /*6c00*/  VOTE.ANY R14, PT, P0 ;  /* 0x00000000000e7806 */ /* 0x000fe200000e0100 */
[----:B--23--:R-:W-:Y:S06]  /*6c10*/  ENDCOLLECTIVE ;  /* 0x000000000000791b */ /* 0x00cfec0003800000 */
.L_x_113:
[----:B------:R-:W-:Y:S05]  /*6c20*/  BSYNC B0 ;  /* 0x0000000000007941 */ /* 0x000fea0003800000 */
.L_x_112:
[----:B------:R-:W-:Y:S01]  /*6c30*/  IMAD.MOV.U32 R11, RZ, RZ, R14 ;  /* 0x000000ffff0b7224 */ /* 0x000fe200078e000e */
[----:B------:R-:W-:Y:S06]  /*6c40*/  BRA `(.L_x_114) ;  /* 0xffffffec00887947 */ /* 0x000fec000383ffff */
.L_x_68:
[----:B------:R-:W-:Y:S01]  /*6c50*/  BSSY B0, `(.L_x_115) ;  /* 0x0000006000007945 */ /* 0x000fe20003800000 */
[----:B------:R-:W-:Y:S01]  /*6c60*/  PLOP3.LUT P0, PT, P0, PT, PT, 0x8, 0x80 ;  /* 0x000000000080781c */ /* 0x000fe2000070e170 */
[----:B------:R-:W-:-:S12]  /*6c70*/  IMAD.MOV.U32 R14, RZ, RZ, R13 ;  /* 0x000000ffff0e7224 */ /* 0x000fd800078e000d */
[----:B--23--:R-:W-:Y:S05]  /*6c80*/  WARPSYNC.COLLECTIVE R14, `(.L_x_116) ;  /* 0x000000000e087348 */ /* 0x00cfea0003c00000 */
[----:B------:R-:W-:Y:S01]  /*6c90*/  VOTE.ANY R14, PT, P0 ;  /* 0x00000000000e7806 */ /* 0x000fe200000e0100 */
[----:B--23--:R-:W-:Y:S06]  /*6ca0*/  ENDCOLLECTIVE ;  /* 0x000000000000791b */ /* 0x00cfec0003800000 */
.L_x_116:
[----:B------:R-:W-:Y:S05]  /*6cb0*/  BSYNC B0 ;  /* 0x0000000000007941 */ /* 0x000fea0003800000 */
.L_x_115:
[----:B------:R-:W-:Y:S01]  /*6cc0*/  IMAD.MOV.U32 R13, RZ, RZ, R14 ;  /* 0x000000ffff0d7224 */ /* 0x000fe200078e000e */
[----:B------:R-:W-:Y:S06]  /*6cd0*/  BRA `(.L_x_117) ;  /* 0xffffffec00887947 */ /* 0x000fec000383ffff */
.L_x_69:
[----:B------:R-:W-:Y:S01]  /*6ce0*/  BSSY B0, `(.L_x_118) ;  /* 0x0000006000007945 */ /* 0x000fe20003800000 */
[----:B------:R-:W-:Y:S01]  /*6cf0*/  PLOP3.LUT P0, PT, P0, PT, PT, 0x8, 0x80 ;  /* 0x000000000080781c */ /* 0x000fe2000070e170 */
[----:B------:R-:W-:-:S12]  /*6d00*/  IMAD.MOV.U32 R14, RZ, RZ, R12 ;  /* 0x000000ffff0e7224 */ /* 0x000fd800078e000c */
[----:B--23--:R-:W-:Y:S05]  /*6d10*/  WARPSYNC.COLLECTIVE R14, `(.L_x_119) ;  /* 0x000000000e087348 */ /* 0x00cfea0003c00000 */
[----:B------:R-:W-:Y:S01]  /*6d20*/  VOTE.ANY R14, PT, P0 ;  /* 0x00000000000e7806 */ /* 0x000fe200000e0100 */
[----:B--23--:R-:W-:Y:S06]  /*6d30*/  ENDCOLLECTIVE ;  /* 0x000000000000791b */ /* 0x00cfec0003800000 */
.L_x_119:
[----:B------:R-:W-:Y:S05]  /*6d40*/  BSYNC B0 ;  /* 0x0000000000007941 */ /* 0x000fea0003800000 */
.L_x_118:
[----:B------:R-:W-:Y:S01]  /*6d50*/  IMAD.MOV.U32 R12, RZ, RZ, R14 ;  /* 0x000000ffff0c7224 */ /* 0x000fe200078e000e */
[----:B------:R-:W-:Y:S06]  /*6d60*/  BRA `(.L_x_120) ;  /* 0xffffffec00887947 */ /* 0x000fec000383ffff */
.L_x_70:
[----:B------:R-:W-:Y:S01]  /*6d70*/  BSSY B0, `(.L_x_121) ;  /* 0x0000006000007945 */ /* 0x000fe20003800000 */
[----:B------:R-:W-:Y:S01]  /*6d80*/  PLOP3.LUT P0, PT, P0, PT, PT, 0x8, 0x80 ;  /* 0x000000000080781c */ /* 0x000fe2000070e170 */
[----:B------:R-:W-:-:S12]  /*6d90*/  IMAD.MOV.U32 R14, RZ, RZ, R13 ;  /* 0x000000ffff0e7224 */ /* 0x000fd800078e000d */
[----:B--23--:R-:W-:Y:S05]  /*6da0*/  WARPSYNC.COLLECTIVE R14, `(.L_x_122) ;  /* 0x000000000e087348 */ /* 0x00cfea0003c00000 */
[----:B------:R-:W-:Y:S01]  /*6db0*/  VOTE.ANY R14, PT, P0 ;  /* 0x00000000000e7806 */ /* 0x000fe200000e0100 */
[----:B--23--:R-:W-:Y:S06]  /*6dc0*/  ENDCOLLECTIVE ;  /* 0x000000000000791b */ /* 0x00cfec0003800000 */
.L_x_122:
[----:B------:R-:W-:Y:S05]  /*6dd0*/  BSYNC B0 ;  /* 0x0000000000007941 */ /* 0x000fea0003800000 */
.L_x_121:
[----:B------:R-:W-:Y:S01]  /*6de0*/  IMAD.MOV.U32 R13, RZ, RZ, R14 ;  /* 0x000000ffff0d7224 */ /* 0x000fe200078e000e */
[----:B------:R-:W-:Y:S06]  /*6df0*/  BRA `(.L_x_123) ;  /* 0xffffffec00887947 */ /* 0x000fec000383ffff */
.L_x_71:
[----:B------:R-:W-:Y:S01]  /*6e00*/  BSSY B0, `(.L_x_124) ;  /* 0x0000006000007945 */ /* 0x000fe20003800000 */
[----:B------:R-:W-:Y:S01]  /*6e10*/  PLOP3.LUT P0, PT, P0, PT, PT, 0x8, 0x80 ;  /* 0x000000000080781c */ /* 0x000fe2000070e170 */
[----:B------:R-:W-:-:S12]  /*6e20*/  IMAD.MOV.U32 R14, RZ, RZ, R12 ;  /* 0x000000ffff0e7224 */ /* 0x000fd800078e000c */
[----:B--23--:R-:W-:Y:S05]  /*6e30*/  WARPSYNC.COLLECTIVE R14, `(.L_x_125) ;  /* 0x000000000e087348 */ /* 0x00cfea0003c00000 */
[----:B------:R-:W-:Y:S01]  /*6e40*/  VOTE.ANY R14, PT, P0 ;  /* 0x00000000000e7806 */ /* 0x000fe200000e0100 */
[----:B--23--:R-:W-:Y:S06]  /*6e50*/  ENDCOLLECTIVE ;  /* 0x000000000000791b */ /* 0x00cfec0003800000 */
.L_x_125:
[----:B------:R-:W-:Y:S05]  /*6e60*/  BSYNC B0 ;  /* 0x0000000000007941 */ /* 0x000fea0003800000 */
.L_x_124:
[----:B------:R-:W-:Y:S01]  /*6e70*/  IMAD.MOV.U32 R12, RZ, RZ, R14 ;  /* 0x000000ffff0c7224 */ /* 0x000fe200078e000e */
[----:B------:R-:W-:Y:S06]  /*6e80*/  BRA `(.L_x_126) ;  /* 0xffffffec00887947 */ /* 0x000fec000383ffff */
.L_x_127:
        /* <DEDUP_REMOVED lines=15> */
.L_x_193:


//--------------------- .text._Z17k_GlobalHistogramPjS_i --------------------------
	.section	.text._Z17k_GlobalHistogramPjS_i,"ax",@progbits
	.align	128
        .global         _Z17k_GlobalHistogramPjS_i
        .type           _Z17k_GlobalHistogramPjS_i,@function
        .size           _Z17k_GlobalHistogramPjS_i,(.L_x_194 - _Z17k_GlobalHistogramPjS_i)
        .other          _Z17k_GlobalHistogramPjS_i,@"STO_CUDA_ENTRY STV_DEFAULT"
_Z17k_GlobalHistogramPjS_i:
.text._Z17k_GlobalHistogramPjS_i:
[----:B------:R-:W-:Y:S08]  /*0000*/  LDC R1, c[0x0][0x37c] ;  /* 0x0000df00ff017b82 */ /* 0x000ff00000000800 */
[----:B------:R-:W0:Y:S01]  /*0010*/  LDC R0, c[0x0][0x370] ;  /* 0x0000dc00ff007b82 */ /* 0x000e220000000800 */
[----:B------:R-:W1:Y:S01]  /*0020*/  S2R R9, SR_TID.X ;  /* 0x0000000000097919 */ /* 0x000e620000002100 */
[----:B------:R-:W-:Y:S01]  /*0030*/  UMOV UR4, 0x400 ;  /* 0x0000040000047882 */ /* 0x000fe20000000000 */
[----:B------:R-:W2:Y:S01]  /*0040*/  LDCU.64 UR10, c[0x0][0x358] ;  /* 0x00006b00ff0a77ac */ /* 0x000ea20008000a00 */
[----:B------:R-:W-:Y:S01]  /*0050*/  BSSY.RECONVERGENT B0, `(.L_x_128) ;  /* 0x0000108000007945 */ /* 0x000fe20003800200 */
[----:B------:R-:W1:Y:S01]  /*0060*/  S2R R10, SR_TID.Y ;  /* 0x00000000000a7919 */ /* 0x000e620000002200 */
[----:B------:R-:W-:-:S02]  /*0070*/  UIADD3 UR5, UPT, UPT, UR4, 0x400, URZ ;  /* 0x0000040004057890 */ /* 0x000fc4000fffe0ff */
[----:B------:R-:W3:Y:S01]  /*0080*/  S2UR UR9, SR_CTAID.X ;  /* 0x00000000000979c3 */ /* 0x000ee20000002500 */
[----:B------:R-:W-:-:S07]  /*0090*/  UIADD3 UR6, UPT, UPT, UR4, 0x800, URZ ;  /* 0x0000080004067890 */ /* 0x000fce000fffe0ff */
[----:B------:R-:W4:Y:S08]  /*00a0*/  LDC R12, c[0x0][0x390] ;  /* 0x0000e400ff0c7b82 */ /* 0x000f300000000800 */
[----:B------:R-:W5:Y:S01]  /*00b0*/  S2UR UR7, SR_CgaCtaId ;  /* 0x00000000000779c3 */ /* 0x000f620000008800 */
[----:B0-----:R-:W-:-:S05]  /*00c0*/  VIADD R0, R0, 0xffffffff ;  /* 0xffffffff00007836 */ /* 0x001fca0000000000 */
[----:B---3--:R-:W-:Y:S01]  /*00d0*/  ISETP.NE.AND P1, PT, R0, UR9, PT ;  /* 0x0000000900007c0c */ /* 0x008fe2000bf25270 */
[----:B-1----:R-:W-:Y:S01]  /*00e0*/  IMAD R11, R10, 0x20, R9 ;  /* 0x000000200a0b7824 */ /* 0x002fe200078e0209 */
[----:B----4-:R-:W-:-:S04]  /*00f0*/  SHF.R.S32.HI R2, RZ, 0xb, R12 ;  /* 0x0000000bff027819 */ /* 0x010fc8000001140c */
[----:B------:R-:W-:Y:S01]  /*0100*/  ISETP.GT.U32.AND P0, PT, R11, 0xff, PT ;  /* 0x000000ff0b00780c */ /* 0x000fe20003f04070 */
[----:B------:R-:W-:Y:S01]  /*0110*/  IMAD R3, R2, UR9, RZ ;  /* 0x0000000902037c24 */ /* 0x000fe2000f8e02ff */
[----:B-----5:R-:W-:-:S05]  /*0120*/  ULEA UR8, UR7, UR4, 0x18 ;  /* 0x0000000407087291 */ /* 0x020fca000f8ec0ff */
[--C-:B------:R-:W-:Y:S01]  /*0130*/  @P1 IMAD.IADD R12, R2, 0x1, R3.reuse ;  /* 0x00000001020c1824 */ /* 0x100fe200078e0203 */
[----:B------:R-:W-:Y:S01]  /*0140*/  UIADD3 UR4, UPT, UPT, UR4, 0xc00, URZ ;  /* 0x00000c0004047890 */ /* 0x000fe2000fffe0ff */
[C---:B------:R-:W-:Y:S01]  /*0150*/  IMAD.IADD R13, R11.reuse, 0x1, R3 ;  /* 0x000000010b0d7824 */ /* 0x040fe200078e0203 */
[----:B------:R-:W-:Y:S02]  /*0160*/  ULEA UR5, UR7, UR5, 0x18 ;  /* 0x0000000507057291 */ /* 0x000fe4000f8ec0ff */
[----:B------:R-:W-:Y:S01]  /*0170*/  ULEA UR6, UR7, UR6, 0x18 ;  /* 0x0000000607067291 */ /* 0x000fe2000f8ec0ff */
[----:B------:R-:W-:Y:S01]  /*0180*/  LEA R0, R11, UR8, 0x2 ;  /* 0x000000080b007c11 */ /* 0x000fe2000f8e10ff */
[----:B------:R-:W-:Y:S01]  /*0190*/  ULEA UR4, UR7, UR4, 0x18 ;  /* 0x0000000407047291 */ /* 0x000fe2000f8ec0ff */
[----:B------:R-:W-:Y:S02]  /*01a0*/  ISETP.GE.AND P1, PT, R13, R12, PT ;  /* 0x0000000c0d00720c */ /* 0x000fe40003f26270 */
[C---:B------:R-:W-:Y:S01]  /*01b0*/  LEA R6, R11.reuse, UR5, 0x2 ;  /* 0x000000050b067c11 */ /* 0x040fe2000f8e10ff */
[----:B------:R0:W-:Y:S01]  /*01c0*/  @!P0 STS [R0], RZ ;  /* 0x000000ff00008388 */ /* 0x0001e20000000800 */
[----:B------:R-:W-:-:S02]  /*01d0*/  LEA R7, R11, UR6, 0x2 ;  /* 0x000000060b077c11 */ /* 0x000fc4000f8e10ff */
[----:B------:R-:W-:Y:S01]  /*01e0*/  LEA R8, R11, UR4, 0x2 ;  /* 0x000000040b087c11 */ /* 0x000fe2000f8e10ff */
[----:B------:R0:W-:Y:S04]  /*01f0*/  @!P0 STS [R6], RZ ;  /* 0x000000ff06008388 */ /* 0x0001e80000000800 */
[----:B------:R0:W-:Y:S04]  /*0200*/  @!P0 STS [R7], RZ ;  /* 0x000000ff07008388 */ /* 0x0001e80000000800 */
[----:B------:R0:W-:Y:S01]  /*0210*/  @!P0 STS [R8], RZ ;  /* 0x000000ff08008388 */ /* 0x0001e20000000800 */
[----:B------:R-:W-:Y:S06]  /*0220*/  BAR.SYNC.DEFER_BLOCKING 0x0 ;  /* 0x0000000000007b1d */ /* 0x000fec0000010000 */
[----:B--2---:R-:W-:Y:S05]  /*0230*/  @P1 BRA `(.L_x_129) ;  /* 0x0000000c00a41947 */ /* 0x004fea0003800000 */
[----:B------:R-:W-:Y:S01]  /*0240*/  LOP3.LUT R3, RZ, R3, RZ, 0x33, !PT ;  /* 0x00000003ff037212 */ /* 0x000fe200078e33ff */
[----:B------:R-:W-:Y:S01]  /*0250*/  BSSY.RECONVERGENT B1, `(.L_x_130) ;  /* 0x0000077000017945 */ /* 0x000fe20003800200 */
[----:B------:R-:W-:-:S04]  /*0260*/  VIADDMNMX R12, R13, 0x100, R12, !PT ;  /* 0x000001000d0c7846 */ /* 0x000fc8000780010c */
[----:B------:R-:W-:-:S04]  /*0270*/  IADD3 R12, PT, PT, -R11, R12, R3 ;  /* 0x0000000c0b0c7210 */ /* 0x000fc80007ffe103 */
[C---:B------:R-:W-:Y:S02]  /*0280*/  ISETP.GE.U32.AND P1, PT, R12.reuse, 0x700, PT ;  /* 0x000007000c00780c */ /* 0x040fe40003f26070 */
[----:B------:R-:W-:-:S04]  /*0290*/  LEA.HI R14, R12, 0x1, RZ, 0x18 ;  /* 0x000000010c0e7811 */ /* 0x000fc800078fc0ff */
[----:B------:R-:W-:-:S07]  /*02a0*/  LOP3.LUT P2, R26, R14, 0x7, RZ, 0xc0, !PT ;  /* 0x000000070e1a7812 */ /* 0x000fce000784c0ff */
[----:B------:R-:W-:Y:S06]  /*02b0*/  @!P1 BRA `(.L_x_131) ;  /* 0x0000000400c09947 */ /* 0x000fec0003800000 */
[----:B------:R-:W1:Y:S01]  /*02c0*/  LDC.64 R2, c[0x0][0x380] ;  /* 0x0000e000ff027b82 */ /* 0x000e620000000a00 */
[----:B------:R-:W-:-:S05]  /*02d0*/  LOP3.LUT R15, R14, 0x1fffff8, RZ, 0xc0, !PT ;  /* 0x01fffff80e0f7812 */ /* 0x000fca00078ec0ff */
[----:B------:R-:W-:-:S07]  /*02e0*/  IMAD.MOV R15, RZ, RZ, -R15 ;  /* 0x000000ffff0f7224 */ /* 0x000fce00078e0a0f */
.L_x_132:
[----:B-12---:R-:W-:-:S05]  /*02f0*/  IMAD.WIDE R4, R13, 0x4, R2 ;  /* 0x000000040d047825 */ /* 0x006fca00078e0202 */
[----:B------:R-:W2:Y:S04]  /*0300*/  LDG.E R22, desc[UR10][R4.64] ;  /* 0x0000000a04167981 */ /* 0x000ea8000c1e1900 */
[----:B------:R-:W3:Y:S04]  /*0310*/  LDG.E R21, desc[UR10][R4.64+0x400] ;  /* 0x0004000a04157981 */ /* 0x000ee8000c1e1900 */
[----:B------:R-:W4:Y:S04]  /*0320*/  LDG.E R20, desc[UR10][R4.64+0x800] ;  /* 0x0008000a04147981 */ /* 0x000f28000c1e1900 */
[----:B------:R-:W5:Y:S04]  /*0330*/  LDG.E R19, desc[UR10][R4.64+0xc00] ;  /* 0x000c000a04137981 */ /* 0x000f68000c1e1900 */
[----:B------:R-:W5:Y:S04]  /*0340*/  LDG.E R18, desc[UR10][R4.64+0x1000] ;  /* 0x0010000a04127981 */ /* 0x000f68000c1e1900 */
[----:B------:R-:W5:Y:S04]  /*0350*/  LDG.E R16, desc[UR10][R4.64+0x1400] ;  /* 0x0014000a04107981 */ /* 0x000f68000c1e1900 */
[----:B------:R-:W5:Y:S04]  /*0360*/  LDG.E R17, desc[UR10][R4.64+0x1800] ;  /* 0x0018000a04117981 */ /* 0x000f68000c1e1900 */
[----:B------:R3:W5:Y:S01]  /*0370*/  LDG.E R23, desc[UR10][R4.64+0x1c00] ;  /* 0x001c000a04177981 */ /* 0x000762000c1e1900 */
[----:B------:R-:W-:-:S02]  /*0380*/  VIADD R15, R15, 0x8 ;  /* 0x000000080f0f7836 */ /* 0x000fc40000000000 */
[----:B------:R-:W-:-:S03]  /*0390*/  VIADD R13, R13, 0x800 ;  /* 0x000008000d0d7836 */ /* 0x000fc60000000000 */
[----:B------:R-:W-:Y:S01]  /*03a0*/  ISETP.NE.AND P1, PT, R15, RZ, PT ;  /* 0x000000ff0f00720c */ /* 0x000fe20003f25270 */
[----:B--2---:R-:W-:Y:S01]  /*03b0*/  IMAD.SHL.U32 R24, R22, 0x4, RZ ;  /* 0x0000000416187824 */ /* 0x004fe200078e00ff */
[--C-:B------:R-:W-:Y:S02]  /*03c0*/  SHF.R.U32.HI R25, RZ, 0x6, R22.reuse ;  /* 0x00000006ff197819 */ /* 0x100fe40000011616 */
[--C-:B------:R-:W-:Y:S01]  /*03d0*/  SHF.R.U32.HI R27, RZ, 0xe, R22.reuse ;  /* 0x0000000eff1b7819 */ /* 0x100fe20000011616 */
[----:B---3--:R-:W-:Y:S01]  /*03e0*/  IMAD.SHL.U32 R4, R21, 0x4, RZ ;  /* 0x0000000415047824 */ /* 0x008fe200078e00ff */
[----:B------:R-:W-:Y:S02]  /*03f0*/  LOP3.LUT R24, R24, 0x3fc, RZ, 0xc0, !PT ;  /* 0x000003fc18187812 */ /* 0x000fe400078ec0ff */
[----:B------:R-:W-:Y:S02]  /*0400*/  LOP3.LUT R25, R25, 0x3fc, RZ, 0xc0, !PT ;  /* 0x000003fc19197812 */ /* 0x000fe400078ec0ff */
[----:B------:R-:W-:Y:S01]  /*0410*/  SHF.R.U32.HI R22, RZ, 0x16, R22 ;  /* 0x00000016ff167819 */ /* 0x000fe20000011616 */
[----:B------:R4:W-:Y:S01]  /*0420*/  ATOMS.POPC.INC.32 RZ, [R24+UR8] ;  /* 0x0000000018ff7f8c */ /* 0x0009e2000d800008 */
[----:B------:R-:W-:-:S02]  /*0430*/  LOP3.LUT R27, R27, 0x3fc, RZ, 0xc0, !PT ;  /* 0x000003fc1b1b7812 */ /* 0x000fc400078ec0ff */
[--C-:B------:R-:W-:Y:S01]  /*0440*/  SHF.R.U32.HI R5, RZ, 0x6, R21.reuse ;  /* 0x00000006ff057819 */ /* 0x100fe20000011615 */
[----:B------:R1:W-:Y:S01]  /*0450*/  ATOMS.POPC.INC.32 RZ, [R25+UR5] ;  /* 0x0000000019ff7f8c */ /* 0x0003e2000d800005 */
[--C-:B------:R-:W-:Y:S02]  /*0460*/  SHF.R.U32.HI R28, RZ, 0xe, R21.reuse ;  /* 0x0000000eff1c7819 */ /* 0x100fe40000011615 */
[----:B------:R-:W-:Y:S01]  /*0470*/  LOP3.LUT R22, R22, 0x3fc, RZ, 0xc0, !PT ;  /* 0x000003fc16167812 */ /* 0x000fe200078ec0ff */
[----:B----4-:R-:W-:Y:S01]  /*0480*/  IMAD.SHL.U32 R24, R20, 0x4, RZ ;  /* 0x0000000414187824 */ /* 0x010fe200078e00ff */
[----:B------:R-:W-:Y:S01]  /*0490*/  SHF.R.U32.HI R21, RZ, 0x16, R21 ;  /* 0x00000016ff157819 */ /* 0x000fe20000011615 */
[----:B------:R2:W-:Y:S01]  /*04a0*/  ATOMS.POPC.INC.32 RZ, [R27+UR6] ;  /* 0x000000001bff7f8c */ /* 0x0005e2000d800006 */
[----:B------:R-:W-:Y:S02]  /*04b0*/  LOP3.LUT R4, R4, 0x3fc, RZ, 0xc0, !PT ;  /* 0x000003fc04047812 */ /* 0x000fe400078ec0ff */
[----:B------:R-:W-:Y:S01]  /*04c0*/  LOP3.LUT R5, R5, 0x3fc, RZ, 0xc0, !PT ;  /* 0x000003fc05057812 */ /* 0x000fe200078ec0ff */
[----:B------:R-:W-:Y:S01]  /*04d0*/  ATOMS.POPC.INC.32 RZ, [R22+UR4] ;  /* 0x0000000016ff7f8c */ /* 0x000fe2000d800004 */
[----:B-1----:R-:W-:-:S02]  /*04e0*/  SHF.R.U32.HI R25, RZ, 0x6, R20 ;  /* 0x00000006ff197819 */ /* 0x002fc40000011614 */
[----:B------:R-:W-:Y:S01]  /*04f0*/  LOP3.LUT R28, R28, 0x3fc, RZ, 0xc0, !PT ;  /* 0x000003fc1c1c7812 */ /* 0x000fe200078ec0ff */
[----:B------:R5:W-:Y:S01]  /*0500*/  ATOMS.POPC.INC.32 RZ, [R4+UR8] ;  /* 0x0000000004ff7f8c */ /* 0x000be2000d800008 */
[--C-:B--2---:R-:W-:Y:S02]  /*0510*/  SHF.R.U32.HI R27, RZ, 0xe, R20.reuse ;  /* 0x0000000eff1b7819 */ /* 0x104fe40000011614 */
[----:B------:R-:W-:Y:S01]  /*0520*/  SHF.R.U32.HI R20, RZ, 0x16, R20 ;  /* 0x00000016ff147819 */ /* 0x000fe20000011614 */
[----:B------:R1:W-:Y:S01]  /*0530*/  ATOMS.POPC.INC.32 RZ, [R5+UR5] ;  /* 0x0000000005ff7f8c */ /* 0x0003e2000d800005 */
[----:B------:R-:W-:Y:S02]  /*0540*/  LOP3.LUT R21, R21, 0x3fc, RZ, 0xc0, !PT ;  /* 0x000003fc15157812 */ /* 0x000fe400078ec0ff */
[----:B------:R-:W-:Y:S01]  /*0550*/  LOP3.LUT R24, R24, 0x3fc, RZ, 0xc0, !PT ;  /* 0x000003fc18187812 */ /* 0x000fe200078ec0ff */
[----:B------:R2:W-:Y:S01]  /*0560*/  ATOMS.POPC.INC.32 RZ, [R28+UR6] ;  /* 0x000000001cff7f8c */ /* 0x0005e2000d800006 */
[----:B------:R-:W-:Y:S01]  /*0570*/  LOP3.LUT R25, R25, 0x3fc, RZ, 0xc0, !PT ;  /* 0x000003fc19197812 */ /* 0x000fe200078ec0ff */
[----:B-----5:R-:W-:Y:S01]  /*0580*/  IMAD.SHL.U32 R4, R19, 0x4, RZ ;  /* 0x0000000413047824 */ /* 0x020fe200078e00ff */
[----:B------:R-:W-:Y:S01]  /*0590*/  LOP3.LUT R27, R27, 0x3fc, RZ, 0xc0, !PT ;  /* 0x000003fc1b1b7812 */ /* 0x000fe200078ec0ff */
[----:B------:R-:W-:Y:S01]  /*05a0*/  ATOMS.POPC.INC.32 RZ, [R21+UR4] ;  /* 0x0000000015ff7f8c */ /* 0x000fe2000d800004 */
[----:B------:R-:W-:-:S02]  /*05b0*/  LOP3.LUT R20, R20, 0x3fc, RZ, 0xc0, !PT ;  /* 0x000003fc14147812 */ /* 0x000fc400078ec0ff */
[--C-:B-1----:R-:W-:Y:S01]  /*05c0*/  SHF.R.U32.HI R5, RZ, 0x6, R19.reuse ;  /* 0x00000006ff057819 */ /* 0x102fe20000011613 */
[----:B------:R1:W-:Y:S01]  /*05d0*/  ATOMS.POPC.INC.32 RZ, [R24+UR8] ;  /* 0x0000000018ff7f8c */ /* 0x0003e2000d800008 */
[--C-:B------:R-:W-:Y:S01]  /*05e0*/  SHF.R.U32.HI R22, RZ, 0xe, R19.reuse ;  /* 0x0000000eff167819 */ /* 0x100fe20000011613 */
[----:B--2---:R-:W-:Y:S01]  /*05f0*/  IMAD.SHL.U32 R28, R18, 0x4, RZ ;  /* 0x00000004121c7824 */ /* 0x004fe200078e00ff */
[----:B------:R-:W-:Y:S01]  /*0600*/  SHF.R.U32.HI R19, RZ, 0x16, R19 ;  /* 0x00000016ff137819 */ /* 0x000fe20000011613 */
[----:B------:R2:W-:Y:S01]  /*0610*/  ATOMS.POPC.INC.32 RZ, [R25+UR5] ;  /* 0x0000000019ff7f8c */ /* 0x0005e2000d800005 */
[----:B------:R-:W-:Y:S02]  /*0620*/  LOP3.LUT R4, R4, 0x3fc, RZ, 0xc0, !PT ;  /* 0x000003fc04047812 */ /* 0x000fe400078ec0ff */
[----:B------:R-:W-:Y:S01]  /*0630*/  LOP3.LUT R5, R5, 0x3fc, RZ, 0xc0, !PT ;  /* 0x000003fc05057812 */ /* 0x000fe200078ec0ff */
[----:B------:R-:W-:Y:S01]  /*0640*/  ATOMS.POPC.INC.32 RZ, [R27+UR6] ;  /* 0x000000001bff7f8c */ /* 0x000fe2000d800006 */
[----:B------:R-:W-:Y:S01]  /*0650*/  LOP3.LUT R22, R22, 0x3fc, RZ, 0xc0, !PT ;  /* 0x000003fc16167812 */ /* 0x000fe200078ec0ff */
[----:B-1----:R-:W-:Y:S01]  /*0660*/  IMAD.SHL.U32 R24, R16, 0x4, RZ ;  /* 0x0000000410187824 */ /* 0x002fe200078e00ff */
[----:B------:R-:W-:Y:S01]  /*0670*/  SHF.R.U32.HI R21, RZ, 0xe, R18 ;  /* 0x0000000eff157819 */ /* 0x000fe20000011612 */
[----:B------:R1:W-:Y:S01]  /*0680*/  ATOMS.POPC.INC.32 RZ, [R20+UR4] ;  /* 0x0000000014ff7f8c */ /* 0x0003e2000d800004 */
[----:B------:R-:W-:-:S02]  /*0690*/  LOP3.LUT R19, R19, 0x3fc, RZ, 0xc0, !PT ;  /* 0x000003fc13137812 */ /* 0x000fc400078ec0ff */
[----:B------:R-:W-:Y:S01]  /*06a0*/  LOP3.LUT R28, R28, 0x3fc, RZ, 0xc0, !PT ;  /* 0x000003fc1c1c7812 */ /* 0x000fe200078ec0ff */
[----:B------:R3:W-:Y:S01]  /*06b0*/  ATOMS.POPC.INC.32 RZ, [R4+UR8] ;  /* 0x0000000004ff7f8c */ /* 0x0007e2000d800008 */
[----:B------:R-:W-:Y:S02]  /*06c0*/  LOP3.LUT R21, R21, 0x3fc, RZ, 0xc0, !PT ;  /* 0x000003fc15157812 */ /* 0x000fe400078ec0ff */
[----:B--2---:R-:W-:Y:S01]  /*06d0*/  SHF.R.U32.HI R25, RZ, 0x6, R16 ;  /* 0x00000006ff197819 */ /* 0x004fe20000011610 */
[----:B------:R2:W-:Y:S01]  /*06e0*/  ATOMS.POPC.INC.32 RZ, [R5+UR5] ;  /* 0x0000000005ff7f8c */ /* 0x0005e2000d800005 */
[--C-:B-1----:R-:W-:Y:S02]  /*06f0*/  SHF.R.U32.HI R20, RZ, 0x6, R18.reuse ;  /* 0x00000006ff147819 */ /* 0x102fe40000011612 */
[----:B------:R-:W-:Y:S01]  /*0700*/  SHF.R.U32.HI R18, RZ, 0x16, R18 ;  /* 0x00000016ff127819 */ /* 0x000fe20000011612 */
[----:B------:R-:W-:Y:S01]  /*0710*/  ATOMS.POPC.INC.32 RZ, [R22+UR6] ;  /* 0x0000000016ff7f8c */ /* 0x000fe2000d800006 */
[----:B------:R-:W-:-:S02]  /*0720*/  LOP3.LUT R20, R20, 0x3fc, RZ, 0xc0, !PT ;  /* 0x000003fc14147812 */ /* 0x000fc400078ec0ff */
[----:B------:R-:W-:Y:S01]  /*0730*/  LOP3.LUT R18, R18, 0x3fc, RZ, 0xc0, !PT ;  /* 0x000003fc12127812 */ /* 0x000fe200078ec0ff */
[----:B------:R1:W-:Y:S01]  /*0740*/  ATOMS.POPC.INC.32 RZ, [R19+UR4] ;  /* 0x0000000013ff7f8c */ /* 0x0003e2000d800004 */
[--C-:B---3--:R-:W-:Y:S01]  /*0750*/  SHF.R.U32.HI R4, RZ, 0xe, R16.reuse ;  /* 0x0000000eff047819 */ /* 0x108fe20000011610 */
[----:B--2---:R-:W-:Y:S01]  /*0760*/  IMAD.SHL.U32 R5, R17, 0x4, RZ ;  /* 0x0000000411057824 */ /* 0x004fe200078e00ff */
[----:B------:R-:W-:Y:S01]  /*0770*/  SHF.R.U32.HI R16, RZ, 0x16, R16 ;  /* 0x00000016ff107819 */ /* 0x000fe20000011610 */
[----:B------:R-:W-:Y:S01]  /*0780*/  ATOMS.POPC.INC.32 RZ, [R28+UR8] ;  /* 0x000000001cff7f8c */ /* 0x000fe2000d800008 */
[----:B------:R-:W-:Y:S02]  /*0790*/  LOP3.LUT R24, R24, 0x3fc, RZ, 0xc0, !PT ;  /* 0x000003fc18187812 */ /* 0x000fe400078ec0ff */
[----:B------:R-:W-:Y:S01]  /*07a0*/  LOP3.LUT R25, R25, 0x3fc, RZ, 0xc0, !PT ;  /* 0x000003fc19197812 */ /* 0x000fe200078ec0ff */
[----:B------:R2:W-:Y:S01]  /*07b0*/  ATOMS.POPC.INC.32 RZ, [R20+UR5] ;  /* 0x0000000014ff7f8c */ /* 0x0005e2000d800005 */
[----:B-1----:R-:W-:-:S02]  /*07c0*/  SHF.R.U32.HI R19, RZ, 0x6, R17 ;  /* 0x00000006ff137819 */ /* 0x002fc40000011611 */
[----:B------:R-:W-:Y:S01]  /*07d0*/  LOP3.LUT R4, R4, 0x3fc, RZ, 0xc0, !PT ;  /* 0x000003fc04047812 */ /* 0x000fe200078ec0ff */
[----:B------:R1:W-:Y:S01]  /*07e0*/  ATOMS.POPC.INC.32 RZ, [R21+UR6] ;  /* 0x0000000015ff7f8c */ /* 0x0003e2000d800006 */
[----:B------:R-:W-:Y:S02]  /*07f0*/  LOP3.LUT R16, R16, 0x3fc, RZ, 0xc0, !PT ;  /* 0x000003fc10107812 */ /* 0x000fe400078ec0ff */
[----:B------:R-:W-:Y:S01]  /*0800*/  LOP3.LUT R5, R5, 0x3fc, RZ, 0xc0, !PT ;  /* 0x000003fc05057812 */ /* 0x000fe200078ec0ff */
[----:B------:R3:W-:Y:S01]  /*0810*/  ATOMS.POPC.INC.32 RZ, [R18+UR4] ;  /* 0x0000000012ff7f8c */ /* 0x0007e2000d800004 */
[--C-:B--2---:R-:W-:Y:S02]  /*0820*/  SHF.R.U32.HI R20, RZ, 0xe, R17.reuse ;  /* 0x0000000eff147819 */ /* 0x104fe40000011611 */
[----:B------:R-:W-:Y:S01]  /*0830*/  SHF.R.U32.HI R17, RZ, 0x16, R17 ;  /* 0x00000016ff117819 */ /* 0x000fe20000011611 */
[----:B------:R2:W-:Y:S01]  /*0840*/  ATOMS.POPC.INC.32 RZ, [R24+UR8] ;  /* 0x0000000018ff7f8c */ /* 0x0005e2000d800008 */
[----:B------:R-:W-:-:S02]  /*0850*/  LOP3.LUT R19, R19, 0x3fc, RZ, 0xc0, !PT ;  /* 0x000003fc13137812 */ /* 0x000fc400078ec0ff */
[--C-:B-1----:R-:W-:Y:S01]  /*0860*/  SHF.R.U32.HI R21, RZ, 0x6, R23.reuse ;  /* 0x00000006ff157819 */ /* 0x102fe20000011617 */
[----:B---3--:R-:W-:Y:S01]  /*0870*/  IMAD.SHL.U32 R18, R23, 0x4, RZ ;  /* 0x0000000417127824 */ /* 0x008fe200078e00ff */
[----:B------:R2:W-:Y:S01]  /*0880*/  ATOMS.POPC.INC.32 RZ, [R25+UR5] ;  /* 0x0000000019ff7f8c */ /* 0x0005e2000d800005 */
[----:B------:R-:W-:Y:S02]  /*0890*/  LOP3.LUT R20, R20, 0x3fc, RZ, 0xc0, !PT ;  /* 0x000003fc14147812 */ /* 0x000fe400078ec0ff */
[--C-:B------:R-:W-:Y:S01]  /*08a0*/  SHF.R.U32.HI R22, RZ, 0xe, R23.reuse ;  /* 0x0000000eff167819 */ /* 0x100fe20000011617 */
[----:B------:R2:W-:Y:S01]  /*08b0*/  ATOMS.POPC.INC.32 RZ, [R4+UR6] ;  /* 0x0000000004ff7f8c */ /* 0x0005e2000d800006 */
[----:B------:R-:W-:Y:S02]  /*08c0*/  SHF.R.U32.HI R23, RZ, 0x16, R23 ;  /* 0x00000016ff177819 */ /* 0x000fe40000011617 */
[----:B------:R-:W-:Y:S01]  /*08d0*/  LOP3.LUT R17, R17, 0x3fc, RZ, 0xc0, !PT ;  /* 0x000003fc11117812 */ /* 0x000fe200078ec0ff */
[----:B------:R2:W-:Y:S01]  /*08e0*/  ATOMS.POPC.INC.32 RZ, [R16+UR4] ;  /* 0x0000000010ff7f8c */ /* 0x0005e2000d800004 */
[----:B------:R-:W-:-:S02]  /*08f0*/  LOP3.LUT R18, R18, 0x3fc, RZ, 0xc0, !PT ;  /* 0x000003fc12127812 */ /* 0x000fc400078ec0ff */
[----:B------:R-:W-:Y:S01]  /*0900*/  LOP3.LUT R21, R21, 0x3fc, RZ, 0xc0, !PT ;  /* 0x000003fc15157812 */ /* 0x000fe200078ec0ff */
[----:B------:R2:W-:Y:S01]  /*0910*/  ATOMS.POPC.INC.32 RZ, [R5+UR8] ;  /* 0x0000000005ff7f8c */ /* 0x0005e2000d800008 */
[----:B------:R-:W-:Y:S02]  /*0920*/  LOP3.LUT R22, R22, 0x3fc, RZ, 0xc0, !PT ;  /* 0x000003fc16167812 */ /* 0x000fe400078ec0ff */
[----:B------:R-:W-:Y:S01]  /*0930*/  LOP3.LUT R23, R23, 0x3fc, RZ, 0xc0, !PT ;  /* 0x000003fc17177812 */ /* 0x000fe200078ec0ff */
[----:B------:R2:W-:Y:S04]  /*0940*/  ATOMS.POPC.INC.32 RZ, [R19+UR5] ;  /* 0x0000000013ff7f8c */ /* 0x0005e8000d800005 */
[----:B------:R2:W-:Y:S04]  /*0950*/  ATOMS.POPC.INC.32 RZ, [R20+UR6] ;  /* 0x0000000014ff7f8c */ /* 0x0005e8000d800006 */
[----:B------:R2:W-:Y:S04]  /*0960*/  ATOMS.POPC.INC.32 RZ, [R17+UR4] ;  /* 0x0000000011ff7f8c */ /* 0x0005e8000d800004 */
[----:B------:R2:W-:Y:S04]  /*0970*/  ATOMS.POPC.INC.32 RZ, [R18+UR8] ;  /* 0x0000000012ff7f8c */ /* 0x0005e8000d800008 */
[----:B------:R2:W-:Y:S04]  /*0980*/  ATOMS.POPC.INC.32 RZ, [R21+UR5] ;  /* 0x0000000015ff7f8c */ /* 0x0005e8000d800005 */
[----:B------:R2:W-:Y:S04]  /*0990*/  ATOMS.POPC.INC.32 RZ, [R22+UR6] ;  /* 0x0000000016ff7f8c */ /* 0x0005e8000d800006 */
[----:B------:R2:W-:Y:S01]  /*09a0*/  ATOMS.POPC.INC.32 RZ, [R23+UR4] ;  /* 0x0000000017ff7f8c */ /* 0x0005e2000d800004 */
[----:B------:R-:W-:Y:S05]  /*09b0*/  @P1 BRA `(.L_x_132) ;  /* 0xfffffff8004c1947 */ /* 0x000fea000383ffff */
.L_x_131:
[----:B------:R-:W-:Y:S05]  /*09c0*/  BSYNC.RECONVERGENT B1 ;  /* 0x0000000000017941 */ /* 0x000fea0003800200 */
.L_x_130:
[----:B------:R-:W-:Y:S05]  /*09d0*/  @!P2 BRA `(.L_x_129) ;  /* 0x0000000400bca947 */ /* 0x000fea0003800000 */
[----:B------:R-:W-:Y:S01]  /*09e0*/  ISETP.GE.U32.AND P1, PT, R26, 0x4, PT ;  /* 0x000000041a00780c */ /* 0x000fe20003f26070 */
[----:B------:R-:W-:Y:S01]  /*09f0*/  BSSY.RECONVERGENT B1, `(.L_x_133) ;  /* 0x000003a000017945 */ /* 0x000fe20003800200 */
[----:B------:R-:W-:-:S11]  /*0a00*/  LOP3.LUT P2, R14, R14, 0x3, RZ, 0xc0, !PT ;  /* 0x000000030e0e7812 */ /* 0x000fd6000784c0ff */
[----:B------:R-:W-:Y:S05]  /*0a10*/  @!P1 BRA `(.L_x_134) ;  /* 0x0000000000dc9947 */ /* 0x000fea0003800000 */
[----:B--2---:R-:W1:Y:S02]  /*0a20*/  LDC.64 R4, c[0x0][0x380] ;  /* 0x0000e000ff047b82 */ /* 0x004e640000000a00 */
[----:B-1----:R-:W-:-:S05]  /*0a30*/  IMAD.WIDE R4, R13, 0x4, R4 ;  /* 0x000000040d047825 */ /* 0x002fca00078e0204 */
[----:B------:R-:W2:Y:S04]  /*0a40*/  LDG.E R15, desc[UR10][R4.64] ;  /* 0x0000000a040f7981 */ /* 0x000ea8000c1e1900 */
[----:B------:R-:W3:Y:S04]  /*0a50*/  LDG.E R19, desc[UR10][R4.64+0x400] ;  /* 0x0004000a04137981 */ /* 0x000ee8000c1e1900 */
[----:B------:R-:W4:Y:S04]  /*0a60*/  LDG.E R2, desc[UR10][R4.64+0x800] ;  /* 0x0008000a04027981 */ /* 0x000f28000c1e1900 */
[----:B------:R4:W5:Y:S01]  /*0a70*/  LDG.E R3, desc[UR10][R4.64+0xc00] ;  /* 0x000c000a04037981 */ /* 0x000962000c1e1900 */
[----:B------:R-:W-:-:S02]  /*0a80*/  VIADD R13, R13, 0x400 ;  /* 0x000004000d0d7836 */ /* 0x000fc40000000000 */
[----:B--2---:R-:W-:Y:S01]  /*0a90*/  IMAD.SHL.U32 R16, R15, 0x4, RZ ;  /* 0x000000040f107824 */ /* 0x004fe200078e00ff */
[--C-:B------:R-:W-:Y:S02]  /*0aa0*/  SHF.R.U32.HI R17, RZ, 0x6, R15.reuse ;  /* 0x00000006ff117819 */ /* 0x100fe4000001160f */
[--C-:B------:R-:W-:Y:S01]  /*0ab0*/  SHF.R.U32.HI R18, RZ, 0xe, R15.reuse ;  /* 0x0000000eff127819 */ /* 0x100fe2000001160f */
[----:B---3--:R-:W-:Y:S01]  /*0ac0*/  IMAD.SHL.U32 R20, R19, 0x4, RZ ;  /* 0x0000000413147824 */ /* 0x008fe200078e00ff */
[----:B------:R-:W-:Y:S02]  /*0ad0*/  SHF.R.U32.HI R15, RZ, 0x16, R15 ;  /* 0x00000016ff0f7819 */ /* 0x000fe4000001160f */
[----:B------:R-:W-:Y:S01]  /*0ae0*/  LOP3.LUT R16, R16, 0x3fc, RZ, 0xc0, !PT ;  /* 0x000003fc10107812 */ /* 0x000fe200078ec0ff */
[----:B----4-:R-:W-:Y:S01]  /*0af0*/  IMAD.SHL.U32 R5, R2, 0x4, RZ ;  /* 0x0000000402057824 */ /* 0x010fe200078e00ff */
[----:B------:R-:W-:Y:S02]  /*0b00*/  LOP3.LUT R17, R17, 0x3fc, RZ, 0xc0, !PT ;  /* 0x000003fc11117812 */ /* 0x000fe400078ec0ff */
[----:B------:R-:W-:Y:S01]  /*0b10*/  LOP3.LUT R18, R18, 0x3fc, RZ, 0xc0, !PT ;  /* 0x000003fc12127812 */ /* 0x000fe200078ec0ff */
[----:B------:R1:W-:Y:S01]  /*0b20*/  ATOMS.POPC.INC.32 RZ, [R16+UR8] ;  /* 0x0000000010ff7f8c */ /* 0x0003e2000d800008 */
[----:B------:R-:W-:-:S02]  /*0b30*/  SHF.R.U32.HI R21, RZ, 0x6, R19 ;  /* 0x00000006ff157819 */ /* 0x000fc40000011613 */
[----:B------:R-:W-:Y:S01]  /*0b40*/  LOP3.LUT R15, R15, 0x3fc, RZ, 0xc0, !PT ;  /* 0x000003fc0f0f7812 */ /* 0x000fe200078ec0ff */
[----:B------:R2:W-:Y:S01]  /*0b50*/  ATOMS.POPC.INC.32 RZ, [R17+UR5] ;  /* 0x0000000011ff7f8c */ /* 0x0005e2000d800005 */
[--C-:B------:R-:W-:Y:S02]  /*0b60*/  SHF.R.U32.HI R4, RZ, 0xe, R19.reuse ;  /* 0x0000000eff047819 */ /* 0x100fe40000011613 */
        /* <DEDUP_REMOVED lines=8> */
[--C-:B--2---:R-:W-:Y:S02]  /*0bf0*/  SHF.R.U32.HI R17, RZ, 0xe, R2.reuse ;  /* 0x0000000eff117819 */ /* 0x104fe40000011602 */
[----:B------:R-:W-:Y:S01]  /*0c00*/  LOP3.LUT R19, R19, 0x3fc, RZ, 0xc0, !PT ;  /* 0x000003fc13137812 */ /* 0x000fe200078ec0ff */
[----:B-----5:R-:W-:Y:S01]  /*0c10*/  IMAD.SHL.U32 R15, R3, 0x4, RZ ;  /* 0x00000004030f7824 */ /* 0x020fe200078e00ff */
[----:B------:R-:W-:Y:S01]  /*0c20*/  SHF.R.U32.HI R2, RZ, 0x16, R2 ;  /* 0x00000016ff027819 */ /* 0x000fe20000011602 */
[----:B------:R3:W-:Y:S01]  /*0c30*/  ATOMS.POPC.INC.32 RZ, [R21+UR5] ;  /* 0x0000000015ff7f8c */ /* 0x0007e2000d800005 */
[----:B------:R-:W-:Y:S02]  /*0c40*/  LOP3.LUT R5, R5, 0x3fc, RZ, 0xc0, !PT ;  /* 0x000003fc05057812 */ /* 0x000fe400078ec0ff */
[----:B------:R-:W-:Y:S01]  /*0c50*/  LOP3.LUT R16, R16, 0x3fc, RZ, 0xc0, !PT ;  /* 0x000003fc10107812 */ /* 0x000fe200078ec0ff */
[----:B------:R3:W-:Y:S01]  /*0c60*/  ATOMS.POPC.INC.32 RZ, [R4+UR6] ;  /* 0x0000000004ff7f8c */ /* 0x0007e2000d800006 */
[----:B------:R-:W-:-:S02]  /*0c70*/  SHF.R.U32.HI R18, RZ, 0x6, R3 ;  /* 0x00000006ff127819 */ /* 0x000fc40000011603 */
[----:B------:R-:W-:Y:S01]  /*0c80*/  LOP3.LUT R17, R17, 0x3fc, RZ, 0xc0, !PT ;  /* 0x000003fc11117812 */ /* 0x000fe200078ec0ff */
[----:B------:R3:W-:Y:S01]  /*0c90*/  ATOMS.POPC.INC.32 RZ, [R19+UR4] ;  /* 0x0000000013ff7f8c */ /* 0x0007e2000d800004 */
[--C-:B-1----:R-:W-:Y:S02]  /*0ca0*/  SHF.R.U32.HI R20, RZ, 0xe, R3.reuse ;  /* 0x0000000eff147819 */ /* 0x102fe40000011603 */
[----:B------:R-:W-:Y:S01]  /*0cb0*/  SHF.R.U32.HI R3, RZ, 0x16, R3 ;  /* 0x00000016ff037819 */ /* 0x000fe20000011603 */
[----:B------:R3:W-:Y:S01]  /*0cc0*/  ATOMS.POPC.INC.32 RZ, [R5+UR8] ;  /* 0x0000000005ff7f8c */ /* 0x0007e2000d800008 */
[----:B------:R-:W-:Y:S02]  /*0cd0*/  LOP3.LUT R2, R2, 0x3fc, RZ, 0xc0, !PT ;  /* 0x000003fc02027812 */ /* 0x000fe400078ec0ff */
[----:B------:R-:W-:Y:S01]  /*0ce0*/  LOP3.LUT R15, R15, 0x3fc, RZ, 0xc0, !PT ;  /* 0x000003fc0f0f7812 */ /* 0x000fe200078ec0ff */
[----:B------:R3:W-:Y:S01]  /*0cf0*/  ATOMS.POPC.INC.32 RZ, [R16+UR5] ;  /* 0x0000000010ff7f8c */ /* 0x0007e2000d800005 */
[----:B------:R-:W-:-:S02]  /*0d00*/  LOP3.LUT R18, R18, 0x3fc, RZ, 0xc0, !PT ;  /* 0x000003fc12127812 */ /* 0x000fc400078ec0ff */
[----:B------:R-:W-:Y:S01]  /*0d10*/  LOP3.LUT R20, R20, 0x3fc, RZ, 0xc0, !PT ;  /* 0x000003fc14147812 */ /* 0x000fe200078ec0ff */
[----:B------:R3:W-:Y:S01]  /*0d20*/  ATOMS.POPC.INC.32 RZ, [R17+UR6] ;  /* 0x0000000011ff7f8c */ /* 0x0007e2000d800006 */
[----:B------:R-:W-:-:S03]  /*0d30*/  LOP3.LUT R3, R3, 0x3fc, RZ, 0xc0, !PT ;  /* 0x000003fc03037812 */ /* 0x000fc600078ec0ff */
[----:B------:R3:W-:Y:S04]  /*0d40*/  ATOMS.POPC.INC.32 RZ, [R2+UR4] ;  /* 0x0000000002ff7f8c */ /* 0x0007e8000d800004 */
[----:B------:R3:W-:Y:S04]  /*0d50*/  ATOMS.POPC.INC.32 RZ, [R15+UR8] ;  /* 0x000000000fff7f8c */ /* 0x0007e8000d800008 */
[----:B------:R3:W-:Y:S04]  /*0d60*/  ATOMS.POPC.INC.32 RZ, [R18+UR5] ;  /* 0x0000000012ff7f8c */ /* 0x0007e8000d800005 */
[----:B------:R3:W-:Y:S04]  /*0d70*/  ATOMS.POPC.INC.32 RZ, [R20+UR6] ;  /* 0x0000000014ff7f8c */ /* 0x0007e8000d800006 */
[----:B------:R3:W-:Y:S02]  /*0d80*/  ATOMS.POPC.INC.32 RZ, [R3+UR4] ;  /* 0x0000000003ff7f8c */ /* 0x0007e4000d800004 */
.L_x_134:
[----:B------:R-:W-:Y:S05]  /*0d90*/  BSYNC.RECONVERGENT B1 ;  /* 0x0000000000017941 */ /* 0x000fea0003800200 */
.L_x_133:
[----:B------:R-:W-:Y:S05]  /*0da0*/  @!P2 BRA `(.L_x_129) ;  /* 0x0000000000c8a947 */ /* 0x000fea0003800000 */
[----:B------:R-:W-:Y:S01]  /*0db0*/  ISETP.NE.AND P2, PT, R14, 0x1, PT ;  /* 0x000000010e00780c */ /* 0x000fe20003f45270 */
[----:B------:R-:W-:Y:S01]  /*0dc0*/  BSSY.RECONVERGENT B1, `(.L_x_135) ;  /* 0x0000020000017945 */ /* 0x000fe20003800200 */
[----:B------:R-:W-:-:S11]  /*0dd0*/  LOP3.LUT P1, RZ, R12, 0x100, RZ, 0xc0, !PT ;  /* 0x000001000cff7812 */ /* 0x000fd6000782c0ff */
[----:B------:R-:W-:Y:S05]  /*0de0*/  @!P2 BRA `(.L_x_136) ;  /* 0x000000000074a947 */ /* 0x000fea0003800000 */
[----:B---3--:R-:W1:Y:S02]  /*0df0*/  LDC.64 R2, c[0x0][0x380] ;  /* 0x0000e000ff027b82 */ /* 0x008e640000000a00 */
[----:B-1----:R-:W-:-:S05]  /*0e00*/  IMAD.WIDE R2, R13, 0x4, R2 ;  /* 0x000000040d027825 */ /* 0x002fca00078e0202 */
[----:B--2---:R-:W2:Y:S04]  /*0e10*/  LDG.E R4, desc[UR10][R2.64] ;  /* 0x0000000a02047981 */ /* 0x004ea8000c1e1900 */
[----:B------:R-:W3:Y:S01]  /*0e20*/  LDG.E R15, desc[UR10][R2.64+0x400] ;  /* 0x0004000a020f7981 */ /* 0x000ee2000c1e1900 */
[----:B------:R-:W-:Y:S02]  /*0e30*/  VIADD R13, R13, 0x200 ;  /* 0x000002000d0d7836 */ /* 0x000fe40000000000 */
[----:B--2---:R-:W-:Y:S01]  /*0e40*/  IMAD.SHL.U32 R5, R4, 0x4, RZ ;  /* 0x0000000404057824 */ /* 0x004fe200078e00ff */
[--C-:B------:R-:W-:Y:S02]  /*0e50*/  SHF.R.U32.HI R12, RZ, 0x6, R4.reuse ;  /* 0x00000006ff0c7819 */ /* 0x100fe40000011604 */
[--C-:B------:R-:W-:Y:S01]  /*0e60*/  SHF.R.U32.HI R14, RZ, 0xe, R4.reuse ;  /* 0x0000000eff0e7819 */ /* 0x100fe20000011604 */
[----:B---3--:R-:W-:Y:S01]  /*0e70*/  IMAD.SHL.U32 R16, R15, 0x4, RZ ;  /* 0x000000040f107824 */ /* 0x008fe200078e00ff */
[----:B------:R-:W-:-:S02]  /*0e80*/  SHF.R.U32.HI R4, RZ, 0x16, R4 ;  /* 0x00000016ff047819 */ /* 0x000fc40000011604 */
[----:B------:R-:W-:Y:S02]  /*0e90*/  LOP3.LUT R5, R5, 0x3fc, RZ, 0xc0, !PT ;  /* 0x000003fc05057812 */ /* 0x000fe400078ec0ff */
[----:B------:R-:W-:Y:S02]  /*0ea0*/  LOP3.LUT R12, R12, 0x3fc, RZ, 0xc0, !PT ;  /* 0x000003fc0c0c7812 */ /* 0x000fe400078ec0ff */
[--C-:B------:R-:W-:Y:S01]  /*0eb0*/  SHF.R.U32.HI R2, RZ, 0x6, R15.reuse ;  /* 0x00000006ff027819 */ /* 0x100fe2000001160f */
[----:B------:R1:W-:Y:S01]  /*0ec0*/  ATOMS.POPC.INC.32 RZ, [R5+UR8] ;  /* 0x0000000005ff7f8c */ /* 0x0003e2000d800008 */
[----:B------:R-:W-:Y:S02]  /*0ed0*/  LOP3.LUT R14, R14, 0x3fc, RZ, 0xc0, !PT ;  /* 0x000003fc0e0e7812 */ /* 0x000fe400078ec0ff */
[--C-:B------:R-:W-:Y:S01]  /*0ee0*/  SHF.R.U32.HI R3, RZ, 0xe, R15.reuse ;  /* 0x0000000eff037819 */ /* 0x100fe2000001160f */
[----:B------:R1:W-:Y:S01]  /*0ef0*/  ATOMS.POPC.INC.32 RZ, [R12+UR5] ;  /* 0x000000000cff7f8c */ /* 0x0003e2000d800005 */
[----:B------:R-:W-:-:S02]  /*0f00*/  SHF.R.U32.HI R15, RZ, 0x16, R15 ;  /* 0x00000016ff0f7819 */ /* 0x000fc4000001160f */
[----:B------:R-:W-:Y:S01]  /*0f10*/  LOP3.LUT R4, R4, 0x3fc, RZ, 0xc0, !PT ;  /* 0x000003fc04047812 */ /* 0x000fe200078ec0ff */
[----:B------:R1:W-:Y:S01]  /*0f20*/  ATOMS.POPC.INC.32 RZ, [R14+UR6] ;  /* 0x000000000eff7f8c */ /* 0x0003e2000d800006 */
[----:B------:R-:W-:Y:S02]  /*0f30*/  LOP3.LUT R16, R16, 0x3fc, RZ, 0xc0, !PT ;  /* 0x000003fc10107812 */ /* 0x000fe400078ec0ff */
[----:B------:R-:W-:Y:S01]  /*0f40*/  LOP3.LUT R2, R2, 0x3fc, RZ, 0xc0, !PT ;  /* 0x000003fc02027812 */ /* 0x000fe200078ec0ff */
[----:B------:R1:W-:Y:S01]  /*0f50*/  ATOMS.POPC.INC.32 RZ, [R4+UR4] ;  /* 0x0000000004ff7f8c */ /* 0x0003e2000d800004 */
[----:B------:R-:W-:Y:S02]  /*0f60*/  LOP3.LUT R3, R3, 0x3fc, RZ, 0xc0, !PT ;  /* 0x000003fc03037812 */ /* 0x000fe400078ec0ff */
[----:B------:R-:W-:Y:S01]  /*0f70*/  LOP3.LUT R15, R15, 0x3fc, RZ, 0xc0, !PT ;  /* 0x000003fc0f0f7812 */ /* 0x000fe200078ec0ff */
[----:B------:R1:W-:Y:S04]  /*0f80*/  ATOMS.POPC.INC.32 RZ, [R16+UR8] ;  /* 0x0000000010ff7f8c */ /* 0x0003e8000d800008 */
[----:B------:R1:W-:Y:S04]  /*0f90*/  ATOMS.POPC.INC.32 RZ, [R2+UR5] ;  /* 0x0000000002ff7f8c */ /* 0x0003e8000d800005 */
[----:B------:R1:W-:Y:S04]  /*0fa0*/  ATOMS.POPC.INC.32 RZ, [R3+UR6] ;  /* 0x0000000003ff7f8c */ /* 0x0003e8000d800006 */
[----:B------:R1:W-:Y:S02]  /*0fb0*/  ATOMS.POPC.INC.32 RZ, [R15+UR4] ;  /* 0x000000000fff7f8c */ /* 0x0003e4000d800004 */
.L_x_136:
[----:B------:R-:W-:Y:S05]  /*0fc0*/  BSYNC.RECONVERGENT B1 ;  /* 0x0000000000017941 */ /* 0x000fea0003800200 */
.L_x_135:
[----:B------:R-:W-:Y:S05]  /*0fd0*/  @P1 BRA `(.L_x_129) ;  /* 0x00000000003c1947 */ /* 0x000fea0003800000 */
[----:B-1-3--:R-:W1:Y:S02]  /*0fe0*/  LDC.64 R2, c[0x0][0x380] ;  /* 0x0000e000ff027b82 */ /* 0x00ae640000000a00 */
[----:B-1----:R-:W-:-:S06]  /*0ff0*/  IMAD.WIDE R2, R13, 0x4, R2 ;  /* 0x000000040d027825 */ /* 0x002fcc00078e0202 */
[----:B------:R-:W2:Y:S02]  /*1000*/  LDG.E R2, desc[UR10][R2.64] ;  /* 0x0000000a02027981 */ /* 0x000ea4000c1e1900 */
[----:B--2---:R-:W-:Y:S01]  /*1010*/  IMAD.SHL.U32 R4, R2, 0x4, RZ ;  /* 0x0000000402047824 */ /* 0x004fe200078e00ff */
[--C-:B------:R-:W-:Y:S02]  /*1020*/  SHF.R.U32.HI R5, RZ, 0x6, R2.reuse ;  /* 0x00000006ff057819 */ /* 0x100fe40000011602 */
[--C-:B------:R-:W-:Y:S02]  /*1030*/  SHF.R.U32.HI R12, RZ, 0xe, R2.reuse ;  /* 0x0000000eff0c7819 */ /* 0x100fe40000011602 */
[----:B------:R-:W-:Y:S02]  /*1040*/  SHF.R.U32.HI R13, RZ, 0x16, R2 ;  /* 0x00000016ff0d7819 */ /* 0x000fe40000011602 */
[----:B------:R-:W-:Y:S02]  /*1050*/  LOP3.LUT R4, R4, 0x3fc, RZ, 0xc0, !PT ;  /* 0x000003fc04047812 */ /* 0x000fe400078ec0ff */
[----:B------:R-:W-:-:S02]  /*1060*/  LOP3.LUT R5, R5, 0x3fc, RZ, 0xc0, !PT ;  /* 0x000003fc05057812 */ /* 0x000fc400078ec0ff */
[----:B------:R-:W-:Y:S01]  /*1070*/  LOP3.LUT R12, R12, 0x3fc, RZ, 0xc0, !PT ;  /* 0x000003fc0c0c7812 */ /* 0x000fe200078ec0ff */
[----:B------:R4:W-:Y:S01]  /*1080*/  ATOMS.POPC.INC.32 RZ, [R4+UR8] ;  /* 0x0000000004ff7f8c */ /* 0x0009e2000d800008 */
[----:B------:R-:W-:-:S03]  /*1090*/  LOP3.LUT R13, R13, 0x3fc, RZ, 0xc0, !PT ;  /* 0x000003fc0d0d7812 */ /* 0x000fc600078ec0ff */
[----:B------:R4:W-:Y:S04]  /*10a0*/  ATOMS.POPC.INC.32 RZ, [R5+UR5] ;  /* 0x0000000005ff7f8c */ /* 0x0009e8000d800005 */
[----:B------:R4:W-:Y:S04]  /*10b0*/  ATOMS.POPC.INC.32 RZ, [R12+UR6] ;  /* 0x000000000cff7f8c */ /* 0x0009e8000d800006 */
[----:B------:R4:W-:Y:S02]  /*10c0*/  ATOMS.POPC.INC.32 RZ, [R13+UR4] ;  /* 0x000000000dff7f8c */ /* 0x0009e4000d800004 */
.L_x_129:
[----:B------:R-:W-:Y:S05]  /*10d0*/  BSYNC.RECONVERGENT B0 ;  /* 0x0000000000007941 */ /* 0x000fea0003800200 */
.L_x_128:
[----:B------:R-:W-:Y:S06]  /*10e0*/  BAR.SYNC.DEFER_BLOCKING 0x0 ;  /* 0x0000000000007b1d */ /* 0x000fec0000010000 */
[----:B------:R-:W-:Y:S05]  /*10f0*/  @P0 BRA `(.L_x_137) ;  /* 0x00000008000c0947 */ /* 0x000fea0003800000 */
[----:B------:R-:W-:Y:S01]  /*1100*/  ISETP.NE.AND P4, PT, R9, RZ, PT ;  /* 0x000000ff0900720c */ /* 0x000fe20003f85270 */
[----:B------:R-:W-:Y:S01]  /*1110*/  BSSY.RECONVERGENT B0, `(.L_x_138) ;  /* 0x000002b000007945 */ /* 0x000fe20003800200 */
[----:B------:R-:W-:Y:S02]  /*1120*/  PLOP3.LUT P5, PT, PT, PT, PT, 0x8, 0x80 ;  /* 0x000000000080781c */ /* 0x000fe40003fae170 */
[----:B------:R-:W-:Y:S02]  /*1130*/  PLOP3.LUT P0, PT, PT, PT, PT, 0x8, 0x80 ;  /* 0x000000000080781c */ /* 0x000fe40003f0e170 */
[----:B------:R-:W-:Y:S02]  /*1140*/  PLOP3.LUT P1, PT, PT, PT, PT, 0x8, 0x80 ;  /* 0x000000000080781c */ /* 0x000fe40003f2e170 */
[----:B------:R-:W-:-:S05]  /*1150*/  PLOP3.LUT P2, PT, PT, PT, PT, 0x8, 0x80 ;  /* 0x000000000080781c */ /* 0x000fca0003f4e170 */
[----:B------:R-:W-:Y:S08]  /*1160*/  @!P4 BRA `(.L_x_139) ;  /* 0x000000000094c947 */ /* 0x000ff00003800000 */
[----:B-1-3--:R-:W-:Y:S01]  /*1170*/  LDS R2, [R0+-0x4] ;  /* 0xfffffc0000027984 */ /* 0x00afe20000000800 */
[----:B------:R-:W-:-:S03]  /*1180*/  ISETP.NE.AND P3, PT, R9, 0x1, PT ;  /* 0x000000010900780c */ /* 0x000fc60003f65270 */
[----:B------:R-:W1:Y:S02]  /*1190*/  LDS R3, [R0] ;  /* 0x0000000000037984 */ /* 0x000e640000000800 */
[----:B-1----:R-:W-:-:S05]  /*11a0*/  IMAD.IADD R3, R2, 0x1, R3 ;  /* 0x0000000102037824 */ /* 0x002fca00078e0203 */
[----:B------:R1:W-:Y:S03]  /*11b0*/  STS [R0], R3 ;  /* 0x0000000300007388 */ /* 0x0003e60000000800 */
[----:B------:R-:W-:Y:S05]  /*11c0*/  @!P3 BRA `(.L_x_139) ;  /* 0x00000000007cb947 */ /* 0x000fea0003800000 */
[----:B------:R-:W-:Y:S01]  /*11d0*/  LDS R2, [R0+-0x8] ;  /* 0xfffff80000027984 */ /* 0x000fe20000000800 */
[----:B------:R-:W-:Y:S02]  /*11e0*/  ISETP.GE.U32.AND P3, PT, R9, 0x4, PT ;  /* 0x000000040900780c */ /* 0x000fe40003f66070 */
[----:B------:R-:W-:Y:S01]  /*11f0*/  PLOP3.LUT P1, PT, PT, PT, PT, 0x80, 0x8 ;  /* 0x000000000008781c */ /* 0x000fe20003f2f070 */
[----:B-1----:R-:W1:Y:S01]  /*1200*/  LDS R3, [R0] ;  /* 0x0000000000037984 */ /* 0x002e620000000800 */
[----:B------:R-:W-:Y:S02]  /*1210*/  PLOP3.LUT P0, PT, PT, PT, PT, 0x8, 0x80 ;  /* 0x000000000080781c */ /* 0x000fe40003f0e170 */
[----:B------:R-:W-:Y:S01]  /*1220*/  PLOP3.LUT P2, PT, PT, PT, PT, 0x8, 0x80 ;  /* 0x000000000080781c */ /* 0x000fe20003f4e170 */
[----:B-1----:R-:W-:-:S05]  /*1230*/  IMAD.IADD R3, R2, 0x1, R3 ;  /* 0x0000000102037824 */ /* 0x002fca00078e0203 */
[----:B------:R1:W-:Y:S01]  /*1240*/  STS [R0], R3 ;  /* 0x0000000300007388 */ /* 0x0003e20000000800 */
[----:B------:R-:W-:Y:S06]  /*1250*/  @!P3 BRA `(.L_x_139) ;  /* 0x000000000058b947 */ /* 0x000fec0003800000 */
        /* <DEDUP_REMOVED lines=13> */
[----:B------:R-:W-:-:S09]  /*1330*/  PLOP3.LUT P2, PT, PT, PT, PT, 0x80, 0x8 ;  /* 0x000000000008781c */ /* 0x000fd20003f4f070 */
[----:B------:R-:W-:Y:S02]  /*1340*/  @P3 PLOP3.LUT P5, PT, PT, PT, PT, 0x80, 0x8 ;  /* 0x000000000008381c */ /* 0x000fe40003faf070 */
[----:B------:R-:W-:Y:S01]  /*1350*/  @P3 PLOP3.LUT P1, PT, PT, PT, PT, 0x80, 0x8 ;  /* 0x000000000008381c */ /* 0x000fe20003f2f070 */
[----:B-1----:R-:W-:-:S05]  /*1360*/  IMAD.IADD R3, R2, 0x1, R3 ;  /* 0x0000000102037824 */ /* 0x002fca00078e0203 */
[----:B------:R-:W-:Y:S04]  /*1370*/  STS [R0], R3 ;  /* 0x0000000300007388 */ /* 0x000fe80000000800 */
[----:B------:R-:W-:Y:S04]  /*1380*/  @P3 LDS R2, [R0+-0x40] ;  /* 0xffffc00000023984 */ /* 0x000fe80000000800 */
[----:B--2-4-:R-:W1:Y:S02]  /*1390*/  @P3 LDS R5, [R0] ;  /* 0x0000000000053984 */ /* 0x014e640000000800 */
[----:B-1----:R-:W-:-:S05]  /*13a0*/  @P3 IMAD.IADD R5, R2, 0x1, R5 ;  /* 0x0000000102053824 */ /* 0x002fca00078e0205 */
[----:B------:R1:W-:Y:S02]  /*13b0*/  @P3 STS [R0], R5 ;  /* 0x0000000500003388 */ /* 0x0003e40000000800 */
.L_x_139:
[----:B------:R-:W-:Y:S05]  /*13c0*/  BSYNC.RECONVERGENT B0 ;  /* 0x0000000000007941 */ /* 0x000fea0003800200 */
.L_x_138:
[----:B-1234-:R1:W2:Y:S01]  /*13d0*/  LDS R4, [R0] ;  /* 0x0000000000047984 */ /* 0x01e2a20000000800 */
[----:B------:R-:W-:Y:S01]  /*13e0*/  VOTE.ANY R3, PT, PT ;  /* 0x0000000000037806 */ /* 0x000fe200038e0100 */
[----:B------:R-:W-:-:S03]  /*13f0*/  VIADD R2, R9, 0xffffffff ;  /* 0xffffffff09027836 */ /* 0x000fc60000000000 */
[----:B------:R-:W-:Y:S02]  /*1400*/  R2UR UR7, R3 ;  /* 0x00000000030772ca */ /* 0x000fe400000e0000 */
[----:B------:R-:W-:-:S11]  /*1410*/  LOP3.LUT R2, R2, 0x1f, RZ, 0xc0, !PT ;  /* 0x0000001f02027812 */ /* 0x000fd600078ec0ff */
[----:B-1----:R-:W-:Y:S05]  /*1420*/  BRA.DIV UR7, `(.L_x_140) ;  /* 0x0000000e07ac7947 */ /* 0x002fea000b800000 */
[----:B--2---:R1:W2:Y:S02]  /*1430*/  SHFL.IDX PT, R3, R4, R2, 0x1f ;  /* 0x00001f0204037589 */ /* 0x0042a400000e0000 */
.L_x_174:
[----:B--2---:R-:W-:Y:S04]  /*1440*/  STS [R0], R3 ;  /* 0x0000000300007388 */ /* 0x004fe80000000800 */
[----:B-1----:R-:W-:Y:S04]  /*1450*/  @P4 LDS R4, [R6+-0x4] ;  /* 0xfffffc0006044984 */ /* 0x002fe80000000800 */
[----:B------:R-:W1:Y:S02]  /*1460*/  @P4 LDS R5, [R6] ;  /* 0x0000000006054984 */ /* 0x000e640000000800 */
[----:B-1----:R-:W-:-:S05]  /*1470*/  @P4 IMAD.IADD R5, R4, 0x1, R5 ;  /* 0x0000000104054824 */ /* 0x002fca00078e0205 */
[----:B------:R-:W-:Y:S04]  /*1480*/  @P4 STS [R6], R5 ;  /* 0x0000000506004388 */ /* 0x000fe80000000800 */
[----:B------:R-:W-:Y:S04]  /*1490*/  @P1 LDS R4, [R6+-0x8] ;  /* 0xfffff80006041984 */ /* 0x000fe80000000800 */
[----:B------:R-:W1:Y:S02]  /*14a0*/  @P1 LDS R13, [R6] ;  /* 0x00000000060d1984 */ /* 0x000e640000000800 */
[----:B-1----:R-:W-:-:S05]  /*14b0*/  @P1 IMAD.IADD R13, R4, 0x1, R13 ;  /* 0x00000001040d1824 */ /* 0x002fca00078e020d */
[----:B------:R1:W-:Y:S04]  /*14c0*/  @P1 STS [R6], R13 ;  /* 0x0000000d06001388 */ /* 0x0003e80000000800 */
[----:B------:R-:W-:Y:S04]  /*14d0*/  @P0 LDS R4, [R6+-0x10] ;  /* 0xfffff00006040984 */ /* 0x000fe80000000800 */
[----:B------:R-:W2:Y:S01]  /*14e0*/  @P0 LDS R15, [R6] ;  /* 0x00000000060f0984 */ /* 0x000ea20000000800 */
[----:B-1----:R-:W-:-:S04]  /*14f0*/  VOTE.ANY R13, PT, PT ;  /* 0x00000000000d7806 */ /* 0x002fc800038e0100 */
[----:B------:R-:W-:Y:S01]  /*1500*/  R2UR UR7, R13 ;  /* 0x000000000d0772ca */ /* 0x000fe200000e0000 */
[----:B--2---:R-:W-:-:S05]  /*1510*/  @P0 IMAD.IADD R15, R4, 0x1, R15 ;  /* 0x00000001040f0824 */ /* 0x004fca00078e020f */
[----:B------:R-:W-:Y:S04]  /*1520*/  @P0 STS [R6], R15 ;  /* 0x0000000f06000388 */ /* 0x000fe80000000800 */
[----:B------:R-:W-:Y:S04]  /*1530*/  @P2 LDS R3, [R6+-0x20] ;  /* 0xffffe00006032984 */ /* 0x000fe80000000800 */
[----:B------:R-:W1:Y:S02]  /*1540*/  @P2 LDS R4, [R6] ;  /* 0x0000000006042984 */ /* 0x000e640000000800 */
[----:B-1----:R-:W-:-:S05]  /*1550*/  @P2 IMAD.IADD R3, R3, 0x1, R4 ;  /* 0x0000000103032824 */ /* 0x002fca00078e0204 */
[----:B------:R-:W-:Y:S04]  /*1560*/  @P2 STS [R6], R3 ;  /* 0x0000000306002388 */ /* 0x000fe80000000800 */
[----:B------:R-:W-:Y:S04]  /*1570*/  @P5 LDS R4, [R6+-0x40] ;  /* 0xffffc00006045984 */ /* 0x000fe80000000800 */
[----:B------:R-:W1:Y:S02]  /*1580*/  @P5 LDS R5, [R6] ;  /* 0x0000000006055984 */ /* 0x000e640000000800 */
[----:B-1----:R-:W-:-:S05]  /*1590*/  @P5 IMAD.IADD R5, R4, 0x1, R5 ;  /* 0x0000000104055824 */ /* 0x002fca00078e0205 */
[----:B------:R1:W-:Y:S04]  /*15a0*/  @P5 STS [R6], R5 ;  /* 0x0000000506005388 */ /* 0x0003e80000000800 */
[----:B------:R1:W2:Y:S01]  /*15b0*/  LDS R4, [R6] ;  /* 0x0000000006047984 */ /* 0x0002a20000000800 */
[----:B------:R-:W-:Y:S05]  /*15c0*/  BRA.DIV UR7, `(.L_x_141) ;  /* 0x0000000e07687947 */ /* 0x000fea000b800000 */
[----:B--2---:R2:W3:Y:S02]  /*15d0*/  SHFL.IDX PT, R13, R4, R2, 0x1f ;  /* 0x00001f02040d7589 */ /* 0x0044e400000e0000 */
.L_x_177:
[----:B---3--:R-:W-:Y:S04]  /*15e0*/  STS [R6], R13 ;  /* 0x0000000d06007388 */ /* 0x008fe80000000800 */
[----:B------:R-:W-:Y:S04]  /*15f0*/  @P4 LDS R3, [R7+-0x4] ;  /* 0xfffffc0007034984 */ /* 0x000fe80000000800 */
[----:B--2---:R-:W2:Y:S02]  /*1600*/  @P4 LDS R4, [R7] ;  /* 0x0000000007044984 */ /* 0x004ea40000000800 */
[----:B--2---:R-:W-:-:S05]  /*1610*/  @P4 IMAD.IADD R4, R3, 0x1, R4 ;  /* 0x0000000103044824 */ /* 0x004fca00078e0204 */
[----:B------:R-:W-:Y:S04]  /*1620*/  @P4 STS [R7], R4 ;  /* 0x0000000407004388 */ /* 0x000fe80000000800 */
[----:B------:R-:W-:Y:S04]  /*1630*/  @P1 LDS R3, [R7+-0x8] ;  /* 0xfffff80007031984 */ /* 0x000fe80000000800 */
[----:B------:R-:W2:Y:S02]  /*1640*/  @P1 LDS R12, [R7] ;  /* 0x00000000070c1984 */ /* 0x000ea40000000800 */
        /* <DEDUP_REMOVED lines=12> */
[----:B--2---:R-:W-:Y:S01]  /*1710*/  @P5 IMAD.IADD R4, R3, 0x1, R4 ;  /* 0x0000000103045824 */ /* 0x004fe200078e0204 */
[----:B------:R-:W-:-:S04]  /*1720*/  VOTE.ANY R3, PT, PT ;  /* 0x0000000000037806 */ /* 0x000fc800038e0100 */
[----:B------:R2:W-:Y:S01]  /*1730*/  @P5 STS [R7], R4 ;  /* 0x0000000407005388 */ /* 0x0005e20000000800 */
[----:B------:R-:W-:-:S03]  /*1740*/  R2UR UR7, R3 ;  /* 0x00000000030772ca */ /* 0x000fc600000e0000 */
[----:B-1----:R2:W1:Y:S10]  /*1750*/  LDS R5, [R7] ;  /* 0x0000000007057984 */ /* 0x0024740000000800 */
[----:B--2---:R-:W-:Y:S05]  /*1760*/  BRA.DIV UR7, `(.L_x_142) ;  /* 0x0000000e07287947 */ /* 0x004fea000b800000 */
[----:B-1----:R1:W2:Y:S02]  /*1770*/  SHFL.IDX PT, R4, R5, R2, 0x1f ;  /* 0x00001f0205047589 */ /* 0x0022a400000e0000 */
.L_x_180:
[----:B--2---:R-:W-:Y:S04]  /*1780*/  STS [R7], R4 ;  /* 0x0000000407007388 */ /* 0x004fe80000000800 */
[----:B------:R-:W-:Y:S04]  /*1790*/  @P4 LDS R3, [R8+-0x4] ;  /* 0xfffffc0008034984 */ /* 0x000fe80000000800 */
[----:B------:R-:W2:Y:S02]  /*17a0*/  @P4 LDS R12, [R8] ;  /* 0x00000000080c4984 */ /* 0x000ea40000000800 */
[----:B--2---:R-:W-:-:S05]  /*17b0*/  @P4 IMAD.IADD R3, R3, 0x1, R12 ;  /* 0x0000000103034824 */ /* 0x004fca00078e020c */
[----:B------:R-:W-:Y:S04]  /*17c0*/  @P4 STS [R8], R3 ;  /* 0x0000000308004388 */ /* 0x000fe80000000800 */
[----:B-1----:R-:W-:Y:S04]  /*17d0*/  @P1 LDS R5, [R8+-0x8] ;  /* 0xfffff80008051984 */ /* 0x002fe80000000800 */
        /* <DEDUP_REMOVED lines=20> */
.L_x_183:
[----:B---3--:R3:W-:Y:S02]  /*1920*/  STS [R8], R5 ;  /* 0x0000000508007388 */ /* 0x0087e40000000800 */
.L_x_137:
[----:B------:R-:W-:Y:S01]  /*1930*/  ISETP.NE.AND P0, PT, R10, RZ, PT ;  /* 0x000000ff0a00720c */ /* 0x000fe20003f05270 */
[----:B------:R-:W-:Y:S05]  /*1940*/  WARPSYNC.ALL ;  /* 0x0000000000007948 */ /* 0x000fea0003800000 */
[----:B------:R-:W-:Y:S01]  /*1950*/  BAR.SYNC.DEFER_BLOCKING 0x0 ;  /* 0x0000000000007b1d */ /* 0x000fe20000010000 */
[C---:B------:R-:W-:Y:S02]  /*1960*/  ISETP.GT.U32.OR P0, PT, R9.reuse, 0x7, P0 ;  /* 0x000000070900780c */ /* 0x040fe40000704470 */
[C---:B------:R-:W-:Y:S02]  /*1970*/  ISETP.NE.AND P2, PT, R9.reuse, RZ, PT ;  /* 0x000000ff0900720c */ /* 0x040fe40003f45270 */
[----:B------:R-:W-:Y:S01]  /*1980*/  ISETP.EQ.OR P0, PT, R9, RZ, P0 ;  /* 0x000000ff0900720c */ /* 0x000fe20000702670 */
[----:B------:R-:W-:-:S12]  /*1990*/  BSSY.RECONVERGENT B0, `(.L_x_144) ;  /* 0x000005f000007945 */ /* 0x000fd80003800200 */
[----:B------:R-:W-:Y:S05]  /*19a0*/  @P0 BRA `(.L_x_145) ;  /* 0x0000000400740947 */ /* 0x000fea0003800000 */
[C---:B-123--:R-:W-:Y:S01]  /*19b0*/  LEA R2, R9.reuse, UR8, 0x7 ;  /* 0x0000000809027c11 */ /* 0x04efe2000f8e38ff */
[----:B------:R-:W-:Y:S01]  /*19c0*/  BSSY.RECONVERGENT B1, `(.L_x_146) ;  /* 0x0000013000017945 */ /* 0x000fe20003800200 */
[C---:B------:R-:W-:Y:S02]  /*19d0*/  ISETP.NE.AND P3, PT, R9.reuse, 0x1, PT ;  /* 0x000000010900780c */ /* 0x040fe40003f65270 */
[----:B----4-:R-:W-:Y:S01]  /*19e0*/  LEA R12, R9, UR5, 0x7 ;  /* 0x00000005090c7c11 */ /* 0x010fe2000f8e38ff */
[----:B------:R-:W-:Y:S01]  /*19f0*/  LDS R3, [R2+-0x80] ;  /* 0xffff800002037984 */ /* 0x000fe20000000800 */
[----:B------:R-:W-:-:S03]  /*1a00*/  PLOP3.LUT P1, PT, PT, PT, PT, 0x8, 0x80 ;  /* 0x000000000080781c */ /* 0x000fc60003f2e170 */
[----:B------:R-:W1:Y:S02]  /*1a10*/  LDS R4, [R2] ;  /* 0x0000000002047984 */ /* 0x000e640000000800 */
[----:B-1----:R-:W-:-:S05]  /*1a20*/  IMAD.IADD R3, R3, 0x1, R4 ;  /* 0x0000000103037824 */ /* 0x002fca00078e0204 */
[----:B------:R1:W-:Y:S01]  /*1a30*/  STS [R2], R3 ;  /* 0x0000000302007388 */ /* 0x0003e20000000800 */
[----:B------:R-:W-:Y:S05]  /*1a40*/  @!P3 BRA `(.L_x_147) ;  /* 0x000000000028b947 */ /* 0x000fea0003800000 */
[----:B-1----:R-:W-:Y:S01]  /*1a50*/  LDS R3, [R2+-0x100] ;  /* 0xffff000002037984 */ /* 0x002fe20000000800 */
[----:B------:R-:W-:-:S03]  /*1a60*/  ISETP.GE.U32.AND P0, PT, R9, 0x4, PT ;  /* 0x000000040900780c */ /* 0x000fc60003f06070 */
[----:B------:R-:W1:Y:S10]  /*1a70*/  LDS R4, [R2] ;  /* 0x0000000002047984 */ /* 0x000e740000000800 */
[----:B------:R-:W-:Y:S01]  /*1a80*/  @P0 PLOP3.LUT P1, PT, PT, PT, PT, 0x80, 0x8 ;  /* 0x000000000008081c */ /* 0x000fe20003f2f070 */
[----:B-1----:R-:W-:-:S05]  /*1a90*/  IMAD.IADD R3, R3, 0x1, R4 ;  /* 0x0000000103037824 */ /* 0x002fca00078e0204 */
[----:B------:R-:W-:Y:S04]  /*1aa0*/  STS [R2], R3 ;  /* 0x0000000302007388 */ /* 0x000fe80000000800 */
[----:B------:R-:W-:Y:S04]  /*1ab0*/  @P0 LDS R4, [R2+-0x200] ;  /* 0xfffe000002040984 */ /* 0x000fe80000000800 */
[----:B------:R-:W1:Y:S02]  /*1ac0*/  @P0 LDS R5, [R2] ;  /* 0x0000000002050984 */ /* 0x000e640000000800 */
[----:B-1----:R-:W-:-:S05]  /*1ad0*/  @P0 IMAD.IADD R5, R4, 0x1, R5 ;  /* 0x0000000104050824 */ /* 0x002fca00078e0205 */
[----:B------:R2:W-:Y:S02]  /*1ae0*/  @P0 STS [R2], R5 ;  /* 0x0000000502000388 */ /* 0x0005e40000000800 */
.L_x_147:
[----:B------:R-:W-:Y:S05]  /*1af0*/  BSYNC.RECONVERGENT B1 ;  /* 0x0000000000017941 */ /* 0x000fea0003800200 */
.L_x_146:
[----:B-12---:R-:W-:Y:S01]  /*1b00*/  LDS R2, [R12+-0x80] ;  /* 0xffff80000c027984 */ /* 0x006fe20000000800 */
[----:B------:R-:W-:Y:S04]  /*1b10*/  BSSY.RECONVERGENT B1, `(.L_x_148) ;  /* 0x0000017000017945 */ /* 0x000fe80003800200 */
[----:B------:R-:W-:Y:S01]  /*1b20*/  BSSY.RELIABLE B2, `(.L_x_149) ;  /* 0x0000010000027945 */ /* 0x000fe20003800100 */
[----:B------:R-:W1:Y:S02]  /*1b30*/  LDS R3, [R12] ;  /* 0x000000000c037984 */ /* 0x000e640000000800 */
[----:B-1----:R-:W-:-:S05]  /*1b40*/  IMAD.IADD R3, R2, 0x1, R3 ;  /* 0x0000000102037824 */ /* 0x002fca00078e0203 */
[----:B------:R1:W-:Y:S01]  /*1b50*/  STS [R12], R3 ;  /* 0x000000030c007388 */ /* 0x0003e20000000800 */
[----:B------:R-:W-:Y:S05]  /*1b60*/  @!P3 BRA `(.L_x_150) ;  /* 0x000000000020b947 */ /* 0x000fea0003800000 */
[----:B------:R-:W-:Y:S01]  /*1b70*/  LDS R2, [R12+-0x100] ;  /* 0xffff00000c027984 */ /* 0x000fe20000000800 */
[----:B------:R-:W-:Y:S05]  /*1b80*/  @!P1 BREAK.RELIABLE B2 ;  /* 0x0000000000029942 */ /* 0x000fea0003800100 */
[----:B-1----:R-:W1:Y:S02]  /*1b90*/  LDS R3, [R12] ;  /* 0x000000000c037984 */ /* 0x002e640000000800 */
[----:B-1----:R-:W-:-:S05]  /*1ba0*/  IMAD.IADD R3, R2, 0x1, R3 ;  /* 0x0000000102037824 */ /* 0x002fca00078e0203 */
[----:B------:R2:W-:Y:S01]  /*1bb0*/  STS [R12], R3 ;  /* 0x000000030c007388 */ /* 0x0005e20000000800 */
[----:B------:R-:W-:Y:S05]  /*1bc0*/  @P1 BRA `(.L_x_151) ;  /* 0x0000000000141947 */ /* 0x000fea0003800000 */
[----:B------:R-:W-:Y:S01]  /*1bd0*/  PLOP3.LUT P0, PT, PT, PT, PT, 0x8, 0x80 ;  /* 0x000000000080781c */ /* 0x000fe20003f0e170 */
[----:B------:R-:W-:-:S12]  /*1be0*/  BRA `(.L_x_152) ;  /* 0x0000000000247947 */ /* 0x000fd80003800000 */
.L_x_150:
[----:B------:R-:W-:Y:S05]  /*1bf0*/  @!P1 BREAK.RELIABLE B2 ;  /* 0x0000000000029942 */ /* 0x000fea0003800100 */
[----:B------:R-:W-:Y:S01]  /*1c00*/  PLOP3.LUT P0, PT, PT, PT, PT, 0x8, 0x80 ;  /* 0x000000000080781c */ /* 0x000fe20003f0e170 */
[----:B------:R-:W-:-:S12]  /*1c10*/  @!P1 BRA `(.L_x_152) ;  /* 0x0000000000189947 */ /* 0x000fd80003800000 */
.L_x_151:
[----:B------:R-:W-:Y:S05]  /*1c20*/  BSYNC.RELIABLE B2 ;  /* 0x0000000000027941 */ /* 0x000fea0003800100 */
.L_x_149:
[----:B------:R-:W-:Y:S01]  /*1c30*/  LDS R2, [R12+-0x200] ;  /* 0xfffe00000c027984 */ /* 0x000fe20000000800 */
[----:B------:R-:W-:-:S03]  /*1c40*/  PLOP3.LUT P0, PT, PT, PT, PT, 0x80, 0x8 ;  /* 0x000000000008781c */ /* 0x000fc60003f0f070 */
[----:B-12---:R-:W1:Y:S02]  /*1c50*/  LDS R3, [R12] ;  /* 0x000000000c037984 */ /* 0x006e640000000800 */
[----:B-1----:R-:W-:-:S05]  /*1c60*/  IMAD.IADD R3, R2, 0x1, R3 ;  /* 0x0000000102037824 */ /* 0x002fca00078e0203 */
[----:B------:R2:W-:Y:S03]  /*1c70*/  STS [R12], R3 ;  /* 0x000000030c007388 */ /* 0x0005e60000000800 */
.L_x_152:
[----:B------:R-:W-:Y:S05]  /*1c80*/  BSYNC.RECONVERGENT B1 ;  /* 0x0000000000017941 */ /* 0x000fea0003800200 */
.L_x_148:
[----:B------:R-:W-:Y:S01]  /*1c90*/  LEA R2, R9, UR6, 0x7 ;  /* 0x0000000609027c11 */ /* 0x000fe2000f8e38ff */
[----:B------:R-:W-:Y:S04]  /*1ca0*/  BSSY.RECONVERGENT B1, `(.L_x_153) ;  /* 0x0000018000017945 */ /* 0x000fe80003800200 */
[----:B------:R-:W-:Y:S01]  /*1cb0*/  BSSY.RELIABLE B2, `(.L_x_154) ;  /* 0x0000011000027945 */ /* 0x000fe20003800100 */
[----:B-12---:R-:W-:Y:S04]  /*1cc0*/  LDS R3, [R2+-0x80] ;  /* 0xffff800002037984 */ /* 0x006fe80000000800 */
[----:B------:R-:W1:Y:S02]  /*1cd0*/  LDS R4, [R2] ;  /* 0x0000000002047984 */ /* 0x000e640000000800 */
[----:B-1----:R-:W-:-:S05]  /*1ce0*/  IMAD.IADD R3, R3, 0x1, R4 ;  /* 0x0000000103037824 */ /* 0x002fca00078e0204 */
[----:B------:R1:W-:Y:S01]  /*1cf0*/  STS [R2], R3 ;  /* 0x0000000302007388 */ /* 0x0003e20000000800 */
[----:B------:R-:W-:Y:S05]  /*1d00*/  @!P3 BRA `(.L_x_155) ;  /* 0x000000000020b947 */ /* 0x000fea0003800000 */
[----:B-1----:R-:W-:Y:S01]  /*1d10*/  LDS R3, [R2+-0x100] ;  /* 0xffff000002037984 */ /* 0x002fe20000000800 */
[----:B------:R-:W-:Y:S05]  /*1d20*/  @!P0 BREAK.RELIABLE B2 ;  /* 0x0000000000028942 */ /* 0x000fea0003800100 */
[----:B------:R-:W1:Y:S02]  /*1d30*/  LDS R4, [R2] ;  /* 0x0000000002047984 */ /* 0x000e640000000800 */
[----:B-1----:R-:W-:-:S05]  /*1d40*/  IMAD.IADD R3, R3, 0x1, R4 ;  /* 0x0000000103037824 */ /* 0x002fca00078e0204 */
[----:B------:R2:W-:Y:S01]  /*1d50*/  STS [R2], R3 ;  /* 0x0000000302007388 */ /* 0x0005e20000000800 */
[----:B------:R-:W-:Y:S05]  /*1d60*/  @P0 BRA `(.L_x_156) ;  /* 0x0000000000140947 */ /* 0x000fea0003800000 */
[----:B------:R-:W-:Y:S01]  /*1d70*/  PLOP3.LUT P1, PT, PT, PT, PT, 0x8, 0x80 ;  /* 0x000000000080781c */ /* 0x000fe20003f2e170 */
[----:B------:R-:W-:-:S12]  /*1d80*/  BRA `(.L_x_157) ;  /* 0x0000000000247947 */ /* 0x000fd80003800000 */
.L_x_155:
[----:B------:R-:W-:Y:S05]  /*1d90*/  @!P0 BREAK.RELIABLE B2 ;  /* 0x0000000000028942 */ /* 0x000fea0003800100 */
[----:B------:R-:W-:Y:S01]  /*1da0*/  PLOP3.LUT P1, PT, PT, PT, PT, 0x8, 0x80 ;  /* 0x000000000080781c */ /* 0x000fe20003f2e170 */
[----:B------:R-:W-:-:S12]  /*1db0*/  @!P0 BRA `(.L_x_157) ;  /* 0x0000000000188947 */ /* 0x000fd80003800000 */
.L_x_156:
[----:B------:R-:W-:Y:S05]  /*1dc0*/  BSYNC.RELIABLE B2 ;  /* 0x0000000000027941 */ /* 0x000fea0003800100 */
.L_x_154:
[----:B-12---:R-:W-:Y:S01]  /*1dd0*/  LDS R3, [R2+-0x200] ;  /* 0xfffe000002037984 */ /* 0x006fe20000000800 */
[----:B------:R-:W-:-:S03]  /*1de0*/  PLOP3.LUT P1, PT, PT, PT, PT, 0x80, 0x8 ;  /* 0x000000000008781c */ /* 0x000fc60003f2f070 */
[----:B------:R-:W1:Y:S02]  /*1df0*/  LDS R4, [R2] ;  /* 0x0000000002047984 */ /* 0x000e640000000800 */
[----:B-1----:R-:W-:-:S05]  /*1e00*/  IMAD.IADD R3, R3, 0x1, R4 ;  /* 0x0000000103037824 */ /* 0x002fca00078e0204 */
[----:B------:R2:W-:Y:S03]  /*1e10*/  STS [R2], R3 ;  /* 0x0000000302007388 */ /* 0x0005e60000000800 */
.L_x_157:
[----:B------:R-:W-:Y:S05]  /*1e20*/  BSYNC.RECONVERGENT B1 ;  /* 0x0000000000017941 */ /* 0x000fea0003800200 */
.L_x_153:
[----:B------:R-:W-:Y:S01]  /*1e30*/  LEA R9, R9, UR4, 0x7 ;  /* 0x0000000409097c11 */ /* 0x000fe2000f8e38ff */
[----:B------:R-:W-:Y:S04]  /*1e40*/  BSSY.RELIABLE B1, `(.L_x_158) ;  /* 0x000000f000017945 */ /* 0x000fe80003800100 */
        /* <DEDUP_REMOVED lines=11> */
[----:B------:R-:W-:Y:S05]  /*1f00*/  BRA `(.L_x_145) ;  /* 0x00000000001c7947 */ /* 0x000fea0003800000 */
.L_x_159:
[----:B------:R-:W-:Y:S05]  /*1f10*/  @!P1 BREAK.RELIABLE B1 ;  /* 0x0000000000019942 */ /* 0x000fea0003800100 */
[----:B------:R-:W-:Y:S05]  /*1f20*/  @!P1 BRA `(.L_x_145) ;  /* 0x0000000000149947 */ /* 0x000fea0003800000 */
.L_x_160:
[----:B------:R-:W-:Y:S05]  /*1f30*/  BSYNC.RELIABLE B1 ;  /* 0x0000000000017941 */ /* 0x000fea0003800100 */
.L_x_158:
[----:B-1----:R-:W-:Y:S04]  /*1f40*/  LDS R2, [R9+-0x200] ;  /* 0xfffe000009027984 */ /* 0x002fe80000000800 */
[----:B------:R-:W1:Y:S02]  /*1f50*/  LDS R3, [R9] ;  /* 0x0000000009037984 */ /* 0x000e640000000800 */
[----:B-1----:R-:W-:-:S05]  /*1f60*/  IMAD.IADD R2, R2, 0x1, R3 ;  /* 0x0000000102027824 */ /* 0x002fca00078e0203 */
[----:B------:R1:W-:Y:S02]  /*1f70*/  STS [R9], R2 ;  /* 0x0000000209007388 */ /* 0x0003e40000000800 */
.L_x_145:
[----:B------:R-:W-:Y:S05]  /*1f80*/  BSYNC.RECONVERGENT B0 ;  /* 0x0000000000007941 */ /* 0x000fea0003800200 */
.L_x_144:
[----:B------:R-:W-:Y:S05]  /*1f90*/  WARPSYNC.ALL ;  /* 0x0000000000007948 */ /* 0x000fea0003800000 */
[----:B------:R-:W-:Y:S01]  /*1fa0*/  BAR.SYNC.DEFER_BLOCKING 0x0 ;  /* 0x0000000000007b1d */ /* 0x000fe20000010000 */
[----:B-1234-:R-:W-:Y:S02]  /*1fb0*/  CS2R R4, SRZ ;  /* 0x0000000000047805 */ /* 0x01efe4000001ff00 */
[----:B------:R-:W-:-:S05]  /*1fc0*/  ISETP.NE.AND P0, PT, R10, RZ, PT ;  /* 0x000000ff0a00720c */ /* 0x000fca0003f05270 */
[----:B------:R-:W1:Y:S01]  /*1fd0*/  LDC.64 R2, c[0x0][0x388] ;  /* 0x0000e200ff027b82 */ /* 0x000e620000000a00 */
[----:B------:R-:W-:Y:S01]  /*1fe0*/  BSSY B0, `(.L_x_161) ;  /* 0x0000008000007945 */ /* 0x000fe20003800000 */
[----:B------:R2:W3:Y:S01]  /*1ff0*/  @P2 LDS R4, [R0] ;  /* 0x0000000000042984 */ /* 0x0004e20000000800 */
[----:B-1----:R-:W-:-:S05]  /*2000*/  IMAD.WIDE.U32 R2, R11, 0x4, R2 ;  /* 0x000000040b027825 */ /* 0x002fca00078e0002 */
[----:B--23--:R-:W-:Y:S05]  /*2010*/  @!P0 BRA `(.L_x_162) ;  /* 0x0000000000108947 */ /* 0x00cfea0003800000 */
[----:B0-----:R-:W0:Y:S01]  /*2020*/  LDS R0, [R0+-0x80] ;  /* 0xffff800000007984 */ /* 0x001e220000000800 */
[----:B------:R-:W-:-:S03]  /*2030*/  UMOV UR4, 0xffffffff ;  /* 0xffffffff00047882 */ /* 0x000fc60000000000 */
[----:B------:R-:W-:Y:S05]  /*2040*/  BRA.DIV UR4, `(.L_x_163) ;  /* 0x0000000604447947 */ /* 0x000fea000b800000 */
[----:B0-----:R1:W2:Y:S02]  /*2050*/  SHFL.IDX PT, R5, R0, RZ, 0x1f ;  /* 0x00001fff00057589 */ /* 0x0012a400000e0000 */
.L_x_162:
[----:B------:R-:W-:Y:S05]  /*2060*/  BSYNC B0 ;  /* 0x0000000000007941 */ /* 0x000fea0003800000 */
.L_x_161:
[----:B01----:R-:W-:Y:S02]  /*2070*/  IMAD.MOV.U32 R0, RZ, RZ, RZ ;  /* 0x000000ffff007224 */ /* 0x003fe400078e00ff */
[----:B--2---:R-:W-:-:S04]  /*2080*/  IMAD.IADD R5, R5, 0x1, R4 ;  /* 0x0000000105057824 */ /* 0x004fc800078e0204 */
[----:B------:R0:W1:Y:S01]  /*2090*/  @P2 LDS R0, [R6] ;  /* 0x0000000006002984 */ /* 0x0000620000000800 */
[----:B------:R-:W-:Y:S03]  /*20a0*/  BSSY B0, `(.L_x_164) ;  /* 0x0000008000007945 */ /* 0x000fe60003800000 */
[----:B------:R0:W-:Y:S01]  /*20b0*/  REDG.E.ADD.STRONG.GPU desc[UR10][R2.64], R5 ;  /* 0x000000050200798e */ /* 0x0001e2000c12e10a */
[----:B------:R-:W-:Y:S01]  /*20c0*/  IMAD.MOV.U32 R9, RZ, RZ, RZ ;  /* 0x000000ffff097224 */ /* 0x000fe200078e00ff */
[----:B------:R-:W-:Y:S06]  /*20d0*/  @!P0 BRA `(.L_x_165) ;  /* 0x0000000000108947 */ /* 0x000fec0003800000 */
[----:B0-----:R-:W0:Y:S01]  /*20e0*/  LDS R6, [R6+-0x80] ;  /* 0xffff800006067984 */ /* 0x001e220000000800 */
[----:B------:R-:W-:-:S03]  /*20f0*/  UMOV UR4, 0xffffffff ;  /* 0xffffffff00047882 */ /* 0x000fc60000000000 */
[----:B------:R-:W-:Y:S05]  /*2100*/  BRA.DIV UR4, `(.L_x_166) ;  /* 0x0000000604347947 */ /* 0x000fea000b800000 */
[----:B0-----:R2:W3:Y:S02]  /*2110*/  SHFL.IDX PT, R9, R6, RZ, 0x1f ;  /* 0x00001fff06097589 */ /* 0x0014e400000e0000 */
.L_x_165:
[----:B------:R-:W-:Y:S05]  /*2120*/  BSYNC B0 ;  /* 0x0000000000007941 */ /* 0x000fea0003800000 */
.L_x_164:
[----:B-1-3--:R-:W-:Y:S02]  /*2130*/  IMAD.IADD R9, R9, 0x1, R0 ;  /* 0x0000000109097824 */ /* 0x00afe400078e0200 */
[----:B------:R-:W-:Y:S01]  /*2140*/  IMAD.MOV.U32 R0, RZ, RZ, RZ ;  /* 0x000000ffff007224 */ /* 0x000fe200078e00ff */
[----:B------:R-:W-:Y:S02]  /*2150*/  BSSY B0, `(.L_x_167) ;  /* 0x0000009000007945 */ /* 0x000fe40003800000 */
[----:B------:R1:W-:Y:S01]  /*2160*/  REDG.E.ADD.STRONG.GPU desc[UR10][R2.64+0x400], R9 ;  /* 0x000400090200798e */ /* 0x0003e2000c12e10a */
[----:B0-----:R-:W-:-:S03]  /*2170*/  IMAD.MOV.U32 R5, RZ, RZ, RZ ;  /* 0x000000ffff057224 */ /* 0x001fc600078e00ff */
[----:B------:R1:W0:Y:S01]  /*2180*/  @P2 LDS R0, [R7] ;  /* 0x0000000007002984 */ /* 0x0002220000000800 */
[----:B------:R-:W-:Y:S05]  /*2190*/  @!P0 BRA `(.L_x_168) ;  /* 0x0000000000108947 */ /* 0x000fea0003800000 */
[----:B-1----:R-:W1:Y:S01]  /*21a0*/  LDS R7, [R7+-0x80] ;  /* 0xffff800007077984 */ /* 0x002e620000000800 */
[----:B------:R-:W-:-:S03]  /*21b0*/  UMOV UR4, 0xffffffff ;  /* 0xffffffff00047882 */ /* 0x000fc60000000000 */
[----:B------:R-:W-:Y:S05]  /*21c0*/  BRA.DIV UR4, `(.L_x_169) ;  /* 0x0000000604307947 */ /* 0x000fea000b800000 */
[----:B-1----:R3:W4:Y:S02]  /*21d0*/  SHFL.IDX PT, R5, R7, RZ, 0x1f ;  /* 0x00001fff07057589 */ /* 0x00272400000e0000 */
.L_x_168:
[----:B------:R-:W-:Y:S05]  /*21e0*/  BSYNC B0 ;  /* 0x0000000000007941 */ /* 0x000fea0003800000 */
.L_x_167:
[----:B0---4-:R-:W-:Y:S02]  /*21f0*/  IMAD.IADD R5, R5, 0x1, R0 ;  /* 0x0000000105057824 */ /* 0x011fe400078e0200 */
[----:B------:R-:W-:Y:S01]  /*2200*/  IMAD.MOV.U32 R0, RZ, RZ, RZ ;  /* 0x000000ffff007224 */ /* 0x000fe200078e00ff */
[----:B------:R-:W-:Y:S02]  /*2210*/  BSSY B0, `(.L_x_170) ;  /* 0x0000009000007945 */ /* 0x000fe40003800000 */
[----:B------:R0:W-:Y:S01]  /*2220*/  REDG.E.ADD.STRONG.GPU desc[UR10][R2.64+0x800], R5 ;  /* 0x000800050200798e */ /* 0x0001e2000c12e10a */
[----:B-1-3--:R-:W-:-:S03]  /*2230*/  IMAD.MOV.U32 R7, RZ, RZ, RZ ;  /* 0x000000ffff077224 */ /* 0x00afc600078e00ff */
[----:B------:R0:W1:Y:S01]  /*2240*/  @P2 LDS R0, [R8] ;  /* 0x0000000008002984 */ /* 0x0000620000000800 */
[----:B------:R-:W-:Y:S05]  /*2250*/  @!P0 BRA `(.L_x_171) ;  /* 0x0000000000108947 */ /* 0x000fea0003800000 */
[----:B0-----:R-:W0:Y:S01]  /*2260*/  LDS R8, [R8+-0x80] ;  /* 0xffff800008087984 */ /* 0x001e220000000800 */
[----:B------:R-:W-:-:S03]  /*2270*/  UMOV UR4, 0xffffffff ;  /* 0xffffffff00047882 */ /* 0x000fc60000000000 */
[----:B------:R-:W-:Y:S05]  /*2280*/  BRA.DIV UR4, `(.L_x_172) ;  /* 0x0000000604287947 */ /* 0x000fea000b800000 */
[----:B0-----:R3:W4:Y:S02]  /*2290*/  SHFL.IDX PT, R7, R8, RZ, 0x1f ;  /* 0x00001fff08077589 */ /* 0x00172400000e0000 */
.L_x_171:
[----:B------:R-:W-:Y:S05]  /*22a0*/  BSYNC B0 ;  /* 0x0000000000007941 */ /* 0x000fea0003800000 */
.L_x_170:
[----:B-1--4-:R-:W-:-:S05]  /*22b0*/  IMAD.IADD R7, R7, 0x1, R0 ;  /* 0x0000000107077824 */ /* 0x012fca00078e0200 */
[----:B------:R-:W-:Y:S01]  /*22c0*/  REDG.E.ADD.STRONG.GPU desc[UR10][R2.64+0xc00], R7 ;  /* 0x000c00070200798e */ /* 0x000fe2000c12e10a */
[----:B------:R-:W-:Y:S05]  /*22d0*/  EXIT ;  /* 0x000000000000794d */ /* 0x000fea0003800000 */
.L_x_140:
[----:B--2---:R-:W-:Y:S02]  /*22e0*/  IMAD.MOV.U32 R12, RZ, RZ, R4 ;  /* 0x000000ffff0c7224 */ /* 0x004fe400078e0004 */
[----:B------:R-:W-:Y:S02]  /*22f0*/  IMAD.MOV.U32 R14, RZ, RZ, R2 ;  /* 0x000000ffff0e7224 */ /* 0x000fe400078e0002 */
[----:B------:R-:W-:Y:S02]  /*2300*/  IMAD.MOV.U32 R15, RZ, RZ, 0x1f ;  /* 0x0000001fff0f7424 */ /* 0x000fe400078e00ff */
[----:B------:R-:W-:-:S07]  /*2310*/  IMAD.MOV.U32 R13, RZ, RZ, R3 ;  /* 0x000000ffff0d7224 */ /* 0x000fce00078e0003 */
[----:B0-----:R-:W-:Y:S05]  /*2320*/  WARPSYNC.COLLECTIVE R13, `(.L_x_173) ;  /* 0x000000000d087348 */ /* 0x001fea0003c00000 */
[----:B------:R1:W2:Y:S02]  /*2330*/  SHFL.IDX P3, R5, R12, R14, R15 ;  /* 0x0000000e0c057389 */ /* 0x0002a4000006000f */
[----:B012---:R-:W-:Y:S05]  /*2340*/  ENDCOLLECTIVE ;  /* 0x000000000000791b */ /* 0x007fea0003800000 */
.L_x_173:
[----:B------:R-:W-:Y:S01]  /*2350*/  IMAD.MOV.U32 R3, RZ, RZ, R5 ;  /* 0x000000ffff037224 */ /* 0x000fe200078e0005 */
[----:B------:R-:W-:Y:S06]  /*2360*/  BRA `(.L_x_174) ;  /* 0xfffffff000347947 */ /* 0x000fec000383ffff */
.L_x_141:
[----:B------:R-:W-:Y:S01]  /*2370*/  BSSY B0, `(.L_x_175) ;  /* 0x0000007000007945 */ /* 0x000fe20003800000 */
[----:B--2---:R-:W-:Y:S02]  /*2380*/  IMAD.MOV.U32 R12, RZ, RZ, R4 ;  /* 0x000000ffff0c7224 */ /* 0x004fe400078e0004 */
[----:B------:R-:W-:Y:S02]  /*2390*/  IMAD.MOV.U32 R14, RZ, RZ, R2 ;  /* 0x000000ffff0e7224 */ /* 0x000fe400078e0002 */
[----:B------:R-:W-:-:S07]  /*23a0*/  IMAD.MOV.U32 R15, RZ, RZ, 0x1f ;  /* 0x0000001fff0f7424 */ /* 0x000fce00078e00ff */
[----:B01----:R-:W-:Y:S05]  /*23b0*/  WARPSYNC.COLLECTIVE R13, `(.L_x_176) ;  /* 0x000000000d087348 */ /* 0x003fea0003c00000 */
[----:B-1----:R1:W2:Y:S02]  /*23c0*/  SHFL.IDX P3, R5, R12, R14, R15 ;  /* 0x0000000e0c057389 */ /* 0x0022a4000006000f */
[----:B012---:R-:W-:Y:S05]  /*23d0*/  ENDCOLLECTIVE ;  /* 0x000000000000791b */ /* 0x007fea0003800000 */
.L_x_176:
[----:B------:R-:W-:Y:S05]  /*23e0*/  BSYNC B0 ;  /* 0x0000000000007941 */ /* 0x000fea0003800000 */
.L_x_175:
[----:B------:R-:W-:Y:S01]  /*23f0*/  IMAD.MOV.U32 R13, RZ, RZ, R5 ;  /* 0x000000ffff0d7224 */ /* 0x000fe200078e0005 */
[----:B------:R-:W-:Y:S06]  /*2400*/  BRA `(.L_x_177) ;  /* 0xfffffff000747947 */ /* 0x000fec000383ffff */
.L_x_142:
[----:B------:R-:W-:Y:S01]  /*2410*/  BSSY B0, `(.L_x_178) ;  /* 0x0000008000007945 */ /* 0x000fe20003800000 */
[----:B-1----:R-:W-:Y:S02]  /*2420*/  IMAD.MOV.U32 R12, RZ, RZ, R5 ;  /* 0x000000ffff0c7224 */ /* 0x002fe400078e0005 */
[----:B------:R-:W-:Y:S02]  /*2430*/  IMAD.MOV.U32 R14, RZ, RZ, R2 ;  /* 0x000000ffff0e7224 */ /* 0x000fe400078e0002 */
[----:B------:R-:W-:Y:S02]  /*2440*/  IMAD.MOV.U32 R15, RZ, RZ, 0x1f ;  /* 0x0000001fff0f7424 */ /* 0x000fe400078e00ff */
[----:B------:R-:W-:-:S07]  /*2450*/  IMAD.MOV.U32 R13, RZ, RZ, R3 ;  /* 0x000000ffff0d7224 */ /* 0x000fce00078e0003 */
[----:B0-----:R-:W-:Y:S05]  /*2460*/  WARPSYNC.COLLECTIVE R13, `(.L_x_179) ;  /* 0x000000000d087348 */ /* 0x001fea0003c00000 */
[----:B------:R1:W2:Y:S02]  /*2470*/  SHFL.IDX P3, R5, R12, R14, R15 ;  /* 0x0000000e0c057389 */ /* 0x0002a4000006000f */
[----:B012---:R-:W-:Y:S05]  /*2480*/  ENDCOLLECTIVE ;  /* 0x000000000000791b */ /* 0x007fea0003800000 */
.L_x_179:
[----:B------:R-:W-:Y:S05]  /*2490*/  BSYNC B0 ;  /* 0x0000000000007941 */ /* 0x000fea0003800000 */
.L_x_178:
[----:B------:R-:W-:Y:S01]  /*24a0*/  IMAD.MOV.U32 R4, RZ, RZ, R5 ;  /* 0x000000ffff047224 */ /* 0x000fe200078e0005 */
[----:B------:R-:W-:Y:S06]  /*24b0*/  BRA `(.L_x_180) ;  /* 0xfffffff000b07947 */ /* 0x000fec000383ffff */
.L_x_143:
[----:B------:R-:W-:Y:S01]  /*24c0*/  BSSY B0, `(.L_x_181) ;  /* 0x0000008000007945 */ /* 0x000fe20003800000 */
[----:B--2---:R-:W-:Y:S02]  /*24d0*/  IMAD.MOV.U32 R12, RZ, RZ, R4 ;  /* 0x000000ffff0c7224 */ /* 0x004fe400078e0004 */
[----:B------:R-:W-:Y:S02]  /*24e0*/  IMAD.MOV.U32 R14, RZ, RZ, R2 ;  /* 0x000000ffff0e7224 */ /* 0x000fe400078e0002 */
[----:B------:R-:W-:Y:S02]  /*24f0*/  IMAD.MOV.U32 R15, RZ, RZ, 0x1f ;  /* 0x0000001fff0f7424 */ /* 0x000fe400078e00ff */
[----:B------:R-:W-:-:S07]  /*2500*/  IMAD.MOV.U32 R13, RZ, RZ, R5 ;  /* 0x000000ffff0d7224 */ /* 0x000fce00078e0005 */
[----:B01----:R-:W-:Y:S05]  /*2510*/  WARPSYNC.COLLECTIVE R13, `(.L_x_182) ;  /* 0x000000000d087348 */ /* 0x003fea0003c00000 */
[----:B------:R2:W3:Y:S02]  /*2520*/  SHFL.IDX P3, R5, R12, R14, R15 ;  /* 0x0000000e0c057389 */ /* 0x0004e4000006000f */
[----:B0123--:R-:W-:Y:S05]  /*2530*/  ENDCOLLECTIVE ;  /* 0x000000000000791b */ /* 0x00ffea0003800000 */
.L_x_182:
[----:B------:R-:W-:Y:S05]  /*2540*/  BSYNC B0 ;  /* 0x0000000000007941 */ /* 0x000fea0003800000 */
.L_x_181:
[----:B------:R-:W-:Y:S05]  /*2550*/  BRA `(.L_x_183) ;  /* 0xfffffff000f07947 */ /* 0x000fea000383ffff */
.L_x_163:
[----:B0-----:R-:W-:Y:S02]  /*2560*/  IMAD.MOV.U32 R12, RZ, RZ, R0 ;  /* 0x000000ffff0c7224 */ /* 0x001fe400078e0000 */
[----:B------:R-:W-:Y:S02]  /*2570*/  IMAD.MOV.U32 R14, RZ, RZ, RZ ;  /* 0x000000ffff0e7224 */ /* 0x000fe400078e00ff */
[----:B------:R-:W-:Y:S02]  /*2580*/  IMAD.MOV.U32 R15, RZ, RZ, 0x1f ;  /* 0x0000001fff0f7424 */ /* 0x000fe400078e00ff */
[----:B------:R-:W-:-:S07]  /*2590*/  IMAD.MOV.U32 R13, RZ, RZ, -0x1 ;  /* 0xffffffffff0d7424 */ /* 0x000fce00078e00ff */
[----:B------:R-:W-:Y:S05]  /*25a0*/  WARPSYNC.COLLECTIVE R13, `(.L_x_184) ;  /* 0x000000000d087348 */ /* 0x000fea0003c00000 */
[----:B------:R0:W1:Y:S02]  /*25b0*/  SHFL.IDX P3, R5, R12, R14, R15 ;  /* 0x0000000e0c057389 */ /* 0x000064000006000f */
[----:B01----:R-:W-:Y:S05]  /*25c0*/  ENDCOLLECTIVE ;  /* 0x000000000000791b */ /* 0x003fea0003800000 */
.L_x_184:
[----:B------:R-:W-:Y:S05]  /*25d0*/  BRA `(.L_x_162) ;  /* 0xfffffff800a07947 */ /* 0x000fea000383ffff */
.L_x_166:
[----:B------:R-:W-:Y:S01]  /*25e0*/  BSSY B1, `(.L_x_185) ;  /* 0x0000008000017945 */ /* 0x000fe20003800000 */
[----:B0-----:R-:W-:Y:S02]  /*25f0*/  IMAD.MOV.U32 R12, RZ, RZ, R6 ;  /* 0x000000ffff0c7224 */ /* 0x001fe400078e0006 */
[----:B------:R-:W-:Y:S02]  /*2600*/  IMAD.MOV.U32 R14, RZ, RZ, RZ ;  /* 0x000000ffff0e7224 */ /* 0x000fe400078e00ff */
[----:B------:R-:W-:Y:S02]  /*2610*/  IMAD.MOV.U32 R15, RZ, RZ, 0x1f ;  /* 0x0000001fff0f7424 */ /* 0x000fe400078e00ff */
[----:B------:R-:W-:-:S07]  /*2620*/  IMAD.MOV.U32 R13, RZ, RZ, -0x1 ;  /* 0xffffffffff0d7424 */ /* 0x000fce00078e00ff */
[----:B-1----:R-:W-:Y:S05]  /*2630*/  WARPSYNC.COLLECTIVE R13, `(.L_x_186) ;  /* 0x000000000d087348 */ /* 0x002fea0003c00000 */
[----:B------:R0:W2:Y:S02]  /*2640*/  SHFL.IDX P3, R5, R12, R14, R15 ;  /* 0x0000000e0c057389 */ /* 0x0000a4000006000f */
[----:B012---:R-:W-:Y:S05]  /*2650*/  ENDCOLLECTIVE ;  /* 0x000000000000791b */ /* 0x007fea0003800000 */
.L_x_186:
[----:B------:R-:W-:Y:S05]  /*2660*/  BSYNC B1 ;  /* 0x0000000000017941 */ /* 0x000fea0003800000 */
.L_x_185:
[----:B------:R-:W-:Y:S01]  /*2670*/  IMAD.MOV.U32 R9, RZ, RZ, R5 ;  /* 0x000000ffff097224 */ /* 0x000fe200078e0005 */
[----:B------:R-:W-:Y:S06]  /*2680*/  BRA `(.L_x_165) ;  /* 0xfffffff800a47947 */ /* 0x000fec000383ffff */
.L_x_169:
[----:B------:R-:W-:Y:S01]  /*2690*/  BSSY B1, `(.L_x_187) ;  /* 0x0000008000017945 */ /* 0x000fe20003800000 */
[----:B-1----:R-:W-:Y:S02]  /*26a0*/  IMAD.MOV.U32 R12, RZ, RZ, R7 ;  /* 0x000000ffff0c7224 */ /* 0x002fe400078e0007 */
[----:B------:R-:W-:Y:S02]  /*26b0*/  IMAD.MOV.U32 R14, RZ, RZ, RZ ;  /* 0x000000ffff0e7224 */ /* 0x000fe400078e00ff */
[----:B------:R-:W-:Y:S02]  /*26c0*/  IMAD.MOV.U32 R15, RZ, RZ, 0x1f ;  /* 0x0000001fff0f7424 */ /* 0x000fe400078e00ff */
[----:B------:R-:W-:-:S07]  /*26d0*/  IMAD.MOV.U32 R13, RZ, RZ, -0x1 ;  /* 0xffffffffff0d7424 */ /* 0x000fce00078e00ff */
[----:B0-2---:R-:W-:Y:S05]  /*26e0*/  WARPSYNC.COLLECTIVE R13, `(.L_x_188) ;  /* 0x000000000d087348 */ /* 0x005fea0003c00000 */
[----:B------:R1:W3:Y:S02]  /*26f0*/  SHFL.IDX P3, R5, R12, R14, R15 ;  /* 0x0000000e0c057389 */ /* 0x0002e4000006000f */
[----:B0123--:R-:W-:Y:S05]  /*2700*/  ENDCOLLECTIVE ;  /* 0x000000000000791b */ /* 0x00ffea0003800000 */
.L_x_188:
[----:B------:R-:W-:Y:S05]  /*2710*/  BSYNC B1 ;  /* 0x0000000000017941 */ /* 0x000fea0003800000 */
.L_x_187:
[----:B------:R-:W-:Y:S05]  /*2720*/  BRA `(.L_x_168) ;  /* 0xfffffff800ac7947 */ /* 0x000fea000383ffff */
.L_x_172:
[----:B------:R-:W-:Y:S01]  /*2730*/  BSSY B1, `(.L_x_189) ;  /* 0x0000008000017945 */ /* 0x000fe20003800000 */
[----:B0-----:R-:W-:Y:S02]  /*2740*/  IMAD.MOV.U32 R12, RZ, RZ, R8 ;  /* 0x000000ffff0c7224 */ /* 0x001fe400078e0008 */
[----:B------:R-:W-:Y:S02]  /*2750*/  IMAD.MOV.U32 R14, RZ, RZ, RZ ;  /* 0x000000ffff0e7224 */ /* 0x000fe400078e00ff */
[----:B------:R-:W-:Y:S02]  /*2760*/  IMAD.MOV.U32 R15, RZ, RZ, 0x1f ;  /* 0x0000001fff0f7424 */ /* 0x000fe400078e00ff */
[----:B------:R-:W-:-:S07]  /*2770*/  IMAD.MOV.U32 R13, RZ, RZ, -0x1 ;  /* 0xffffffffff0d7424 */ /* 0x000fce00078e00ff */
[----:B-12---:R-:W-:Y:S05]  /*2780*/  WARPSYNC.COLLECTIVE R13, `(.L_x_190) ;  /* 0x000000000d087348 */ /* 0x006fea0003c00000 */
[----:B------:R0:W3:Y:S02]  /*2790*/  SHFL.IDX P3, R5, R12, R14, R15 ;  /* 0x0000000e0c057389 */ /* 0x0000e4000006000f */
[----:B0123--:R-:W-:Y:S05]  /*27a0*/  ENDCOLLECTIVE ;  /* 0x000000000000791b */ /* 0x00ffea0003800000 */
.L_x_190:
[----:B------:R-:W-:Y:S05]  /*27b0*/  BSYNC B1 ;  /* 0x0000000000017941 */ /* 0x000fea0003800000 */
.L_x_189:
[----:B------:R-:W-:Y:S01]  /*27c0*/  IMAD.MOV.U32 R7, RZ, RZ, R5 ;  /* 0x000000ffff077224 */ /* 0x000fe200078e0005 */
[----:B------:R-:W-:Y:S06]  /*27d0*/  BRA `(.L_x_171) ;  /* 0xfffffff800b07947 */ /* 0x000fec000383ffff */
.L_x_191:
        /* <DEDUP_REMOVED lines=10> */
.L_x_194:


//--------------------- .nv.global.init           --------------------------
	.section	.nv.global.init,"aw",@progbits
.nv.global.init:
	.type		$str,@object
	.size		$str,(.L_0 - $str)
$str:
        /*0000*/ 	.byte	0x25, 0x64, 0x3a, 0x20, 0x25, 0x75, 0x20, 0x0a, 0x00
.L_0:


//--------------------- .nv.shared.reserved.0     --------------------------
	.section	.nv.shared.reserved.0,"aw",@nobits
	.weak		__nv_reservedSMEM_offset_0_alias
	.size		__nv_reservedSMEM_offset_0_alias, 0, 64
	.other		__nv_reservedSMEM_offset_0_alias,@"STO_CUDA_RESERVED_SHARED STV_DEFAULT"
__nv_reservedSMEM_offset_0_alias:
	.zero		0
	.zero		64


//--------------------- .nv.shared._Z14k_DigitBinningPjS_S_PVjS_ij --------------------------
	.section	.nv.shared._Z14k_DigitBinningPjS_S_PVjS_ij,"aw",@nobits
	.sectionflags	@""
	.align	4
.nv.shared._Z14k_DigitBinningPjS_S_PVjS_ij:
	.zero		32768


//--------------------- .nv.shared._Z17k_GlobalHistogramPjS_i --------------------------
	.section	.nv.shared._Z17k_GlobalHistogramPjS_i,"aw",@nobits
	.sectionflags	@""
	.align	4
.nv.shared._Z17k_GlobalHistogramPjS_i:
	.zero		5120


//--------------------- .nv.constant0._Z7k_PrintPji --------------------------
	.section	.nv.constant0._Z7k_PrintPji,"a",@progbits
	.sectionflags	@""
	.align	4
.nv.constant0._Z7k_PrintPji:
	.zero		908


//--------------------- .nv.constant0._Z14k_DigitBinningPjS_S_PVjS_ij --------------------------
	.section	.nv.constant0._Z14k_DigitBinningPjS_S_PVjS_ij,"a",@progbits
	.sectionflags	@""
	.align	4
.nv.constant0._Z14k_DigitBinningPjS_S_PVjS_ij:
	.zero		944


//--------------------- .nv.constant0._Z17k_GlobalHistogramPjS_i --------------------------
	.section	.nv.constant0._Z17k_GlobalHistogramPjS_i,"a",@progbits
	.sectionflags	@""
	.align	4
.nv.constant0._Z17k_GlobalHistogramPjS_i:
	.zero		916


//--------------------- SYMBOLS --------------------------

	.type		.nv.reservedSmem.offset0,@object
	.size		.nv.reservedSmem.offset0,0x4
	.type		.nv.reservedSmem.cap,@object
	.size		.nv.reservedSmem.cap,0x4
	.type		vprintf,@function
